	.target	sm_100a

	.elftype	@"ET_EXEC"


//--------------------- .note.nv.tkinfo           --------------------------
	.section	.note.nv.tkinfo,"",@"SHT_NOTE"
	.sectionflags	@"SHF_NOTE_NV_TKINFO"
	.tkinfo
        /*0018*/ 	.word	0x00000002
        /*0030*/ 	.string	""
        /*0030*/ 	.string	"ptxas"
        /*0030*/ 	.string	"Cuda compilation tools, release 13.0, V13.0.88"
        /*0030*/ 	.string	"Build cuda_13.0.r13.0/compiler.36424714_0"
        /*0030*/ 	.string	"-arch sm_100a -m 64 "



//--------------------- .note.nv.cuinfo           --------------------------
	.section	.note.nv.cuinfo,"",@"SHT_NOTE"
	.sectionflags	@"SHF_NOTE_NV_CUINFO"
        /*0018*/ 	.short	0x0002
        /*001a*/ 	.short	0x0064
        /*001c*/ 	.short	0x0082
	.zero		2


//--------------------- .nv.info                  --------------------------
	.section	.nv.info,"",@"SHT_CUDA_INFO"
	.align	4


	//----- nvinfo : EIATTR_REGCOUNT
	.align		4
        /*0000*/ 	.byte	0x04, 0x2f
        /*0002*/ 	.short	(.L_1 - .L_0)
	.align		4
.L_0:
        /*0004*/ 	.word	index@(_ZN18transformer_engine43fused_score_for_moe_aux_loss_forward_kernelIfEEvPKT_iiiiPS1_PbS4_)
        /*0008*/ 	.word	0x00000030


	//----- nvinfo : EIATTR_FRAME_SIZE
	.align		4
.L_1:
        /*000c*/ 	.byte	0x04, 0x11
        /*000e*/ 	.short	(.L_3 - .L_2)
	.align		4
.L_2:
        /*0010*/ 	.word	index@($__internal_11_$__cuda_sm3x_div_rn_noftz_f32_slowpath)
        /*0014*/ 	.word	0x00000028


	//----- nvinfo : EIATTR_FRAME_SIZE
	.align		4
.L_3:
        /*0018*/ 	.byte	0x04, 0x11
        /*001a*/ 	.short	(.L_5 - .L_4)
	.align		4
.L_4:
        /*001c*/ 	.word	index@($__internal_10_$__cuda_sm20_rcp_rn_f32_slowpath)
        /*0020*/ 	.word	0x00000028


	//----- nvinfo : EIATTR_FRAME_SIZE
	.align		4
.L_5:
        /*0024*/ 	.byte	0x04, 0x11
        /*0026*/ 	.short	(.L_7 - .L_6)
	.align		4
.L_6:
        /*0028*/ 	.word	index@($__internal_9_$__cuda_sm20_div_rn_f64_full)
        /*002c*/ 	.word	0x00000028


	//----- nvinfo : EIATTR_FRAME_SIZE
	.align		4
.L_7:
        /*0030*/ 	.byte	0x04, 0x11
        /*0032*/ 	.short	(.L_9 - .L_8)
	.align		4
.L_8:
        /*0034*/ 	.word	index@(_ZN18transformer_engine43fused_score_for_moe_aux_loss_forward_kernelIfEEvPKT_iiiiPS1_PbS4_)
        /*0038*/ 	.word	0x00000028


	//----- nvinfo : EIATTR_REGCOUNT
	.align		4
.L_9:
        /*003c*/ 	.byte	0x04, 0x2f
        /*003e*/ 	.short	(.L_11 - .L_10)
	.align		4
.L_10:
        /*0040*/ 	.word	index@(_ZN18transformer_engine43fused_score_for_moe_aux_loss_forward_kernelI6__halfEEvPKT_iiiiPS2_PbS5_)
        /*0044*/ 	.word	0x00000030


	//----- nvinfo : EIATTR_FRAME_SIZE
	.align		4
.L_11:
        /*0048*/ 	.byte	0x04, 0x11
        /*004a*/ 	.short	(.L_13 - .L_12)
	.align		4
.L_12:
        /*004c*/ 	.word	index@($__internal_8_$__cuda_sm3x_div_rn_noftz_f32_slowpath)
        /*0050*/ 	.word	0x00000028


	//----- nvinfo : EIATTR_FRAME_SIZE
	.align		4
.L_13:
        /*0054*/ 	.byte	0x04, 0x11
        /*0056*/ 	.short	(.L_15 - .L_14)
	.align		4
.L_14:
        /*0058*/ 	.word	index@($__internal_7_$__cuda_sm20_rcp_rn_f32_slowpath)
        /*005c*/ 	.word	0x00000028


	//----- nvinfo : EIATTR_FRAME_SIZE
	.align		4
.L_15:
        /*0060*/ 	.byte	0x04, 0x11
        /*0062*/ 	.short	(.L_17 - .L_16)
	.align		4
.L_16:
        /*0064*/ 	.word	index@($__internal_6_$__cuda_sm20_div_rn_f64_full)
        /*0068*/ 	.word	0x00000028


	//----- nvinfo : EIATTR_FRAME_SIZE
	.align		4
.L_17:
        /*006c*/ 	.byte	0x04, 0x11
        /*006e*/ 	.short	(.L_19 - .L_18)
	.align		4
.L_18:
        /*0070*/ 	.word	index@(_ZN18transformer_engine43fused_score_for_moe_aux_loss_forward_kernelI6__halfEEvPKT_iiiiPS2_PbS5_)
        /*0074*/ 	.word	0x00000028


	//----- nvinfo : EIATTR_REGCOUNT
	.align		4
.L_19:
        /*0078*/ 	.byte	0x04, 0x2f
        /*007a*/ 	.short	(.L_21 - .L_20)
	.align		4
.L_20:
        /*007c*/ 	.word	index@(_ZN18transformer_engine43fused_score_for_moe_aux_loss_forward_kernelI13__nv_bfloat16EEvPKT_iiiiPS2_PbS5_)
        /*0080*/ 	.word	0x00000030


	//----- nvinfo : EIATTR_FRAME_SIZE
	.align		4
.L_21:
        /*0084*/ 	.byte	0x04, 0x11
        /*0086*/ 	.short	(.L_23 - .L_22)
	.align		4
.L_22:
        /*0088*/ 	.word	index@($__internal_5_$__cuda_sm3x_div_rn_noftz_f32_slowpath)
        /*008c*/ 	.word	0x00000028


	//----- nvinfo : EIATTR_FRAME_SIZE
	.align		4
.L_23:
        /*0090*/ 	.byte	0x04, 0x11
        /*0092*/ 	.short	(.L_25 - .L_24)
	.align		4
.L_24:
        /*0094*/ 	.word	index@($__internal_4_$__cuda_sm20_rcp_rn_f32_slowpath)
        /*0098*/ 	.word	0x00000028


	//----- nvinfo : EIATTR_FRAME_SIZE
	.align		4
.L_25:
        /*009c*/ 	.byte	0x04, 0x11
        /*009e*/ 	.short	(.L_27 - .L_26)
	.align		4
.L_26:
        /*00a0*/ 	.word	index@($__internal_3_$__cuda_sm20_div_rn_f64_full)
        /*00a4*/ 	.word	0x00000028


	//----- nvinfo : EIATTR_FRAME_SIZE
	.align		4
.L_27:
        /*00a8*/ 	.byte	0x04, 0x11
        /*00aa*/ 	.short	(.L_29 - .L_28)
	.align		4
.L_28:
        /*00ac*/ 	.word	index@(_ZN18transformer_engine43fused_score_for_moe_aux_loss_forward_kernelI13__nv_bfloat16EEvPKT_iiiiPS2_PbS5_)
        /*00b0*/ 	.word	0x00000028


	//----- nvinfo : EIATTR_REGCOUNT
	.align		4
.L_29:
        /*00b4*/ 	.byte	0x04, 0x2f
        /*00b6*/ 	.short	(.L_31 - .L_30)
	.align		4
.L_30:
        /*00b8*/ 	.word	index@(_ZN18transformer_engine44fused_score_for_moe_aux_loss_backward_kernelIfEEvPKT_S3_iiiiPS1_)
        /*00bc*/ 	.word	0x00000030


	//----- nvinfo : EIATTR_FRAME_SIZE
	.align		4
.L_31:
        /*00c0*/ 	.byte	0x04, 0x11
        /*00c2*/ 	.short	(.L_33 - .L_32)
	.align		4
.L_32:
        /*00c4*/ 	.word	index@($__internal_2_$__cuda_sm20_div_rn_f64_full)
        /*00c8*/ 	.word	0x00000008


	//----- nvinfo : EIATTR_FRAME_SIZE
	.align		4
.L_33:
        /*00cc*/ 	.byte	0x04, 0x11
        /*00ce*/ 	.short	(.L_35 - .L_34)
	.align		4
.L_34:
        /*00d0*/ 	.word	index@(_ZN18transformer_engine44fused_score_for_moe_aux_loss_backward_kernelIfEEvPKT_S3_iiiiPS1_)
        /*00d4*/ 	.word	0x00000008


	//----- nvinfo : EIATTR_REGCOUNT
	.align		4
.L_35:
        /*00d8*/ 	.byte	0x04, 0x2f
        /*00da*/ 	.short	(.L_37 - .L_36)
	.align		4
.L_36:
        /*00dc*/ 	.word	index@(_ZN18transformer_engine44fused_score_for_moe_aux_loss_backward_kernelI6__halfEEvPKT_S4_iiiiPS2_)
        /*00e0*/ 	.word	0x00000030


	//----- nvinfo : EIATTR_FRAME_SIZE
	.align		4
.L_37:
        /*00e4*/ 	.byte	0x04, 0x11
        /*00e6*/ 	.short	(.L_39 - .L_38)
	.align		4
.L_38:
        /*00e8*/ 	.word	index@($__internal_1_$__cuda_sm20_div_rn_f64_full)
        /*00ec*/ 	.word	0x00000008


	//----- nvinfo : EIATTR_FRAME_SIZE
	.align		4
.L_39:
        /*00f0*/ 	.byte	0x04, 0x11
        /*00f2*/ 	.short	(.L_41 - .L_40)
	.align		4
.L_40:
        /*00f4*/ 	.word	index@(_ZN18transformer_engine44fused_score_for_moe_aux_loss_backward_kernelI6__halfEEvPKT_S4_iiiiPS2_)
        /*00f8*/ 	.word	0x00000008


	//----- nvinfo : EIATTR_REGCOUNT
	.align		4
.L_41:
        /*00fc*/ 	.byte	0x04, 0x2f
        /*00fe*/ 	.short	(.L_43 - .L_42)
	.align		4
.L_42:
        /*0100*/ 	.word	index@(_ZN18transformer_engine44fused_score_for_moe_aux_loss_backward_kernelI13__nv_bfloat16EEvPKT_S4_iiiiPS2_)
        /*0104*/ 	.word	0x00000030


	//----- nvinfo : EIATTR_FRAME_SIZE
	.align		4
.L_43:
        /*0108*/ 	.byte	0x04, 0x11
        /*010a*/ 	.short	(.L_45 - .L_44)
	.align		4
.L_44:
        /*010c*/ 	.word	index@($__internal_0_$__cuda_sm20_div_rn_f64_full)
        /*0110*/ 	.word	0x00000008


	//----- nvinfo : EIATTR_FRAME_SIZE
	.align		4
.L_45:
        /*0114*/ 	.byte	0x04, 0x11
        /*0116*/ 	.short	(.L_47 - .L_46)
	.align		4
.L_46:
        /*0118*/ 	.word	index@(_ZN18transformer_engine44fused_score_for_moe_aux_loss_backward_kernelI13__nv_bfloat16EEvPKT_S4_iiiiPS2_)
        /*011c*/ 	.word	0x00000008


	//----- nvinfo : EIATTR_MIN_STACK_SIZE
	.align		4
.L_47:
        /*0120*/ 	.byte	0x04, 0x12
        /*0122*/ 	.short	(.L_49 - .L_48)
	.align		4
.L_48:
        /*0124*/ 	.word	index@(_ZN18transformer_engine44fused_score_for_moe_aux_loss_backward_kernelI13__nv_bfloat16EEvPKT_S4_iiiiPS2_)
        /*0128*/ 	.word	0x00000008


	//----- nvinfo : EIATTR_MIN_STACK_SIZE
	.align		4
.L_49:
        /*012c*/ 	.byte	0x04, 0x12
        /*012e*/ 	.short	(.L_51 - .L_50)
	.align		4
.L_50:
        /*0130*/ 	.word	index@(_ZN18transformer_engine44fused_score_for_moe_aux_loss_backward_kernelI6__halfEEvPKT_S4_iiiiPS2_)
        /*0134*/ 	.word	0x00000008


	//----- nvinfo : EIATTR_MIN_STACK_SIZE
	.align		4
.L_51:
        /*0138*/ 	.byte	0x04, 0x12
        /*013a*/ 	.short	(.L_53 - .L_52)
	.align		4
.L_52:
        /*013c*/ 	.word	index@(_ZN18transformer_engine44fused_score_for_moe_aux_loss_backward_kernelIfEEvPKT_S3_iiiiPS1_)
        /*0140*/ 	.word	0x00000008


	//----- nvinfo : EIATTR_MIN_STACK_SIZE
	.align		4
.L_53:
        /*0144*/ 	.byte	0x04, 0x12
        /*0146*/ 	.short	(.L_55 - .L_54)
	.align		4
.L_54:
        /*0148*/ 	.word	index@(_ZN18transformer_engine43fused_score_for_moe_aux_loss_forward_kernelI13__nv_bfloat16EEvPKT_iiiiPS2_PbS5_)
        /*014c*/ 	.word	0x00000028


	//----- nvinfo : EIATTR_MIN_STACK_SIZE
	.align		4
.L_55:
        /*0150*/ 	.byte	0x04, 0x12
        /*0152*/ 	.short	(.L_57 - .L_56)
	.align		4
.L_56:
        /*0154*/ 	.word	index@(_ZN18transformer_engine43fused_score_for_moe_aux_loss_forward_kernelI6__halfEEvPKT_iiiiPS2_PbS5_)
        /*0158*/ 	.word	0x00000028


	//----- nvinfo : EIATTR_MIN_STACK_SIZE
	.align		4
.L_57:
        /*015c*/ 	.byte	0x04, 0x12
        /*015e*/ 	.short	(.L_59 - .L_58)
	.align		4
.L_58:
        /*0160*/ 	.word	index@(_ZN18transformer_engine43fused_score_for_moe_aux_loss_forward_kernelIfEEvPKT_iiiiPS1_PbS4_)
        /*0164*/ 	.word	0x00000028
.L_59:


//--------------------- .nv.compat                --------------------------
	.section	.nv.compat,"",@"SHT_CUDA_COMPAT_INFO"
	.align	4
        /*0000*/ 	.byte	0x02, 0x09, 0x01, 0x00, 0x02, 0x02, 0x01, 0x00, 0x02, 0x05, 0x05, 0x00, 0x03, 0x07, 0x01, 0x01
        /*0010*/ 	.byte	0x02, 0x03, 0x00, 0x00, 0x02, 0x06, 0x01, 0x00, 0x04, 0x0b, 0x08, 0x00, 0x01, 0x00, 0x00, 0x00
        /*0020*/ 	.byte	0x00, 0x00, 0x00, 0x00


//--------------------- .nv.info._ZN18transformer_engine44fused_score_for_moe_aux_loss_backward_kernelI13__nv_bfloat16EEvPKT_S4_iiiiPS2_ --------------------------
	.section	.nv.info._ZN18transformer_engine44fused_score_for_moe_aux_loss_backward_kernelI13__nv_bfloat16EEvPKT_S4_iiiiPS2_,"",@"SHT_CUDA_INFO"
	.sectionflags	@""
	.align	4


	//----- nvinfo : EIATTR_CUDA_API_VERSION
	.align		4
        /*0000*/ 	.byte	0x04, 0x37
        /*0002*/ 	.short	(.L_61 - .L_60)
.L_60:
        /*0004*/ 	.word	0x00000082


	//----- nvinfo : EIATTR_KPARAM_INFO
	.align		4
.L_61:
        /*0008*/ 	.byte	0x04, 0x17
        /*000a*/ 	.short	(.L_63 - .L_62)
.L_62:
        /*000c*/ 	.word	0x00000000
        /*0010*/ 	.short	0x0006
        /*0012*/ 	.short	0x0020
        /*0014*/ 	.byte	0x00, 0xf5, 0x21, 0x00


	//----- nvinfo : EIATTR_KPARAM_INFO
	.align		4
.L_63:
        /*0018*/ 	.byte	0x04, 0x17
        /*001a*/ 	.short	(.L_65 - .L_64)
.L_64:
        /*001c*/ 	.word	0x00000000
        /*0020*/ 	.short	0x0005
        /*0022*/ 	.short	0x001c
        /*0024*/ 	.byte	0x00, 0xf0, 0x11, 0x00


	//----- nvinfo : EIATTR_KPARAM_INFO
	.align		4
.L_65:
        /*0028*/ 	.byte	0x04, 0x17
        /*002a*/ 	.short	(.L_67 - .L_66)
.L_66:
        /*002c*/ 	.word	0x00000000
        /*0030*/ 	.short	0x0004
        /*0032*/ 	.short	0x0018
        /*0034*/ 	.byte	0x00, 0xf0, 0x11, 0x00


	//----- nvinfo : EIATTR_KPARAM_INFO
	.align		4
.L_67:
        /*0038*/ 	.byte	0x04, 0x17
        /*003a*/ 	.short	(.L_69 - .L_68)
.L_68:
        /*003c*/ 	.word	0x00000000
        /*0040*/ 	.short	0x0003
        /*0042*/ 	.short	0x0014
        /*0044*/ 	.byte	0x00, 0xf0, 0x11, 0x00


	//----- nvinfo : EIATTR_KPARAM_INFO
	.align		4
.L_69:
        /*0048*/ 	.byte	0x04, 0x17
        /*004a*/ 	.short	(.L_71 - .L_70)
.L_70:
        /*004c*/ 	.word	0x00000000
        /*0050*/ 	.short	0x0002
        /*0052*/ 	.short	0x0010
        /*0054*/ 	.byte	0x00, 0xf0, 0x11, 0x00


	//----- nvinfo : EIATTR_KPARAM_INFO
	.align		4
.L_71:
        /*0058*/ 	.byte	0x04, 0x17
        /*005a*/ 	.short	(.L_73 - .L_72)
.L_72:
        /*005c*/ 	.word	0x00000000
        /*0060*/ 	.short	0x0001
        /*0062*/ 	.short	0x0008
        /*0064*/ 	.byte	0x00, 0xf5, 0x21, 0x00


	//----- nvinfo : EIATTR_KPARAM_INFO
	.align		4
.L_73:
        /*0068*/ 	.byte	0x04, 0x17
        /*006a*/ 	.short	(.L_75 - .L_74)
.L_74:
        /*006c*/ 	.word	0x00000000
        /*0070*/ 	.short	0x0000
        /*0072*/ 	.short	0x0000
        /*0074*/ 	.byte	0x00, 0xf5, 0x21, 0x00


	//----- nvinfo : EIATTR_SPARSE_MMA_MASK
	.align		4
.L_75:
        /*0078*/ 	.byte	0x03, 0x50
        /*007a*/ 	.short	0x0000


	//----- nvinfo : EIATTR_MAXREG_COUNT
	.align		4
        /*007c*/ 	.byte	0x03, 0x1b
        /*007e*/ 	.short	0x00ff


	//----- nvinfo : EIATTR_MERCURY_ISA_VERSION
	.align		4
        /*0080*/ 	.byte	0x03, 0x5f
        /*0082*/ 	.short	0x0101


	//----- nvinfo : EIATTR_COOP_GROUP_MASK_REGIDS
	.align		4
        /*0084*/ 	.byte	0x04, 0x29
        /*0086*/ 	.short	(.L_77 - .L_76)


	//   ....[0]....
.L_76:
        /*0088*/ 	.word	0xffffffff


	//   ....[1]....
        /*008c*/ 	.word	0xffffffff


	//   ....[2]....
        /*0090*/ 	.word	0xffffffff


	//   ....[3]....
        /*0094*/ 	.word	0xffffffff


	//   ....[4]....
        /*0098*/ 	.word	0xffffffff


	//   ....[5]....
        /*009c*/ 	.word	0xffffffff


	//   ....[6]....
        /*00a0*/ 	.word	0xffffffff


	//   ....[7]....
        /*00a4*/ 	.word	0xffffffff


	//   ....[8]....
        /*00a8*/ 	.word	0xffffffff


	//   ....[9]....
        /*00ac*/ 	.word	0xffffffff


	//   ....[10]....
        /*00b0*/ 	.word	0xffffffff


	//   ....[11]....
        /*00b4*/ 	.word	0xffffffff


	//   ....[12]....
        /*00b8*/ 	.word	0xffffffff


	//   ....[13]....
        /*00bc*/ 	.word	0xffffffff


	//   ....[14]....
        /*00c0*/ 	.word	0xffffffff


	//   ....[15]....
        /*00c4*/ 	.word	0xffffffff


	//   ....[16]....
        /*00c8*/ 	.word	0xffffffff


	//   ....[17]....
        /*00cc*/ 	.word	0xffffffff


	//   ....[18]....
        /*00d0*/ 	.word	0xffffffff


	//   ....[19]....
        /*00d4*/ 	.word	0xffffffff


	//   ....[20]....
        /*00d8*/ 	.word	0xffffffff


	//   ....[21]....
        /*00dc*/ 	.word	0xffffffff


	//   ....[22]....
        /*00e0*/ 	.word	0xffffffff


	//   ....[23]....
        /*00e4*/ 	.word	0xffffffff


	//   ....[24]....
        /*00e8*/ 	.word	0xffffffff


	//   ....[25]....
        /*00ec*/ 	.word	0xffffffff


	//   ....[26]....
        /*00f0*/ 	.word	0xffffffff


	//   ....[27]....
        /*00f4*/ 	.word	0xffffffff


	//   ....[28]....
        /*00f8*/ 	.word	0xffffffff


	//   ....[29]....
        /*00fc*/ 	.word	0xffffffff


	//   ....[30]....
        /*0100*/ 	.word	0xffffffff


	//   ....[31]....
        /*0104*/ 	.word	0xffffffff


	//   ....[32]....
        /*0108*/ 	.word	0xffffffff


	//   ....[33]....
        /*010c*/ 	.word	0xffffffff


	//   ....[34]....
        /*0110*/ 	.word	0xffffffff


	//   ....[35]....
        /*0114*/ 	.word	0xffffffff


	//   ....[36]....
        /*0118*/ 	.word	0xffffffff


	//   ....[37]....
        /*011c*/ 	.word	0xffffffff


	//   ....[38]....
        /*0120*/ 	.word	0xffffffff


	//   ....[39]....
        /*0124*/ 	.word	0xffffffff


	//----- nvinfo : EIATTR_COOP_GROUP_INSTR_OFFSETS
	.align		4
.L_77:
        /*0128*/ 	.byte	0x04, 0x28
        /*012a*/ 	.short	(.L_79 - .L_78)


	//   ....[0]....
.L_78:
        /*012c*/ 	.word	0x000014b0


	//   ....[1]....
        /*0130*/ 	.word	0x000022c0


	//   ....[2]....
        /*0134*/ 	.word	0x000022e0


	//   ....[3]....
        /*0138*/ 	.word	0x00002330


	//   ....[4]....
        /*013c*/ 	.word	0x00002350


	//   ....[5]....
        /*0140*/ 	.word	0x000023b0


	//   ....[6]....
        /*0144*/ 	.word	0x000023d0


	//   ....[7]....
        /*0148*/ 	.word	0x00002430


	//   ....[8]....
        /*014c*/ 	.word	0x00002450


	//   ....[9]....
        /*0150*/ 	.word	0x000024b0


	//   ....[10]....
        /*0154*/ 	.word	0x000024d0


	//   ....[11]....
        /*0158*/ 	.word	0x00002540


	//   ....[12]....
        /*015c*/ 	.word	0x000028d0


	//   ....[13]....
        /*0160*/ 	.word	0x00003700


	//   ....[14]....
        /*0164*/ 	.word	0x00003720


	//   ....[15]....
        /*0168*/ 	.word	0x00003770


	//   ....[16]....
        /*016c*/ 	.word	0x00003790


	//   ....[17]....
        /*0170*/ 	.word	0x000037f0


	//   ....[18]....
        /*0174*/ 	.word	0x00003810


	//   ....[19]....
        /*0178*/ 	.word	0x00003860


	//   ....[20]....
        /*017c*/ 	.word	0x00003880


	//   ....[21]....
        /*0180*/ 	.word	0x000038e0


	//   ....[22]....
        /*0184*/ 	.word	0x00003900


	//   ....[23]....
        /*0188*/ 	.word	0x00003960


	//   ....[24]....
        /*018c*/ 	.word	0x00004910


	//   ....[25]....
        /*0190*/ 	.word	0x00004fa0


	//   ....[26]....
        /*0194*/ 	.word	0x000054b0


	//   ....[27]....
        /*0198*/ 	.word	0x00006280


	//   ....[28]....
        /*019c*/ 	.word	0x000062a0


	//   ....[29]....
        /*01a0*/ 	.word	0x000062f0


	//   ....[30]....
        /*01a4*/ 	.word	0x00006310


	//   ....[31]....
        /*01a8*/ 	.word	0x00006360


	//   ....[32]....
        /*01ac*/ 	.word	0x00006380


	//   ....[33]....
        /*01b0*/ 	.word	0x000063d0


	//   ....[34]....
        /*01b4*/ 	.word	0x000063f0


	//   ....[35]....
        /*01b8*/ 	.word	0x00006440


	//   ....[36]....
        /*01bc*/ 	.word	0x00006460


	//   ....[37]....
        /*01c0*/ 	.word	0x000064c0


	//   ....[38]....
        /*01c4*/ 	.word	0x00006a20


	//   ....[39]....
        /*01c8*/ 	.word	0x00007220


	//----- nvinfo : EIATTR_VRC_CTA_INIT_COUNT
	.align		4
.L_79:
        /*01cc*/ 	.byte	0x02, 0x4a
	.zero		1
	.zero		1


	//----- nvinfo : EIATTR_EXIT_INSTR_OFFSETS
	.align		4
        /*01d0*/ 	.byte	0x04, 0x1c
        /*01d2*/ 	.short	(.L_81 - .L_80)


	//   ....[0]....
.L_80:
        /*01d4*/ 	.word	0x00000210


	//   ....[1]....
        /*01d8*/ 	.word	0x00000460


	//   ....[2]....
        /*01dc*/ 	.word	0x00007240


	//----- nvinfo : EIATTR_CRS_STACK_SIZE
	.align		4
.L_81:
        /*01e0*/ 	.byte	0x04, 0x1e
        /*01e2*/ 	.short	(.L_83 - .L_82)
.L_82:
        /*01e4*/ 	.word	0x00000000


	//----- nvinfo : EIATTR_CBANK_PARAM_SIZE
	.align		4
.L_83:
        /*01e8*/ 	.byte	0x03, 0x19
        /*01ea*/ 	.short	0x0028


	//----- nvinfo : EIATTR_PARAM_CBANK
	.align		4
        /*01ec*/ 	.byte	0x04, 0x0a
        /*01ee*/ 	.short	(.L_85 - .L_84)
	.align		4
.L_84:
        /*01f0*/ 	.word	index@(.nv.constant0._ZN18transformer_engine44fused_score_for_moe_aux_loss_backward_kernelI13__nv_bfloat16EEvPKT_S4_iiiiPS2_)
        /*01f4*/ 	.short	0x0380
        /*01f6*/ 	.short	0x0028


	//----- nvinfo : EIATTR_SW_WAR
	.align		4
.L_85:
        /*01f8*/ 	.byte	0x04, 0x36
        /*01fa*/ 	.short	(.L_87 - .L_86)
.L_86:
        /*01fc*/ 	.word	0x00000008
.L_87:


//--------------------- .nv.info._ZN18transformer_engine44fused_score_for_moe_aux_loss_backward_kernelI6__halfEEvPKT_S4_iiiiPS2_ --------------------------
	.section	.nv.info._ZN18transformer_engine44fused_score_for_moe_aux_loss_backward_kernelI6__halfEEvPKT_S4_iiiiPS2_,"",@"SHT_CUDA_INFO"
	.sectionflags	@""
	.align	4


	//----- nvinfo : EIATTR_CUDA_API_VERSION
	.align		4
        /*0000*/ 	.byte	0x04, 0x37
        /*0002*/ 	.short	(.L_89 - .L_88)
.L_88:
        /*0004*/ 	.word	0x00000082


	//----- nvinfo : EIATTR_KPARAM_INFO
	.align		4
.L_89:
        /*0008*/ 	.byte	0x04, 0x17
        /*000a*/ 	.short	(.L_91 - .L_90)
.L_90:
        /*000c*/ 	.word	0x00000000
        /*0010*/ 	.short	0x0006
        /*0012*/ 	.short	0x0020
        /*0014*/ 	.byte	0x00, 0xf5, 0x21, 0x00


	//----- nvinfo : EIATTR_KPARAM_INFO
	.align		4
.L_91:
        /*0018*/ 	.byte	0x04, 0x17
        /*001a*/ 	.short	(.L_93 - .L_92)
.L_92:
        /*001c*/ 	.word	0x00000000
        /*0020*/ 	.short	0x0005
        /*0022*/ 	.short	0x001c
        /*0024*/ 	.byte	0x00, 0xf0, 0x11, 0x00


	//----- nvinfo : EIATTR_KPARAM_INFO
	.align		4
.L_93:
        /*0028*/ 	.byte	0x04, 0x17
        /*002a*/ 	.short	(.L_95 - .L_94)
.L_94:
        /*002c*/ 	.word	0x00000000
        /*0030*/ 	.short	0x0004
        /*0032*/ 	.short	0x0018
        /*0034*/ 	.byte	0x00, 0xf0, 0x11, 0x00


	//----- nvinfo : EIATTR_KPARAM_INFO
	.align		4
.L_95:
        /*0038*/ 	.byte	0x04, 0x17
        /*003a*/ 	.short	(.L_97 - .L_96)
.L_96:
        /*003c*/ 	.word	0x00000000
        /*0040*/ 	.short	0x0003
        /*0042*/ 	.short	0x0014
        /*0044*/ 	.byte	0x00, 0xf0, 0x11, 0x00


	//----- nvinfo : EIATTR_KPARAM_INFO
	.align		4
.L_97:
        /*0048*/ 	.byte	0x04, 0x17
        /*004a*/ 	.short	(.L_99 - .L_98)
.L_98:
        /*004c*/ 	.word	0x00000000
        /*0050*/ 	.short	0x0002
        /*0052*/ 	.short	0x0010
        /*0054*/ 	.byte	0x00, 0xf0, 0x11, 0x00


	//----- nvinfo : EIATTR_KPARAM_INFO
	.align		4
.L_99:
        /*0058*/ 	.byte	0x04, 0x17
        /*005a*/ 	.short	(.L_101 - .L_100)
.L_100:
        /*005c*/ 	.word	0x00000000
        /*0060*/ 	.short	0x0001
        /*0062*/ 	.short	0x0008
        /*0064*/ 	.byte	0x00, 0xf5, 0x21, 0x00


	//----- nvinfo : EIATTR_KPARAM_INFO
	.align		4
.L_101:
        /*0068*/ 	.byte	0x04, 0x17
        /*006a*/ 	.short	(.L_103 - .L_102)
.L_102:
        /*006c*/ 	.word	0x00000000
        /*0070*/ 	.short	0x0000
        /*0072*/ 	.short	0x0000
        /*0074*/ 	.byte	0x00, 0xf5, 0x21, 0x00


	//----- nvinfo : EIATTR_SPARSE_MMA_MASK
	.align		4
.L_103:
        /*0078*/ 	.byte	0x03, 0x50
        /*007a*/ 	.short	0x0000


	//----- nvinfo : EIATTR_MAXREG_COUNT
	.align		4
        /*007c*/ 	.byte	0x03, 0x1b
        /*007e*/ 	.short	0x00ff


	//----- nvinfo : EIATTR_MERCURY_ISA_VERSION
	.align		4
        /*0080*/ 	.byte	0x03, 0x5f
        /*0082*/ 	.short	0x0101


	//----- nvinfo : EIATTR_COOP_GROUP_MASK_REGIDS
	.align		4
        /*0084*/ 	.byte	0x04, 0x29
        /*0086*/ 	.short	(.L_105 - .L_104)


	//   ....[0]....
.L_104:
        /*0088*/ 	.word	0xffffffff


	//   ....[1]....
        /*008c*/ 	.word	0xffffffff


	//   ....[2]....
        /*0090*/ 	.word	0xffffffff


	//   ....[3]....
        /*0094*/ 	.word	0xffffffff


	//   ....[4]....
        /*0098*/ 	.word	0xffffffff


	//   ....[5]....
        /*009c*/ 	.word	0xffffffff


	//   ....[6]....
        /*00a0*/ 	.word	0xffffffff


	//   ....[7]....
        /*00a4*/ 	.word	0xffffffff


	//   ....[8]....
        /*00a8*/ 	.word	0xffffffff


	//   ....[9]....
        /*00ac*/ 	.word	0xffffffff


	//   ....[10]....
        /*00b0*/ 	.word	0xffffffff


	//   ....[11]....
        /*00b4*/ 	.word	0xffffffff


	//   ....[12]....
        /*00b8*/ 	.word	0xffffffff


	//   ....[13]....
        /*00bc*/ 	.word	0xffffffff


	//   ....[14]....
        /*00c0*/ 	.word	0xffffffff


	//   ....[15]....
        /*00c4*/ 	.word	0xffffffff


	//   ....[16]....
        /*00c8*/ 	.word	0xffffffff


	//   ....[17]....
        /*00cc*/ 	.word	0xffffffff


	//   ....[18]....
        /*00d0*/ 	.word	0xffffffff


	//   ....[19]....
        /*00d4*/ 	.word	0xffffffff


	//   ....[20]....
        /*00d8*/ 	.word	0xffffffff


	//   ....[21]....
        /*00dc*/ 	.word	0xffffffff


	//   ....[22]....
        /*00e0*/ 	.word	0xffffffff


	//   ....[23]....
        /*00e4*/ 	.word	0xffffffff


	//   ....[24]....
        /*00e8*/ 	.word	0xffffffff


	//   ....[25]....
        /*00ec*/ 	.word	0xffffffff


	//   ....[26]....
        /*00f0*/ 	.word	0xffffffff


	//   ....[27]....
        /*00f4*/ 	.word	0xffffffff


	//   ....[28]....
        /*00f8*/ 	.word	0xffffffff


	//   ....[29]....
        /*00fc*/ 	.word	0xffffffff


	//   ....[30]....
        /*0100*/ 	.word	0xffffffff


	//   ....[31]....
        /*0104*/ 	.word	0xffffffff


	//   ....[32]....
        /*0108*/ 	.word	0xffffffff


	//   ....[33]....
        /*010c*/ 	.word	0xffffffff


	//   ....[34]....
        /*0110*/ 	.word	0xffffffff


	//   ....[35]....
        /*0114*/ 	.word	0xffffffff


	//   ....[36]....
        /*0118*/ 	.word	0xffffffff


	//   ....[37]....
        /*011c*/ 	.word	0xffffffff


	//   ....[38]....
        /*0120*/ 	.word	0xffffffff


	//   ....[39]....
        /*0124*/ 	.word	0xffffffff


	//----- nvinfo : EIATTR_COOP_GROUP_INSTR_OFFSETS
	.align		4
.L_105:
        /*0128*/ 	.byte	0x04, 0x28
        /*012a*/ 	.short	(.L_107 - .L_106)


	//   ....[0]....
.L_106:
        /*012c*/ 	.word	0x000014b0


	//   ....[1]....
        /*0130*/ 	.word	0x00002260


	//   ....[2]....
        /*0134*/ 	.word	0x00002280


	//   ....[3]....
        /*0138*/ 	.word	0x000022d0


	//   ....[4]....
        /*013c*/ 	.word	0x000022f0


	//   ....[5]....
        /*0140*/ 	.word	0x00002340


	//   ....[6]....
        /*0144*/ 	.word	0x00002360


	//   ....[7]....
        /*0148*/ 	.word	0x000023b0


	//   ....[8]....
        /*014c*/ 	.word	0x000023d0


	//   ....[9]....
        /*0150*/ 	.word	0x00002420


	//   ....[10]....
        /*0154*/ 	.word	0x00002440


	//   ....[11]....
        /*0158*/ 	.word	0x000024a0


	//   ....[12]....
        /*015c*/ 	.word	0x00002830


	//   ....[13]....
        /*0160*/ 	.word	0x000035e0


	//   ....[14]....
        /*0164*/ 	.word	0x00003600


	//   ....[15]....
        /*0168*/ 	.word	0x00003650


	//   ....[16]....
        /*016c*/ 	.word	0x00003670


	//   ....[17]....
        /*0170*/ 	.word	0x000036c0


	//   ....[18]....
        /*0174*/ 	.word	0x000036e0


	//   ....[19]....
        /*0178*/ 	.word	0x00003730


	//   ....[20]....
        /*017c*/ 	.word	0x00003750


	//   ....[21]....
        /*0180*/ 	.word	0x000037a0


	//   ....[22]....
        /*0184*/ 	.word	0x000037c0


	//   ....[23]....
        /*0188*/ 	.word	0x00003820


	//   ....[24]....
        /*018c*/ 	.word	0x000047d0


	//   ....[25]....
        /*0190*/ 	.word	0x00004e60


	//   ....[26]....
        /*0194*/ 	.word	0x00005370


	//   ....[27]....
        /*0198*/ 	.word	0x00006120


	//   ....[28]....
        /*019c*/ 	.word	0x00006140


	//   ....[29]....
        /*01a0*/ 	.word	0x00006190


	//   ....[30]....
        /*01a4*/ 	.word	0x000061b0


	//   ....[31]....
        /*01a8*/ 	.word	0x00006200


	//   ....[32]....
        /*01ac*/ 	.word	0x00006220


	//   ....[33]....
        /*01b0*/ 	.word	0x00006270


	//   ....[34]....
        /*01b4*/ 	.word	0x00006290


	//   ....[35]....
        /*01b8*/ 	.word	0x000062e0


	//   ....[36]....
        /*01bc*/ 	.word	0x00006300


	//   ....[37]....
        /*01c0*/ 	.word	0x00006360


	//   ....[38]....
        /*01c4*/ 	.word	0x000068c0


	//   ....[39]....
        /*01c8*/ 	.word	0x000070c0


	//----- nvinfo : EIATTR_VRC_CTA_INIT_COUNT
	.align		4
.L_107:
        /*01cc*/ 	.byte	0x02, 0x4a
	.zero		1
	.zero		1


	//----- nvinfo : EIATTR_EXIT_INSTR_OFFSETS
	.align		4
        /*01d0*/ 	.byte	0x04, 0x1c
        /*01d2*/ 	.short	(.L_109 - .L_108)


	//   ....[0]....
.L_108:
        /*01d4*/ 	.word	0x00000210


	//   ....[1]....
        /*01d8*/ 	.word	0x00000460


	//   ....[2]....
        /*01dc*/ 	.word	0x000070e0


	//----- nvinfo : EIATTR_CRS_STACK_SIZE
	.align		4
.L_109:
        /*01e0*/ 	.byte	0x04, 0x1e
        /*01e2*/ 	.short	(.L_111 - .L_110)
.L_110:
        /*01e4*/ 	.word	0x00000000


	//----- nvinfo : EIATTR_CBANK_PARAM_SIZE
	.align		4
.L_111:
        /*01e8*/ 	.byte	0x03, 0x19
        /*01ea*/ 	.short	0x0028


	//----- nvinfo : EIATTR_PARAM_CBANK
	.align		4
        /*01ec*/ 	.byte	0x04, 0x0a
        /*01ee*/ 	.short	(.L_113 - .L_112)
	.align		4
.L_112:
        /*01f0*/ 	.word	index@(.nv.constant0._ZN18transformer_engine44fused_score_for_moe_aux_loss_backward_kernelI6__halfEEvPKT_S4_iiiiPS2_)
        /*01f4*/ 	.short	0x0380
        /*01f6*/ 	.short	0x0028


	//----- nvinfo : EIATTR_SW_WAR
	.align		4
.L_113:
        /*01f8*/ 	.byte	0x04, 0x36
        /*01fa*/ 	.short	(.L_115 - .L_114)
.L_114:
        /*01fc*/ 	.word	0x00000008
.L_115:


//--------------------- .nv.info._ZN18transformer_engine44fused_score_for_moe_aux_loss_backward_kernelIfEEvPKT_S3_iiiiPS1_ --------------------------
	.section	.nv.info._ZN18transformer_engine44fused_score_for_moe_aux_loss_backward_kernelIfEEvPKT_S3_iiiiPS1_,"",@"SHT_CUDA_INFO"
	.sectionflags	@""
	.align	4


	//----- nvinfo : EIATTR_CUDA_API_VERSION
	.align		4
        /*0000*/ 	.byte	0x04, 0x37
        /*0002*/ 	.short	(.L_117 - .L_116)
.L_116:
        /*0004*/ 	.word	0x00000082


	//----- nvinfo : EIATTR_KPARAM_INFO
	.align		4
.L_117:
        /*0008*/ 	.byte	0x04, 0x17
        /*000a*/ 	.short	(.L_119 - .L_118)
.L_118:
        /*000c*/ 	.word	0x00000000
        /*0010*/ 	.short	0x0006
        /*0012*/ 	.short	0x0020
        /*0014*/ 	.byte	0x00, 0xf5, 0x21, 0x00


	//----- nvinfo : EIATTR_KPARAM_INFO
	.align		4
.L_119:
        /*0018*/ 	.byte	0x04, 0x17
        /*001a*/ 	.short	(.L_121 - .L_120)
.L_120:
        /*001c*/ 	.word	0x00000000
        /*0020*/ 	.short	0x0005
        /*0022*/ 	.short	0x001c
        /*0024*/ 	.byte	0x00, 0xf0, 0x11, 0x00


	//----- nvinfo : EIATTR_KPARAM_INFO
	.align		4
.L_121:
        /*0028*/ 	.byte	0x04, 0x17
        /*002a*/ 	.short	(.L_123 - .L_122)
.L_122:
        /*002c*/ 	.word	0x00000000
        /*0030*/ 	.short	0x0004
        /*0032*/ 	.short	0x0018
        /*0034*/ 	.byte	0x00, 0xf0, 0x11, 0x00


	//----- nvinfo : EIATTR_KPARAM_INFO
	.align		4
.L_123:
        /*0038*/ 	.byte	0x04, 0x17
        /*003a*/ 	.short	(.L_125 - .L_124)
.L_124:
        /*003c*/ 	.word	0x00000000
        /*0040*/ 	.short	0x0003
        /*0042*/ 	.short	0x0014
        /*0044*/ 	.byte	0x00, 0xf0, 0x11, 0x00


	//----- nvinfo : EIATTR_KPARAM_INFO
	.align		4
.L_125:
        /*0048*/ 	.byte	0x04, 0x17
        /*004a*/ 	.short	(.L_127 - .L_126)
.L_126:
        /*004c*/ 	.word	0x00000000
        /*0050*/ 	.short	0x0002
        /*0052*/ 	.short	0x0010
        /*0054*/ 	.byte	0x00, 0xf0, 0x11, 0x00


	//----- nvinfo : EIATTR_KPARAM_INFO
	.align		4
.L_127:
        /*0058*/ 	.byte	0x04, 0x17
        /*005a*/ 	.short	(.L_129 - .L_128)
.L_128:
        /*005c*/ 	.word	0x00000000
        /*0060*/ 	.short	0x0001
        /*0062*/ 	.short	0x0008
        /*0064*/ 	.byte	0x00, 0xf5, 0x21, 0x00


	//----- nvinfo : EIATTR_KPARAM_INFO
	.align		4
.L_129:
        /*0068*/ 	.byte	0x04, 0x17
        /*006a*/ 	.short	(.L_131 - .L_130)
.L_130:
        /*006c*/ 	.word	0x00000000
        /*0070*/ 	.short	0x0000
        /*0072*/ 	.short	0x0000
        /*0074*/ 	.byte	0x00, 0xf5, 0x21, 0x00


	//----- nvinfo : EIATTR_SPARSE_MMA_MASK
	.align		4
.L_131:
        /*0078*/ 	.byte	0x03, 0x50
        /*007a*/ 	.short	0x0000


	//----- nvinfo : EIATTR_MAXREG_COUNT
	.align		4
        /*007c*/ 	.byte	0x03, 0x1b
        /*007e*/ 	.short	0x00ff


	//----- nvinfo : EIATTR_MERCURY_ISA_VERSION
	.align		4
        /*0080*/ 	.byte	0x03, 0x5f
        /*0082*/ 	.short	0x0101


	//----- nvinfo : EIATTR_COOP_GROUP_MASK_REGIDS
	.align		4
        /*0084*/ 	.byte	0x04, 0x29
        /*0086*/ 	.short	(.L_133 - .L_132)


	//   ....[0]....
.L_132:
        /*0088*/ 	.word	0xffffffff


	//   ....[1]....
        /*008c*/ 	.word	0xffffffff


	//   ....[2]....
        /*0090*/ 	.word	0xffffffff


	//   ....[3]....
        /*0094*/ 	.word	0xffffffff


	//   ....[4]....
        /*0098*/ 	.word	0xffffffff


	//   ....[5]....
        /*009c*/ 	.word	0xffffffff


	//   ....[6]....
        /*00a0*/ 	.word	0xffffffff


	//   ....[7]....
        /*00a4*/ 	.word	0xffffffff


	//   ....[8]....
        /*00a8*/ 	.word	0xffffffff


	//   ....[9]....
        /*00ac*/ 	.word	0xffffffff


	//   ....[10]....
        /*00b0*/ 	.word	0xffffffff


	//   ....[11]....
        /*00b4*/ 	.word	0xffffffff


	//   ....[12]....
        /*00b8*/ 	.word	0xffffffff


	//   ....[13]....
        /*00bc*/ 	.word	0xffffffff


	//   ....[14]....
        /*00c0*/ 	.word	0xffffffff


	//   ....[15]....
        /*00c4*/ 	.word	0xffffffff


	//   ....[16]....
        /*00c8*/ 	.word	0xffffffff


	//   ....[17]....
        /*00cc*/ 	.word	0xffffffff


	//   ....[18]....
        /*00d0*/ 	.word	0xffffffff


	//   ....[19]....
        /*00d4*/ 	.word	0xffffffff


	//   ....[20]....
        /*00d8*/ 	.word	0xffffffff


	//   ....[21]....
        /*00dc*/ 	.word	0xffffffff


	//   ....[22]....
        /*00e0*/ 	.word	0xffffffff


	//   ....[23]....
        /*00e4*/ 	.word	0xffffffff


	//   ....[24]....
        /*00e8*/ 	.word	0xffffffff


	//   ....[25]....
        /*00ec*/ 	.word	0xffffffff


	//   ....[26]....
        /*00f0*/ 	.word	0xffffffff


	//   ....[27]....
        /*00f4*/ 	.word	0xffffffff


	//   ....[28]....
        /*00f8*/ 	.word	0xffffffff


	//   ....[29]....
        /*00fc*/ 	.word	0xffffffff


	//   ....[30]....
        /*0100*/ 	.word	0xffffffff


	//   ....[31]....
        /*0104*/ 	.word	0xffffffff


	//   ....[32]....
        /*0108*/ 	.word	0xffffffff


	//   ....[33]....
        /*010c*/ 	.word	0xffffffff


	//   ....[34]....
        /*0110*/ 	.word	0xffffffff


	//   ....[35]....
        /*0114*/ 	.word	0xffffffff


	//   ....[36]....
        /*0118*/ 	.word	0xffffffff


	//   ....[37]....
        /*011c*/ 	.word	0xffffffff


	//   ....[38]....
        /*0120*/ 	.word	0xffffffff


	//   ....[39]....
        /*0124*/ 	.word	0xffffffff


	//----- nvinfo : EIATTR_COOP_GROUP_INSTR_OFFSETS
	.align		4
.L_133:
        /*0128*/ 	.byte	0x04, 0x28
        /*012a*/ 	.short	(.L_135 - .L_134)


	//   ....[0]....
.L_134:
        /*012c*/ 	.word	0x000014b0


	//   ....[1]....
        /*0130*/ 	.word	0x00002050


	//   ....[2]....
        /*0134*/ 	.word	0x00002070


	//   ....[3]....
        /*0138*/ 	.word	0x000020b0


	//   ....[4]....
        /*013c*/ 	.word	0x000020d0


	//   ....[5]....
        /*0140*/ 	.word	0x00002110


	//   ....[6]....
        /*0144*/ 	.word	0x00002130


	//   ....[7]....
        /*0148*/ 	.word	0x00002170


	//   ....[8]....
        /*014c*/ 	.word	0x00002190


	//   ....[9]....
        /*0150*/ 	.word	0x000021d0


	//   ....[10]....
        /*0154*/ 	.word	0x000021f0


	//   ....[11]....
        /*0158*/ 	.word	0x00002240


	//   ....[12]....
        /*015c*/ 	.word	0x00002590


	//   ....[13]....
        /*0160*/ 	.word	0x00003130


	//   ....[14]....
        /*0164*/ 	.word	0x00003150


	//   ....[15]....
        /*0168*/ 	.word	0x00003190


	//   ....[16]....
        /*016c*/ 	.word	0x000031b0


	//   ....[17]....
        /*0170*/ 	.word	0x000031f0


	//   ....[18]....
        /*0174*/ 	.word	0x00003210


	//   ....[19]....
        /*0178*/ 	.word	0x00003250


	//   ....[20]....
        /*017c*/ 	.word	0x00003270


	//   ....[21]....
        /*0180*/ 	.word	0x000032b0


	//   ....[22]....
        /*0184*/ 	.word	0x000032d0


	//   ....[23]....
        /*0188*/ 	.word	0x00003320


	//   ....[24]....
        /*018c*/ 	.word	0x00004240


	//   ....[25]....
        /*0190*/ 	.word	0x000047f0


	//   ....[26]....
        /*0194*/ 	.word	0x00004b50


	//   ....[27]....
        /*0198*/ 	.word	0x000056f0


	//   ....[28]....
        /*019c*/ 	.word	0x00005710


	//   ....[29]....
        /*01a0*/ 	.word	0x00005750


	//   ....[30]....
        /*01a4*/ 	.word	0x00005770


	//   ....[31]....
        /*01a8*/ 	.word	0x000057b0


	//   ....[32]....
        /*01ac*/ 	.word	0x000057d0


	//   ....[33]....
        /*01b0*/ 	.word	0x00005810


	//   ....[34]....
        /*01b4*/ 	.word	0x00005830


	//   ....[35]....
        /*01b8*/ 	.word	0x00005870


	//   ....[36]....
        /*01bc*/ 	.word	0x00005890


	//   ....[37]....
        /*01c0*/ 	.word	0x000058e0


	//   ....[38]....
        /*01c4*/ 	.word	0x00005c80


	//   ....[39]....
        /*01c8*/ 	.word	0x00006480


	//----- nvinfo : EIATTR_VRC_CTA_INIT_COUNT
	.align		4
.L_135:
        /*01cc*/ 	.byte	0x02, 0x4a
	.zero		1
	.zero		1


	//----- nvinfo : EIATTR_EXIT_INSTR_OFFSETS
	.align		4
        /*01d0*/ 	.byte	0x04, 0x1c
        /*01d2*/ 	.short	(.L_137 - .L_136)


	//   ....[0]....
.L_136:
        /*01d4*/ 	.word	0x00000210


	//   ....[1]....
        /*01d8*/ 	.word	0x00000460


	//   ....[2]....
        /*01dc*/ 	.word	0x000064a0


	//----- nvinfo : EIATTR_CRS_STACK_SIZE
	.align		4
.L_137:
        /*01e0*/ 	.byte	0x04, 0x1e
        /*01e2*/ 	.short	(.L_139 - .L_138)
.L_138:
        /*01e4*/ 	.word	0x00000000


	//----- nvinfo : EIATTR_CBANK_PARAM_SIZE
	.align		4
.L_139:
        /*01e8*/ 	.byte	0x03, 0x19
        /*01ea*/ 	.short	0x0028


	//----- nvinfo : EIATTR_PARAM_CBANK
	.align		4
        /*01ec*/ 	.byte	0x04, 0x0a
        /*01ee*/ 	.short	(.L_141 - .L_140)
	.align		4
.L_140:
        /*01f0*/ 	.word	index@(.nv.constant0._ZN18transformer_engine44fused_score_for_moe_aux_loss_backward_kernelIfEEvPKT_S3_iiiiPS1_)
        /*01f4*/ 	.short	0x0380
        /*01f6*/ 	.short	0x0028


	//----- nvinfo : EIATTR_SW_WAR
	.align		4
.L_141:
        /*01f8*/ 	.byte	0x04, 0x36
        /*01fa*/ 	.short	(.L_143 - .L_142)
.L_142:
        /*01fc*/ 	.word	0x00000008
.L_143:


//--------------------- .nv.info._ZN18transformer_engine43fused_score_for_moe_aux_loss_forward_kernelI13__nv_bfloat16EEvPKT_iiiiPS2_PbS5_ --------------------------
	.section	.nv.info._ZN18transformer_engine43fused_score_for_moe_aux_loss_forward_kernelI13__nv_bfloat16EEvPKT_iiiiPS2_PbS5_,"",@"SHT_CUDA_INFO"
	.sectionflags	@""
	.align	4


	//----- nvinfo : EIATTR_CUDA_API_VERSION
	.align		4
        /*0000*/ 	.byte	0x04, 0x37
        /*0002*/ 	.short	(.L_145 - .L_144)
.L_144:
        /*0004*/ 	.word	0x00000082


	//----- nvinfo : EIATTR_KPARAM_INFO
	.align		4
.L_145:
        /*0008*/ 	.byte	0x04, 0x17
        /*000a*/ 	.short	(.L_147 - .L_146)
.L_146:
        /*000c*/ 	.word	0x00000000
        /*0010*/ 	.short	0x0007
        /*0012*/ 	.short	0x0028
        /*0014*/ 	.byte	0x00, 0xf5, 0x21, 0x00


	//----- nvinfo : EIATTR_KPARAM_INFO
	.align		4
.L_147:
        /*0018*/ 	.byte	0x04, 0x17
        /*001a*/ 	.short	(.L_149 - .L_148)
.L_148:
        /*001c*/ 	.word	0x00000000
        /*0020*/ 	.short	0x0006
        /*0022*/ 	.short	0x0020
        /*0024*/ 	.byte	0x00, 0xf5, 0x21, 0x00


	//----- nvinfo : EIATTR_KPARAM_INFO
	.align		4
.L_149:
        /*0028*/ 	.byte	0x04, 0x17
        /*002a*/ 	.short	(.L_151 - .L_150)
.L_150:
        /*002c*/ 	.word	0x00000000
        /*0030*/ 	.short	0x0005
        /*0032*/ 	.short	0x0018
        /*0034*/ 	.byte	0x00, 0xf5, 0x21, 0x00


	//----- nvinfo : EIATTR_KPARAM_INFO
	.align		4
.L_151:
        /*0038*/ 	.byte	0x04, 0x17
        /*003a*/ 	.short	(.L_153 - .L_152)
.L_152:
        /*003c*/ 	.word	0x00000000
        /*0040*/ 	.short	0x0004
        /*0042*/ 	.short	0x0014
        /*0044*/ 	.byte	0x00, 0xf0, 0x11, 0x00


	//----- nvinfo : EIATTR_KPARAM_INFO
	.align		4
.L_153:
        /*0048*/ 	.byte	0x04, 0x17
        /*004a*/ 	.short	(.L_155 - .L_154)
.L_154:
        /*004c*/ 	.word	0x00000000
        /*0050*/ 	.short	0x0003
        /*0052*/ 	.short	0x0010
        /*0054*/ 	.byte	0x00, 0xf0, 0x11, 0x00


	//----- nvinfo : EIATTR_KPARAM_INFO
	.align		4
.L_155:
        /*0058*/ 	.byte	0x04, 0x17
        /*005a*/ 	.short	(.L_157 - .L_156)
.L_156:
        /*005c*/ 	.word	0x00000000
        /*0060*/ 	.short	0x0002
        /*0062*/ 	.short	0x000c
        /*0064*/ 	.byte	0x00, 0xf0, 0x11, 0x00


	//----- nvinfo : EIATTR_KPARAM_INFO
	.align		4
.L_157:
        /*0068*/ 	.byte	0x04, 0x17
        /*006a*/ 	.short	(.L_159 - .L_158)
.L_158:
        /*006c*/ 	.word	0x00000000
        /*0070*/ 	.short	0x0001
        /*0072*/ 	.short	0x0008
        /*0074*/ 	.byte	0x00, 0xf0, 0x11, 0x00


	//----- nvinfo : EIATTR_KPARAM_INFO
	.align		4
.L_159:
        /*0078*/ 	.byte	0x04, 0x17
        /*007a*/ 	.short	(.L_161 - .L_160)
.L_160:
        /*007c*/ 	.word	0x00000000
        /*0080*/ 	.short	0x0000
        /*0082*/ 	.short	0x0000
        /*0084*/ 	.byte	0x00, 0xf5, 0x21, 0x00


	//----- nvinfo : EIATTR_SPARSE_MMA_MASK
	.align		4
.L_161:
        /*0088*/ 	.byte	0x03, 0x50
        /*008a*/ 	.short	0x0000


	//----- nvinfo : EIATTR_MAXREG_COUNT
	.align		4
        /*008c*/ 	.byte	0x03, 0x1b
        /*008e*/ 	.short	0x00ff


	//----- nvinfo : EIATTR_MERCURY_ISA_VERSION
	.align		4
        /*0090*/ 	.byte	0x03, 0x5f
        /*0092*/ 	.short	0x0101


	//----- nvinfo : EIATTR_COOP_GROUP_MASK_REGIDS
	.align		4
        /*0094*/ 	.byte	0x04, 0x29
        /*0096*/ 	.short	(.L_163 - .L_162)


	//   ....[0]....
.L_162:
        /*0098*/ 	.word	0xffffffff


	//   ....[1]....
        /*009c*/ 	.word	0xffffffff


	//   ....[2]....
        /*00a0*/ 	.word	0xffffffff


	//   ....[3]....
        /*00a4*/ 	.word	0xffffffff


	//   ....[4]....
        /*00a8*/ 	.word	0xffffffff


	//   ....[5]....
        /*00ac*/ 	.word	0xffffffff


	//   ....[6]....
        /*00b0*/ 	.word	0xffffffff


	//   ....[7]....
        /*00b4*/ 	.word	0xffffffff


	//   ....[8]....
        /*00b8*/ 	.word	0xffffffff


	//   ....[9]....
        /*00bc*/ 	.word	0xffffffff


	//   ....[10]....
        /*00c0*/ 	.word	0xffffffff


	//   ....[11]....
        /*00c4*/ 	.word	0xffffffff


	//   ....[12]....
        /*00c8*/ 	.word	0xffffffff


	//   ....[13]....
        /*00cc*/ 	.word	0xffffffff


	//   ....[14]....
        /*00d0*/ 	.word	0xffffffff


	//   ....[15]....
        /*00d4*/ 	.word	0xffffffff


	//   ....[16]....
        /*00d8*/ 	.word	0xffffffff


	//   ....[17]....
        /*00dc*/ 	.word	0xffffffff


	//   ....[18]....
        /*00e0*/ 	.word	0xffffffff


	//   ....[19]....
        /*00e4*/ 	.word	0xffffffff


	//   ....[20]....
        /*00e8*/ 	.word	0xffffffff


	//   ....[21]....
        /*00ec*/ 	.word	0xffffffff


	//   ....[22]....
        /*00f0*/ 	.word	0xffffffff


	//   ....[23]....
        /*00f4*/ 	.word	0xffffffff


	//   ....[24]....
        /*00f8*/ 	.word	0xffffffff


	//   ....[25]....
        /*00fc*/ 	.word	0xffffffff


	//   ....[26]....
        /*0100*/ 	.word	0xffffffff


	//   ....[27]....
        /*0104*/ 	.word	0xffffffff


	//   ....[28]....
        /*0108*/ 	.word	0xffffffff


	//   ....[29]....
        /*010c*/ 	.word	0xffffffff


	//   ....[30]....
        /*0110*/ 	.word	0xffffffff


	//   ....[31]....
        /*0114*/ 	.word	0xffffffff


	//   ....[32]....
        /*0118*/ 	.word	0xffffffff


	//   ....[33]....
        /*011c*/ 	.word	0xffffffff


	//   ....[34]....
        /*0120*/ 	.word	0xffffffff


	//   ....[35]....
        /*0124*/ 	.word	0xffffffff


	//   ....[36]....
        /*0128*/ 	.word	0xffffffff


	//   ....[37]....
        /*012c*/ 	.word	0xffffffff


	//   ....[38]....
        /*0130*/ 	.word	0xffffffff


	//   ....[39]....
        /*0134*/ 	.word	0xffffffff


	//   ....[40]....
        /*0138*/ 	.word	0xffffffff


	//   ....[41]....
        /*013c*/ 	.word	0xffffffff


	//   ....[42]....
        /*0140*/ 	.word	0xffffffff


	//   ....[43]....
        /*0144*/ 	.word	0xffffffff


	//   ....[44]....
        /*0148*/ 	.word	0xffffffff


	//   ....[45]....
        /*014c*/ 	.word	0xffffffff


	//   ....[46]....
        /*0150*/ 	.word	0xffffffff


	//   ....[47]....
        /*0154*/ 	.word	0xffffffff


	//   ....[48]....
        /*0158*/ 	.word	0xffffffff


	//   ....[49]....
        /*015c*/ 	.word	0xffffffff


	//   ....[50]....
        /*0160*/ 	.word	0xffffffff


	//   ....[51]....
        /*0164*/ 	.word	0xffffffff


	//   ....[52]....
        /*0168*/ 	.word	0xffffffff


	//   ....[53]....
        /*016c*/ 	.word	0xffffffff


	//   ....[54]....
        /*0170*/ 	.word	0xffffffff


	//   ....[55]....
        /*0174*/ 	.word	0xffffffff


	//   ....[56]....
        /*0178*/ 	.word	0xffffffff


	//   ....[57]....
        /*017c*/ 	.word	0xffffffff


	//----- nvinfo : EIATTR_COOP_GROUP_INSTR_OFFSETS
	.align		4
.L_163:
        /*0180*/ 	.byte	0x04, 0x28
        /*0182*/ 	.short	(.L_165 - .L_164)


	//   ....[0]....
.L_164:
        /*0184*/ 	.word	0x000016c0


	//   ....[1]....
        /*0188*/ 	.word	0x00002510


	//   ....[2]....
        /*018c*/ 	.word	0x000031e0


	//   ....[3]....
        /*0190*/ 	.word	0x00003200


	//   ....[4]....
        /*0194*/ 	.word	0x00003260


	//   ....[5]....
        /*0198*/ 	.word	0x00003280


	//   ....[6]....
        /*019c*/ 	.word	0x000032e0


	//   ....[7]....
        /*01a0*/ 	.word	0x00003300


	//   ....[8]....
        /*01a4*/ 	.word	0x00003360


	//   ....[9]....
        /*01a8*/ 	.word	0x00003380


	//   ....[10]....
        /*01ac*/ 	.word	0x000033e0


	//   ....[11]....
        /*01b0*/ 	.word	0x00003400


	//   ....[12]....
        /*01b4*/ 	.word	0x00003470


	//   ....[13]....
        /*01b8*/ 	.word	0x00003c00


	//   ....[14]....
        /*01bc*/ 	.word	0x00004a20


	//   ....[15]....
        /*01c0*/ 	.word	0x00004a40


	//   ....[16]....
        /*01c4*/ 	.word	0x00004a90


	//   ....[17]....
        /*01c8*/ 	.word	0x00004ab0


	//   ....[18]....
        /*01cc*/ 	.word	0x00004b10


	//   ....[19]....
        /*01d0*/ 	.word	0x00004b30


	//   ....[20]....
        /*01d4*/ 	.word	0x00004b80


	//   ....[21]....
        /*01d8*/ 	.word	0x00004ba0


	//   ....[22]....
        /*01dc*/ 	.word	0x00004c00


	//   ....[23]....
        /*01e0*/ 	.word	0x00004c20


	//   ....[24]....
        /*01e4*/ 	.word	0x00004c80


	//   ....[25]....
        /*01e8*/ 	.word	0x00005600


	//   ....[26]....
        /*01ec*/ 	.word	0x00005610


	//   ....[27]....
        /*01f0*/ 	.word	0x00005e30


	//   ....[28]....
        /*01f4*/ 	.word	0x00006cc0


	//   ....[29]....
        /*01f8*/ 	.word	0x00006ce0


	//   ....[30]....
        /*01fc*/ 	.word	0x00006d30


	//   ....[31]....
        /*0200*/ 	.word	0x00006d50


	//   ....[32]....
        /*0204*/ 	.word	0x00006db0


	//   ....[33]....
        /*0208*/ 	.word	0x00006dd0


	//   ....[34]....
        /*020c*/ 	.word	0x00006e20


	//   ....[35]....
        /*0210*/ 	.word	0x00006e40


	//   ....[36]....
        /*0214*/ 	.word	0x00006ea0


	//   ....[37]....
        /*0218*/ 	.word	0x00006ec0


	//   ....[38]....
        /*021c*/ 	.word	0x00006f20


	//   ....[39]....
        /*0220*/ 	.word	0x00007c90


	//   ....[40]....
        /*0224*/ 	.word	0x00008620


	//   ....[41]....
        /*0228*/ 	.word	0x00008630


	//   ....[42]....
        /*022c*/ 	.word	0x00008660


	//   ....[43]....
        /*0230*/ 	.word	0x000086d0


	//   ....[44]....
        /*0234*/ 	.word	0x000086e0


	//   ....[45]....
        /*0238*/ 	.word	0x00008760


	//   ....[46]....
        /*023c*/ 	.word	0x000087a0


	//   ....[47]....
        /*0240*/ 	.word	0x000087b0


	//   ....[48]....
        /*0244*/ 	.word	0x00008810


	//   ....[49]....
        /*0248*/ 	.word	0x00008890


	//   ....[50]....
        /*024c*/ 	.word	0x000088a0


	//   ....[51]....
        /*0250*/ 	.word	0x000088f0


	//   ....[52]....
        /*0254*/ 	.word	0x00008960


	//   ....[53]....
        /*0258*/ 	.word	0x00008970


	//   ....[54]....
        /*025c*/ 	.word	0x000089c0


	//   ....[55]....
        /*0260*/ 	.word	0x00008ac0


	//   ....[56]....
        /*0264*/ 	.word	0x00008b20


	//   ....[57]....
        /*0268*/ 	.word	0x00009ff0


	//----- nvinfo : EIATTR_VRC_CTA_INIT_COUNT
	.align		4
.L_165:
        /*026c*/ 	.byte	0x02, 0x4a
	.zero		1
	.zero		1


	//----- nvinfo : EIATTR_EXIT_INSTR_OFFSETS
	.align		4
        /*0270*/ 	.byte	0x04, 0x1c
        /*0272*/ 	.short	(.L_167 - .L_166)


	//   ....[0]....
.L_166:
        /*0274*/ 	.word	0x00000210


	//   ....[1]....
        /*0278*/ 	.word	0x00000460


	//   ....[2]....
        /*027c*/ 	.word	0x0000a030


	//----- nvinfo : EIATTR_CRS_STACK_SIZE
	.align		4
.L_167:
        /*0280*/ 	.byte	0x04, 0x1e
        /*0282*/ 	.short	(.L_169 - .L_168)
.L_168:
        /*0284*/ 	.word	0x00000000


	//----- nvinfo : EIATTR_CBANK_PARAM_SIZE
	.align		4
.L_169:
        /*0288*/ 	.byte	0x03, 0x19
        /*028a*/ 	.short	0x0030


	//----- nvinfo : EIATTR_PARAM_CBANK
	.align		4
        /*028c*/ 	.byte	0x04, 0x0a
        /*028e*/ 	.short	(.L_171 - .L_170)
	.align		4
.L_170:
        /*0290*/ 	.word	index@(.nv.constant0._ZN18transformer_engine43fused_score_for_moe_aux_loss_forward_kernelI13__nv_bfloat16EEvPKT_iiiiPS2_PbS5_)
        /*0294*/ 	.short	0x0380
        /*0296*/ 	.short	0x0030


	//----- nvinfo : EIATTR_SW_WAR
	.align		4
.L_171:
        /*0298*/ 	.byte	0x04, 0x36
        /*029a*/ 	.short	(.L_173 - .L_172)
.L_172:
        /*029c*/ 	.word	0x00000008
.L_173:


//--------------------- .nv.info._ZN18transformer_engine43fused_score_for_moe_aux_loss_forward_kernelI6__halfEEvPKT_iiiiPS2_PbS5_ --------------------------
	.section	.nv.info._ZN18transformer_engine43fused_score_for_moe_aux_loss_forward_kernelI6__halfEEvPKT_iiiiPS2_PbS5_,"",@"SHT_CUDA_INFO"
	.sectionflags	@""
	.align	4


	//----- nvinfo : EIATTR_CUDA_API_VERSION
	.align		4
        /*0000*/ 	.byte	0x04, 0x37
        /*0002*/ 	.short	(.L_175 - .L_174)
.L_174:
        /*0004*/ 	.word	0x00000082


	//----- nvinfo : EIATTR_KPARAM_INFO
	.align		4
.L_175:
        /*0008*/ 	.byte	0x04, 0x17
        /*000a*/ 	.short	(.L_177 - .L_176)
.L_176:
        /*000c*/ 	.word	0x00000000
        /*0010*/ 	.short	0x0007
        /*0012*/ 	.short	0x0028
        /*0014*/ 	.byte	0x00, 0xf5, 0x21, 0x00


	//----- nvinfo : EIATTR_KPARAM_INFO
	.align		4
.L_177:
        /*0018*/ 	.byte	0x04, 0x17
        /*001a*/ 	.short	(.L_179 - .L_178)
.L_178:
        /*001c*/ 	.word	0x00000000
        /*0020*/ 	.short	0x0006
        /*0022*/ 	.short	0x0020
        /*0024*/ 	.byte	0x00, 0xf5, 0x21, 0x00


	//----- nvinfo : EIATTR_KPARAM_INFO
	.align		4
.L_179:
        /*0028*/ 	.byte	0x04, 0x17
        /*002a*/ 	.short	(.L_181 - .L_180)
.L_180:
        /*002c*/ 	.word	0x00000000
        /*0030*/ 	.short	0x0005
        /*0032*/ 	.short	0x0018
        /*0034*/ 	.byte	0x00, 0xf5, 0x21, 0x00


	//----- nvinfo : EIATTR_KPARAM_INFO
	.align		4
.L_181:
        /*0038*/ 	.byte	0x04, 0x17
        /*003a*/ 	.short	(.L_183 - .L_182)
.L_182:
        /*003c*/ 	.word	0x00000000
        /*0040*/ 	.short	0x0004
        /*0042*/ 	.short	0x0014
        /*0044*/ 	.byte	0x00, 0xf0, 0x11, 0x00


	//----- nvinfo : EIATTR_KPARAM_INFO
	.align		4
.L_183:
        /*0048*/ 	.byte	0x04, 0x17
        /*004a*/ 	.short	(.L_185 - .L_184)
.L_184:
        /*004c*/ 	.word	0x00000000
        /*0050*/ 	.short	0x0003
        /*0052*/ 	.short	0x0010
        /*0054*/ 	.byte	0x00, 0xf0, 0x11, 0x00


	//----- nvinfo : EIATTR_KPARAM_INFO
	.align		4
.L_185:
        /*0058*/ 	.byte	0x04, 0x17
        /*005a*/ 	.short	(.L_187 - .L_186)
.L_186:
        /*005c*/ 	.word	0x00000000
        /*0060*/ 	.short	0x0002
        /*0062*/ 	.short	0x000c
        /*0064*/ 	.byte	0x00, 0xf0, 0x11, 0x00


	//----- nvinfo : EIATTR_KPARAM_INFO
	.align		4
.L_187:
        /*0068*/ 	.byte	0x04, 0x17
        /*006a*/ 	.short	(.L_189 - .L_188)
.L_188:
        /*006c*/ 	.word	0x00000000
        /*0070*/ 	.short	0x0001
        /*0072*/ 	.short	0x0008
        /*0074*/ 	.byte	0x00, 0xf0, 0x11, 0x00


	//----- nvinfo : EIATTR_KPARAM_INFO
	.align		4
.L_189:
        /*0078*/ 	.byte	0x04, 0x17
        /*007a*/ 	.short	(.L_191 - .L_190)
.L_190:
        /*007c*/ 	.word	0x00000000
        /*0080*/ 	.short	0x0000
        /*0082*/ 	.short	0x0000
        /*0084*/ 	.byte	0x00, 0xf5, 0x21, 0x00


	//----- nvinfo : EIATTR_SPARSE_MMA_MASK
	.align		4
.L_191:
        /*0088*/ 	.byte	0x03, 0x50
        /*008a*/ 	.short	0x0000


	//----- nvinfo : EIATTR_MAXREG_COUNT
	.align		4
        /*008c*/ 	.byte	0x03, 0x1b
        /*008e*/ 	.short	0x00ff


	//----- nvinfo : EIATTR_MERCURY_ISA_VERSION
	.align		4
        /*0090*/ 	.byte	0x03, 0x5f
        /*0092*/ 	.short	0x0101


	//----- nvinfo : EIATTR_COOP_GROUP_MASK_REGIDS
	.align		4
        /*0094*/ 	.byte	0x04, 0x29
        /*0096*/ 	.short	(.L_193 - .L_192)


	//   ....[0]....
.L_192:
        /*0098*/ 	.word	0xffffffff


	//   ....[1]....
        /*009c*/ 	.word	0xffffffff


	//   ....[2]....
        /*00a0*/ 	.word	0xffffffff


	//   ....[3]....
        /*00a4*/ 	.word	0xffffffff


	//   ....[4]....
        /*00a8*/ 	.word	0xffffffff


	//   ....[5]....
        /*00ac*/ 	.word	0xffffffff


	//   ....[6]....
        /*00b0*/ 	.word	0xffffffff


	//   ....[7]....
        /*00b4*/ 	.word	0xffffffff


	//   ....[8]....
        /*00b8*/ 	.word	0xffffffff


	//   ....[9]....
        /*00bc*/ 	.word	0xffffffff


	//   ....[10]....
        /*00c0*/ 	.word	0xffffffff


	//   ....[11]....
        /*00c4*/ 	.word	0xffffffff


	//   ....[12]....
        /*00c8*/ 	.word	0xffffffff


	//   ....[13]....
        /*00cc*/ 	.word	0xffffffff


	//   ....[14]....
        /*00d0*/ 	.word	0xffffffff


	//   ....[15]....
        /*00d4*/ 	.word	0xffffffff


	//   ....[16]....
        /*00d8*/ 	.word	0xffffffff


	//   ....[17]....
        /*00dc*/ 	.word	0xffffffff


	//   ....[18]....
        /*00e0*/ 	.word	0xffffffff


	//   ....[19]....
        /*00e4*/ 	.word	0xffffffff


	//   ....[20]....
        /*00e8*/ 	.word	0xffffffff


	//   ....[21]....
        /*00ec*/ 	.word	0xffffffff


	//   ....[22]....
        /*00f0*/ 	.word	0xffffffff


	//   ....[23]....
        /*00f4*/ 	.word	0xffffffff


	//   ....[24]....
        /*00f8*/ 	.word	0xffffffff


	//   ....[25]....
        /*00fc*/ 	.word	0xffffffff


	//   ....[26]....
        /*0100*/ 	.word	0xffffffff


	//   ....[27]....
        /*0104*/ 	.word	0xffffffff


	//   ....[28]....
        /*0108*/ 	.word	0xffffffff


	//   ....[29]....
        /*010c*/ 	.word	0xffffffff


	//   ....[30]....
        /*0110*/ 	.word	0xffffffff


	//   ....[31]....
        /*0114*/ 	.word	0xffffffff


	//   ....[32]....
        /*0118*/ 	.word	0xffffffff


	//   ....[33]....
        /*011c*/ 	.word	0xffffffff


	//   ....[34]....
        /*0120*/ 	.word	0xffffffff


	//   ....[35]....
        /*0124*/ 	.word	0xffffffff


	//   ....[36]....
        /*0128*/ 	.word	0xffffffff


	//   ....[37]....
        /*012c*/ 	.word	0xffffffff


	//   ....[38]....
        /*0130*/ 	.word	0xffffffff


	//   ....[39]....
        /*0134*/ 	.word	0xffffffff


	//   ....[40]....
        /*0138*/ 	.word	0xffffffff


	//   ....[41]....
        /*013c*/ 	.word	0xffffffff


	//   ....[42]....
        /*0140*/ 	.word	0xffffffff


	//   ....[43]....
        /*0144*/ 	.word	0xffffffff


	//   ....[44]....
        /*0148*/ 	.word	0xffffffff


	//   ....[45]....
        /*014c*/ 	.word	0xffffffff


	//   ....[46]....
        /*0150*/ 	.word	0xffffffff


	//   ....[47]....
        /*0154*/ 	.word	0xffffffff


	//   ....[48]....
        /*0158*/ 	.word	0xffffffff


	//   ....[49]....
        /*015c*/ 	.word	0xffffffff


	//   ....[50]....
        /*0160*/ 	.word	0xffffffff


	//   ....[51]....
        /*0164*/ 	.word	0xffffffff


	//   ....[52]....
        /*0168*/ 	.word	0xffffffff


	//   ....[53]....
        /*016c*/ 	.word	0xffffffff


	//   ....[54]....
        /*0170*/ 	.word	0xffffffff


	//   ....[55]....
        /*0174*/ 	.word	0xffffffff


	//   ....[56]....
        /*0178*/ 	.word	0xffffffff


	//   ....[57]....
        /*017c*/ 	.word	0xffffffff


	//----- nvinfo : EIATTR_COOP_GROUP_INSTR_OFFSETS
	.align		4
.L_193:
        /*0180*/ 	.byte	0x04, 0x28
        /*0182*/ 	.short	(.L_195 - .L_194)


	//   ....[0]....
.L_194:
        /*0184*/ 	.word	0x000016c0


	//   ....[1]....
        /*0188*/ 	.word	0x00002510


	//   ....[2]....
        /*018c*/ 	.word	0x000031e0


	//   ....[3]....
        /*0190*/ 	.word	0x00003200


	//   ....[4]....
        /*0194*/ 	.word	0x00003260


	//   ....[5]....
        /*0198*/ 	.word	0x00003280


	//   ....[6]....
        /*019c*/ 	.word	0x000032e0


	//   ....[7]....
        /*01a0*/ 	.word	0x00003300


	//   ....[8]....
        /*01a4*/ 	.word	0x00003360


	//   ....[9]....
        /*01a8*/ 	.word	0x00003380


	//   ....[10]....
        /*01ac*/ 	.word	0x000033e0


	//   ....[11]....
        /*01b0*/ 	.word	0x00003400


	//   ....[12]....
        /*01b4*/ 	.word	0x00003470


	//   ....[13]....
        /*01b8*/ 	.word	0x00003c00


	//   ....[14]....
        /*01bc*/ 	.word	0x000049b0


	//   ....[15]....
        /*01c0*/ 	.word	0x000049d0


	//   ....[16]....
        /*01c4*/ 	.word	0x00004a20


	//   ....[17]....
        /*01c8*/ 	.word	0x00004a40


	//   ....[18]....
        /*01cc*/ 	.word	0x00004a90


	//   ....[19]....
        /*01d0*/ 	.word	0x00004ab0


	//   ....[20]....
        /*01d4*/ 	.word	0x00004b00


	//   ....[21]....
        /*01d8*/ 	.word	0x00004b20


	//   ....[22]....
        /*01dc*/ 	.word	0x00004b70


	//   ....[23]....
        /*01e0*/ 	.word	0x00004b90


	//   ....[24]....
        /*01e4*/ 	.word	0x00004bf0


	//   ....[25]....
        /*01e8*/ 	.word	0x00005570


	//   ....[26]....
        /*01ec*/ 	.word	0x00005580


	//   ....[27]....
        /*01f0*/ 	.word	0x00005da0


	//   ....[28]....
        /*01f4*/ 	.word	0x00006bc0


	//   ....[29]....
        /*01f8*/ 	.word	0x00006be0


	//   ....[30]....
        /*01fc*/ 	.word	0x00006c30


	//   ....[31]....
        /*0200*/ 	.word	0x00006c50


	//   ....[32]....
        /*0204*/ 	.word	0x00006ca0


	//   ....[33]....
        /*0208*/ 	.word	0x00006cc0


	//   ....[34]....
        /*020c*/ 	.word	0x00006d10


	//   ....[35]....
        /*0210*/ 	.word	0x00006d30


	//   ....[36]....
        /*0214*/ 	.word	0x00006d80


	//   ....[37]....
        /*0218*/ 	.word	0x00006da0


	//   ....[38]....
        /*021c*/ 	.word	0x00006e00


	//   ....[39]....
        /*0220*/ 	.word	0x00007b70


	//   ....[40]....
        /*0224*/ 	.word	0x00008500


	//   ....[41]....
        /*0228*/ 	.word	0x00008510


	//   ....[42]....
        /*022c*/ 	.word	0x00008540


	//   ....[43]....
        /*0230*/ 	.word	0x000085b0


	//   ....[44]....
        /*0234*/ 	.word	0x000085c0


	//   ....[45]....
        /*0238*/ 	.word	0x00008640


	//   ....[46]....
        /*023c*/ 	.word	0x00008680


	//   ....[47]....
        /*0240*/ 	.word	0x00008690


	//   ....[48]....
        /*0244*/ 	.word	0x000086f0


	//   ....[49]....
        /*0248*/ 	.word	0x00008770


	//   ....[50]....
        /*024c*/ 	.word	0x00008780


	//   ....[51]....
        /*0250*/ 	.word	0x000087d0


	//   ....[52]....
        /*0254*/ 	.word	0x00008840


	//   ....[53]....
        /*0258*/ 	.word	0x00008850


	//   ....[54]....
        /*025c*/ 	.word	0x000088a0


	//   ....[55]....
        /*0260*/ 	.word	0x000089a0


	//   ....[56]....
        /*0264*/ 	.word	0x00008a00


	//   ....[57]....
        /*0268*/ 	.word	0x00009ed0


	//----- nvinfo : EIATTR_VRC_CTA_INIT_COUNT
	.align		4
.L_195:
        /*026c*/ 	.byte	0x02, 0x4a
	.zero		1
	.zero		1


	//----- nvinfo : EIATTR_EXIT_INSTR_OFFSETS
	.align		4
        /*0270*/ 	.byte	0x04, 0x1c
        /*0272*/ 	.short	(.L_197 - .L_196)


	//   ....[0]....
.L_196:
        /*0274*/ 	.word	0x00000210


	//   ....[1]....
        /*0278*/ 	.word	0x00000460


	//   ....[2]....
        /*027c*/ 	.word	0x00009f10


	//----- nvinfo : EIATTR_CRS_STACK_SIZE
	.align		4
.L_197:
        /*0280*/ 	.byte	0x04, 0x1e
        /*0282*/ 	.short	(.L_199 - .L_198)
.L_198:
        /*0284*/ 	.word	0x00000000


	//----- nvinfo : EIATTR_CBANK_PARAM_SIZE
	.align		4
.L_199:
        /*0288*/ 	.byte	0x03, 0x19
        /*028a*/ 	.short	0x0030


	//----- nvinfo : EIATTR_PARAM_CBANK
	.align		4
        /*028c*/ 	.byte	0x04, 0x0a
        /*028e*/ 	.short	(.L_201 - .L_200)
	.align		4
.L_200:
        /*0290*/ 	.word	index@(.nv.constant0._ZN18transformer_engine43fused_score_for_moe_aux_loss_forward_kernelI6__halfEEvPKT_iiiiPS2_PbS5_)
        /*0294*/ 	.short	0x0380
        /*0296*/ 	.short	0x0030


	//----- nvinfo : EIATTR_SW_WAR
	.align		4
.L_201:
        /*0298*/ 	.byte	0x04, 0x36
        /*029a*/ 	.short	(.L_203 - .L_202)
.L_202:
        /*029c*/ 	.word	0x00000008
.L_203:


//--------------------- .nv.info._ZN18transformer_engine43fused_score_for_moe_aux_loss_forward_kernelIfEEvPKT_iiiiPS1_PbS4_ --------------------------
	.section	.nv.info._ZN18transformer_engine43fused_score_for_moe_aux_loss_forward_kernelIfEEvPKT_iiiiPS1_PbS4_,"",@"SHT_CUDA_INFO"
	.sectionflags	@""
	.align	4


	//----- nvinfo : EIATTR_CUDA_API_VERSION
	.align		4
        /*0000*/ 	.byte	0x04, 0x37
        /*0002*/ 	.short	(.L_205 - .L_204)
.L_204:
        /*0004*/ 	.word	0x00000082


	//----- nvinfo : EIATTR_KPARAM_INFO
	.align		4
.L_205:
        /*0008*/ 	.byte	0x04, 0x17
        /*000a*/ 	.short	(.L_207 - .L_206)
.L_206:
        /*000c*/ 	.word	0x00000000
        /*0010*/ 	.short	0x0007
        /*0012*/ 	.short	0x0028
        /*0014*/ 	.byte	0x00, 0xf5, 0x21, 0x00


	//----- nvinfo : EIATTR_KPARAM_INFO
	.align		4
.L_207:
        /*0018*/ 	.byte	0x04, 0x17
        /*001a*/ 	.short	(.L_209 - .L_208)
.L_208:
        /*001c*/ 	.word	0x00000000
        /*0020*/ 	.short	0x0006
        /*0022*/ 	.short	0x0020
        /*0024*/ 	.byte	0x00, 0xf5, 0x21, 0x00


	//----- nvinfo : EIATTR_KPARAM_INFO
	.align		4
.L_209:
        /*0028*/ 	.byte	0x04, 0x17
        /*002a*/ 	.short	(.L_211 - .L_210)
.L_210:
        /*002c*/ 	.word	0x00000000
        /*0030*/ 	.short	0x0005
        /*0032*/ 	.short	0x0018
        /*0034*/ 	.byte	0x00, 0xf5, 0x21, 0x00


	//----- nvinfo : EIATTR_KPARAM_INFO
	.align		4
.L_211:
        /*0038*/ 	.byte	0x04, 0x17
        /*003a*/ 	.short	(.L_213 - .L_212)
.L_212:
        /*003c*/ 	.word	0x00000000
        /*0040*/ 	.short	0x0004
        /*0042*/ 	.short	0x0014
        /*0044*/ 	.byte	0x00, 0xf0, 0x11, 0x00


	//----- nvinfo : EIATTR_KPARAM_INFO
	.align		4
.L_213:
        /*0048*/ 	.byte	0x04, 0x17
        /*004a*/ 	.short	(.L_215 - .L_214)
.L_214:
        /*004c*/ 	.word	0x00000000
        /*0050*/ 	.short	0x0003
        /*0052*/ 	.short	0x0010
        /*0054*/ 	.byte	0x00, 0xf0, 0x11, 0x00


	//----- nvinfo : EIATTR_KPARAM_INFO
	.align		4
.L_215:
        /*0058*/ 	.byte	0x04, 0x17
        /*005a*/ 	.short	(.L_217 - .L_216)
.L_216:
        /*005c*/ 	.word	0x00000000
        /*0060*/ 	.short	0x0002
        /*0062*/ 	.short	0x000c
        /*0064*/ 	.byte	0x00, 0xf0, 0x11, 0x00


	//----- nvinfo : EIATTR_KPARAM_INFO
	.align		4
.L_217:
        /*0068*/ 	.byte	0x04, 0x17
        /*006a*/ 	.short	(.L_219 - .L_218)
.L_218:
        /*006c*/ 	.word	0x00000000
        /*0070*/ 	.short	0x0001
        /*0072*/ 	.short	0x0008
        /*0074*/ 	.byte	0x00, 0xf0, 0x11, 0x00


	//----- nvinfo : EIATTR_KPARAM_INFO
	.align		4
.L_219:
        /*0078*/ 	.byte	0x04, 0x17
        /*007a*/ 	.short	(.L_221 - .L_220)
.L_220:
        /*007c*/ 	.word	0x00000000
        /*0080*/ 	.short	0x0000
        /*0082*/ 	.short	0x0000
        /*0084*/ 	.byte	0x00, 0xf5, 0x21, 0x00


	//----- nvinfo : EIATTR_SPARSE_MMA_MASK
	.align		4
.L_221:
        /*0088*/ 	.byte	0x03, 0x50
        /*008a*/ 	.short	0x0000


	//----- nvinfo : EIATTR_MAXREG_COUNT
	.align		4
        /*008c*/ 	.byte	0x03, 0x1b
        /*008e*/ 	.short	0x00ff


	//----- nvinfo : EIATTR_MERCURY_ISA_VERSION
	.align		4
        /*0090*/ 	.byte	0x03, 0x5f
        /*0092*/ 	.short	0x0101


	//----- nvinfo : EIATTR_COOP_GROUP_MASK_REGIDS
	.align		4
        /*0094*/ 	.byte	0x04, 0x29
        /*0096*/ 	.short	(.L_223 - .L_222)


	//   ....[0]....
.L_222:
        /*0098*/ 	.word	0xffffffff


	//   ....[1]....
        /*009c*/ 	.word	0xffffffff


	//   ....[2]....
        /*00a0*/ 	.word	0xffffffff


	//   ....[3]....
        /*00a4*/ 	.word	0xffffffff


	//   ....[4]....
        /*00a8*/ 	.word	0xffffffff


	//   ....[5]....
        /*00ac*/ 	.word	0xffffffff


	//   ....[6]....
        /*00b0*/ 	.word	0xffffffff


	//   ....[7]....
        /*00b4*/ 	.word	0xffffffff


	//   ....[8]....
        /*00b8*/ 	.word	0xffffffff


	//   ....[9]....
        /*00bc*/ 	.word	0xffffffff


	//   ....[10]....
        /*00c0*/ 	.word	0xffffffff


	//   ....[11]....
        /*00c4*/ 	.word	0xffffffff


	//   ....[12]....
        /*00c8*/ 	.word	0xffffffff


	//   ....[13]....
        /*00cc*/ 	.word	0xffffffff


	//   ....[14]....
        /*00d0*/ 	.word	0xffffffff


	//   ....[15]....
        /*00d4*/ 	.word	0xffffffff


	//   ....[16]....
        /*00d8*/ 	.word	0xffffffff


	//   ....[17]....
        /*00dc*/ 	.word	0xffffffff


	//   ....[18]....
        /*00e0*/ 	.word	0xffffffff


	//   ....[19]....
        /*00e4*/ 	.word	0xffffffff


	//   ....[20]....
        /*00e8*/ 	.word	0xffffffff


	//   ....[21]....
        /*00ec*/ 	.word	0xffffffff


	//   ....[22]....
        /*00f0*/ 	.word	0xffffffff


	//   ....[23]....
        /*00f4*/ 	.word	0xffffffff


	//   ....[24]....
        /*00f8*/ 	.word	0xffffffff


	//   ....[25]....
        /*00fc*/ 	.word	0xffffffff


	//   ....[26]....
        /*0100*/ 	.word	0xffffffff


	//   ....[27]....
        /*0104*/ 	.word	0xffffffff


	//   ....[28]....
        /*0108*/ 	.word	0xffffffff


	//   ....[29]....
        /*010c*/ 	.word	0xffffffff


	//   ....[30]....
        /*0110*/ 	.word	0xffffffff


	//   ....[31]....
        /*0114*/ 	.word	0xffffffff


	//   ....[32]....
        /*0118*/ 	.word	0xffffffff


	//   ....[33]....
        /*011c*/ 	.word	0xffffffff


	//   ....[34]....
        /*0120*/ 	.word	0xffffffff


	//   ....[35]....
        /*0124*/ 	.word	0xffffffff


	//   ....[36]....
        /*0128*/ 	.word	0xffffffff


	//   ....[37]....
        /*012c*/ 	.word	0xffffffff


	//   ....[38]....
        /*0130*/ 	.word	0xffffffff


	//   ....[39]....
        /*0134*/ 	.word	0xffffffff


	//   ....[40]....
        /*0138*/ 	.word	0xffffffff


	//   ....[41]....
        /*013c*/ 	.word	0xffffffff


	//   ....[42]....
        /*0140*/ 	.word	0xffffffff


	//   ....[43]....
        /*0144*/ 	.word	0xffffffff


	//   ....[44]....
        /*0148*/ 	.word	0xffffffff


	//   ....[45]....
        /*014c*/ 	.word	0xffffffff


	//   ....[46]....
        /*0150*/ 	.word	0xffffffff


	//   ....[47]....
        /*0154*/ 	.word	0xffffffff


	//   ....[48]....
        /*0158*/ 	.word	0xffffffff


	//   ....[49]....
        /*015c*/ 	.word	0xffffffff


	//   ....[50]....
        /*0160*/ 	.word	0xffffffff


	//   ....[51]....
        /*0164*/ 	.word	0xffffffff


	//   ....[52]....
        /*0168*/ 	.word	0xffffffff


	//   ....[53]....
        /*016c*/ 	.word	0xffffffff


	//   ....[54]....
        /*0170*/ 	.word	0xffffffff


	//   ....[55]....
        /*0174*/ 	.word	0xffffffff


	//   ....[56]....
        /*0178*/ 	.word	0xffffffff


	//   ....[57]....
        /*017c*/ 	.word	0xffffffff


	//----- nvinfo : EIATTR_COOP_GROUP_INSTR_OFFSETS
	.align		4
.L_223:
        /*0180*/ 	.byte	0x04, 0x28
        /*0182*/ 	.short	(.L_225 - .L_224)


	//   ....[0]....
.L_224:
        /*0184*/ 	.word	0x00001690


	//   ....[1]....
        /*0188*/ 	.word	0x000023d0


	//   ....[2]....
        /*018c*/ 	.word	0x00003980


	//   ....[3]....
        /*0190*/ 	.word	0x000039a0


	//   ....[4]....
        /*0194*/ 	.word	0x000039f0


	//   ....[5]....
        /*0198*/ 	.word	0x00003a10


	//   ....[6]....
        /*019c*/ 	.word	0x00003a60


	//   ....[7]....
        /*01a0*/ 	.word	0x00003a80


	//   ....[8]....
        /*01a4*/ 	.word	0x00003ad0


	//   ....[9]....
        /*01a8*/ 	.word	0x00003af0


	//   ....[10]....
        /*01ac*/ 	.word	0x00003b40


	//   ....[11]....
        /*01b0*/ 	.word	0x00003b60


	//   ....[12]....
        /*01b4*/ 	.word	0x00003bc0


	//   ....[13]....
        /*01b8*/ 	.word	0x00004240


	//   ....[14]....
        /*01bc*/ 	.word	0x00004de0


	//   ....[15]....
        /*01c0*/ 	.word	0x00004e00


	//   ....[16]....
        /*01c4*/ 	.word	0x00004e40


	//   ....[17]....
        /*01c8*/ 	.word	0x00004e60


	//   ....[18]....
        /*01cc*/ 	.word	0x00004ea0


	//   ....[19]....
        /*01d0*/ 	.word	0x00004ec0


	//   ....[20]....
        /*01d4*/ 	.word	0x00004f00


	//   ....[21]....
        /*01d8*/ 	.word	0x00004f20


	//   ....[22]....
        /*01dc*/ 	.word	0x00004f60


	//   ....[23]....
        /*01e0*/ 	.word	0x00004f80


	//   ....[24]....
        /*01e4*/ 	.word	0x00004fd0


	//   ....[25]....
        /*01e8*/ 	.word	0x00005810


	//   ....[26]....
        /*01ec*/ 	.word	0x00005820


	//   ....[27]....
        /*01f0*/ 	.word	0x00006040


	//   ....[28]....
        /*01f4*/ 	.word	0x00006c50


	//   ....[29]....
        /*01f8*/ 	.word	0x00006c70


	//   ....[30]....
        /*01fc*/ 	.word	0x00006cb0


	//   ....[31]....
        /*0200*/ 	.word	0x00006cd0


	//   ....[32]....
        /*0204*/ 	.word	0x00006d10


	//   ....[33]....
        /*0208*/ 	.word	0x00006d30


	//   ....[34]....
        /*020c*/ 	.word	0x00006d70


	//   ....[35]....
        /*0210*/ 	.word	0x00006d90


	//   ....[36]....
        /*0214*/ 	.word	0x00006dd0


	//   ....[37]....
        /*0218*/ 	.word	0x00006df0


	//   ....[38]....
        /*021c*/ 	.word	0x00006e40


	//   ....[39]....
        /*0220*/ 	.word	0x00007b30


	//   ....[40]....
        /*0224*/ 	.word	0x00008430


	//   ....[41]....
        /*0228*/ 	.word	0x00008440


	//   ....[42]....
        /*022c*/ 	.word	0x00008470


	//   ....[43]....
        /*0230*/ 	.word	0x000084e0


	//   ....[44]....
        /*0234*/ 	.word	0x000084f0


	//   ....[45]....
        /*0238*/ 	.word	0x00008570


	//   ....[46]....
        /*023c*/ 	.word	0x000085b0


	//   ....[47]....
        /*0240*/ 	.word	0x000085c0


	//   ....[48]....
        /*0244*/ 	.word	0x00008620


	//   ....[49]....
        /*0248*/ 	.word	0x000086a0


	//   ....[50]....
        /*024c*/ 	.word	0x000086b0


	//   ....[51]....
        /*0250*/ 	.word	0x00008700


	//   ....[52]....
        /*0254*/ 	.word	0x00008770


	//   ....[53]....
        /*0258*/ 	.word	0x00008780


	//   ....[54]....
        /*025c*/ 	.word	0x000087d0


	//   ....[55]....
        /*0260*/ 	.word	0x000088d0


	//   ....[56]....
        /*0264*/ 	.word	0x00008930


	//   ....[57]....
        /*0268*/ 	.word	0x00009e00


	//----- nvinfo : EIATTR_VRC_CTA_INIT_COUNT
	.align		4
.L_225:
        /*026c*/ 	.byte	0x02, 0x4a
	.zero		1
	.zero		1


	//----- nvinfo : EIATTR_EXIT_INSTR_OFFSETS
	.align		4
        /*0270*/ 	.byte	0x04, 0x1c
        /*0272*/ 	.short	(.L_227 - .L_226)


	//   ....[0]....
.L_226:
        /*0274*/ 	.word	0x00000210


	//   ....[1]....
        /*0278*/ 	.word	0x00000460


	//   ....[2]....
        /*027c*/ 	.word	0x00009e40


	//----- nvinfo : EIATTR_CRS_STACK_SIZE
	.align		4
.L_227:
        /*0280*/ 	.byte	0x04, 0x1e
        /*0282*/ 	.short	(.L_229 - .L_228)
.L_228:
        /*0284*/ 	.word	0x00000000


	//----- nvinfo : EIATTR_CBANK_PARAM_SIZE
	.align		4
.L_229:
        /*0288*/ 	.byte	0x03, 0x19
        /*028a*/ 	.short	0x0030


	//----- nvinfo : EIATTR_PARAM_CBANK
	.align		4
        /*028c*/ 	.byte	0x04, 0x0a
        /*028e*/ 	.short	(.L_231 - .L_230)
	.align		4
.L_230:
        /*0290*/ 	.word	index@(.nv.constant0._ZN18transformer_engine43fused_score_for_moe_aux_loss_forward_kernelIfEEvPKT_iiiiPS1_PbS4_)
        /*0294*/ 	.short	0x0380
        /*0296*/ 	.short	0x0030


	//----- nvinfo : EIATTR_SW_WAR
	.align		4
.L_231:
        /*0298*/ 	.byte	0x04, 0x36
        /*029a*/ 	.short	(.L_233 - .L_232)
.L_232:
        /*029c*/ 	.word	0x00000008
.L_233:


//--------------------- .nv.callgraph             --------------------------
	.section	.nv.callgraph,"",@"SHT_CUDA_CALLGRAPH"
	.align	4
	.sectionentsize	8
	.align		4
        /*0000*/ 	.word	0x00000000
	.align		4
        /*0004*/ 	.word	0xffffffff
	.align		4
        /*0008*/ 	.word	0x00000000
	.align		4
        /*000c*/ 	.word	0xfffffffe
	.align		4
        /*0010*/ 	.word	0x00000000
	.align		4
        /*0014*/ 	.word	0xfffffffd
	.align		4
        /*0018*/ 	.word	0x00000000
	.align		4
        /*001c*/ 	.word	0xfffffffc


//--------------------- .text._ZN18transformer_engine44fused_score_for_moe_aux_loss_backward_kernelI13__nv_bfloat16EEvPKT_S4_iiiiPS2_ --------------------------
	.section	.text._ZN18transformer_engine44fused_score_for_moe_aux_loss_backward_kernelI13__nv_bfloat16EEvPKT_S4_iiiiPS2_,"ax",@progbits
	.align	128
        .global         _ZN18transformer_engine44fused_score_for_moe_aux_loss_backward_kernelI13__nv_bfloat16EEvPKT_S4_iiiiPS2_
        .type           _ZN18transformer_engine44fused_score_for_moe_aux_loss_backward_kernelI13__nv_bfloat16EEvPKT_S4_iiiiPS2_,@function
        .size           _ZN18transformer_engine44fused_score_for_moe_aux_loss_backward_kernelI13__nv_bfloat16EEvPKT_S4_iiiiPS2_,(.L_x_892 - _ZN18transformer_engine44fused_score_for_moe_aux_loss_backward_kernelI13__nv_bfloat16EEvPKT_S4_iiiiPS2_)
        .other          _ZN18transformer_engine44fused_score_for_moe_aux_loss_backward_kernelI13__nv_bfloat16EEvPKT_S4_iiiiPS2_,@"STO_CUDA_ENTRY STV_DEFAULT"
_ZN18transformer_engine44fused_score_for_moe_aux_loss_backward_kernelI13__nv_bfloat16EEvPKT_S4_iiiiPS2_:
.text._ZN18transformer_engine44fused_score_for_moe_aux_loss_backward_kernelI13__nv_bfloat16EEvPKT_S4_iiiiPS2_:
[----:B------:R-:W0:Y:S08]  /*0000*/  LDC R1, c[0x0][0x37c] ;  /* 0x0000df00ff017b82 */ /* 0x000e300000000800 */
[----:B------:R-:W1:Y:S01]  /*0010*/  LDC R0, c[0x0][0x360] ;  /* 0x0000d800ff007b82 */ /* 0x000e620000000800 */
[----:B0-----:R-:W-:-:S07]  /*0020*/  VIADD R1, R1, 0xfffffff8 ;  /* 0xfffffff801017836 */ /* 0x001fce0000000000 */
[----:B------:R-:W0:Y:S08]  /*0030*/  LDC R5, c[0x0][0x390] ;  /* 0x0000e400ff057b82 */ /* 0x000e300000000800 */
[----:B------:R-:W2:Y:S01]  /*0040*/  S2UR UR6, SR_CTAID.X ;  /* 0x00000000000679c3 */ /* 0x000ea20000002500 */
[----:B-1----:R-:W-:-:S04]  /*0050*/  SHF.R.U32.HI R0, RZ, 0x5, R0 ;  /* 0x00000005ff007819 */ /* 0x002fc80000011600 */
[-C--:B------:R-:W-:Y:S02]  /*0060*/  IABS R6, R0.reuse ;  /* 0x0000000000067213 */ /* 0x080fe40000000000 */
[----:B------:R-:W-:Y:S02]  /*0070*/  IABS R8, R0 ;  /* 0x0000000000087213 */ /* 0x000fe40000000000 */
[----:B------:R-:W1:Y:S01]  /*0080*/  I2F.RP R4, R6 ;  /* 0x0000000600047306 */ /* 0x000e620000209400 */
[----:B0-----:R-:W-:Y:S02]  /*0090*/  IADD3 R5, PT, PT, R0, -0x1, R5 ;  /* 0xffffffff00057810 */ /* 0x001fe40007ffe005 */
[----:B------:R-:W-:-:S05]  /*00a0*/  IMAD.MOV R8, RZ, RZ, -R8 ;  /* 0x000000ffff087224 */ /* 0x000fca00078e0a08 */
[----:B-1----:R-:W0:Y:S02]  /*00b0*/  MUFU.RCP R4, R4 ;  /* 0x0000000400047308 */ /* 0x002e240000001000 */
[----:B0-----:R-:W-:Y:S01]  /*00c0*/  VIADD R2, R4, 0xffffffe ;  /* 0x0ffffffe04027836 */ /* 0x001fe20000000000 */
[----:B------:R-:W-:Y:S02]  /*00d0*/  IABS R4, R5 ;  /* 0x0000000500047213 */ /* 0x000fe40000000000 */
[----:B------:R-:W-:-:S03]  /*00e0*/  LOP3.LUT R5, R5, R0, RZ, 0x3c, !PT ;  /* 0x0000000005057212 */ /* 0x000fc600078e3cff */
[----:B------:R0:W1:Y:S01]  /*00f0*/  F2I.FTZ.U32.TRUNC.NTZ R3, R2 ;  /* 0x0000000200037305 */ /* 0x000062000021f000 */
[----:B------:R-:W-:Y:S01]  /*0100*/  ISETP.GE.AND P2, PT, R5, RZ, PT ;  /* 0x000000ff0500720c */ /* 0x000fe20003f46270 */
[----:B0-----:R-:W-:Y:S01]  /*0110*/  IMAD.MOV.U32 R2, RZ, RZ, RZ ;  /* 0x000000ffff027224 */ /* 0x001fe200078e00ff */
[----:B-1----:R-:W-:-:S05]  /*0120*/  IADD3 R7, PT, PT, RZ, -R3, RZ ;  /* 0x80000003ff077210 */ /* 0x002fca0007ffe0ff */
[----:B------:R-:W-:-:S04]  /*0130*/  IMAD R7, R7, R6, RZ ;  /* 0x0000000607077224 */ /* 0x000fc800078e02ff */
[----:B------:R-:W-:Y:S01]  /*0140*/  IMAD.HI.U32 R3, R3, R7, R2 ;  /* 0x0000000703037227 */ /* 0x000fe200078e0002 */
[----:B------:R-:W-:-:S05]  /*0150*/  MOV R7, R8 ;  /* 0x0000000800077202 */ /* 0x000fca0000000f00 */
[----:B------:R-:W-:-:S04]  /*0160*/  IMAD.HI.U32 R2, R3, R4, RZ ;  /* 0x0000000403027227 */ /* 0x000fc800078e00ff */
[----:B------:R-:W-:-:S05]  /*0170*/  IMAD R3, R2, R7, R4 ;  /* 0x0000000702037224 */ /* 0x000fca00078e0204 */
[----:B------:R-:W-:-:S13]  /*0180*/  ISETP.GT.U32.AND P1, PT, R6, R3, PT ;  /* 0x000000030600720c */ /* 0x000fda0003f24070 */
[----:B------:R-:W-:Y:S02]  /*0190*/  @!P1 IMAD.IADD R3, R3, 0x1, -R6 ;  /* 0x0000000103039824 */ /* 0x000fe400078e0a06 */
[----:B------:R-:W-:Y:S01]  /*01a0*/  @!P1 VIADD R2, R2, 0x1 ;  /* 0x0000000102029836 */ /* 0x000fe20000000000 */
[----:B------:R-:W-:Y:S02]  /*01b0*/  ISETP.NE.AND P1, PT, R0, RZ, PT ;  /* 0x000000ff0000720c */ /* 0x000fe40003f25270 */
[----:B------:R-:W-:-:S13]  /*01c0*/  ISETP.GE.U32.AND P0, PT, R3, R6, PT ;  /* 0x000000060300720c */ /* 0x000fda0003f06070 */
[----:B------:R-:W-:-:S05]  /*01d0*/  @P0 IADD3 R2, PT, PT, R2, 0x1, RZ ;  /* 0x0000000102020810 */ /* 0x000fca0007ffe0ff */
[----:B------:R-:W-:Y:S01]  /*01e0*/  @!P2 IMAD.MOV R2, RZ, RZ, -R2 ;  /* 0x000000ffff02a224 */ /* 0x000fe200078e0a02 */
[----:B------:R-:W-:-:S04]  /*01f0*/  @!P1 LOP3.LUT R2, RZ, R0, RZ, 0x33, !PT ;  /* 0x00000000ff029212 */ /* 0x000fc800078e33ff */
[----:B--2---:R-:W-:-:S13]  /*0200*/  ISETP.LE.AND P0, PT, R2, UR6, PT ;  /* 0x0000000602007c0c */ /* 0x004fda000bf03270 */
[----:B------:R-:W-:Y:S05]  /*0210*/  @P0 EXIT ;  /* 0x000000000000094d */ /* 0x000fea0003800000 */
[----:B------:R-:W0:Y:S01]  /*0220*/  S2R R5, SR_TID.X ;  /* 0x0000000000057919 */ /* 0x000e220000002100 */
[----:B------:R-:W1:Y:S01]  /*0230*/  S2UR UR5, SR_CgaCtaId ;  /* 0x00000000000579c3 */ /* 0x000e620000008800 */
[----:B------:R-:W2:Y:S01]  /*0240*/  LDCU.64 UR8, c[0x0][0x398] ;  /* 0x00007300ff0877ac */ /* 0x000ea20008000a00 */
[----:B------:R-:W-:Y:S01]  /*0250*/  UMOV UR4, 0x400 ;  /* 0x0000040000047882 */ /* 0x000fe20000000000 */
[----:B------:R-:W3:Y:S05]  /*0260*/  LDCU UR7, c[0x0][0x370] ;  /* 0x00006e00ff0777ac */ /* 0x000eea0008000800 */
[----:B------:R-:W4:Y:S01]  /*0270*/  LDC R6, c[0x0][0x394] ;  /* 0x0000e500ff067b82 */ /* 0x000f220000000800 */
[----:B--2---:R-:W-:-:S04]  /*0280*/  UISETP.NE.AND UP0, UPT, UR9, URZ, UPT ;  /* 0x000000ff0900728c */ /* 0x004fc8000bf05270 */
[----:B------:R-:W-:Y:S02]  /*0290*/  UISETP.GT.AND UP0, UPT, UR8, 0x1, !UP0 ;  /* 0x000000010800788c */ /* 0x000fe4000c704270 */
[----:B-1----:R-:W-:Y:S01]  /*02a0*/  ULEA UR4, UR5, UR4, 0x18 ;  /* 0x0000000405047291 */ /* 0x002fe2000f8ec0ff */
[----:B------:R-:W1:Y:S01]  /*02b0*/  LDCU.64 UR8, c[0x0][0x358] ;  /* 0x00006b00ff0877ac */ /* 0x000e620008000a00 */
[----:B0-----:R-:W-:Y:S01]  /*02c0*/  LOP3.LUT R3, R5, 0x1f, RZ, 0xc0, !PT ;  /* 0x0000001f05037812 */ /* 0x001fe200078ec0ff */
[-C--:B----4-:R-:W-:Y:S01]  /*02d0*/  IMAD R17, R0, R6.reuse, RZ ;  /* 0x0000000600117224 */ /* 0x090fe200078e02ff */
[----:B------:R-:W-:Y:S02]  /*02e0*/  SHF.R.U32.HI R5, RZ, 0x5, R5 ;  /* 0x00000005ff057819 */ /* 0x000fe40000011605 */
[----:B------:R-:W-:Y:S02]  /*02f0*/  LOP3.LUT R4, RZ, R3, RZ, 0x33, !PT ;  /* 0x00000003ff047212 */ /* 0x000fe400078e33ff */
[----:B------:R-:W-:Y:S01]  /*0300*/  LOP3.LUT R7, R3, 0x20, RZ, 0xfc, !PT ;  /* 0x0000002003077812 */ /* 0x000fe200078efcff */
[----:B------:R-:W-:Y:S01]  /*0310*/  IMAD R10, R5, R6, RZ ;  /* 0x00000006050a7224 */ /* 0x000fe200078e02ff */
[C---:B------:R-:W-:Y:S01]  /*0320*/  LOP3.LUT R8, R3.reuse, 0x40, RZ, 0xfc, !PT ;  /* 0x0000004003087812 */ /* 0x040fe200078efcff */
[--C-:B------:R-:W-:Y:S01]  /*0330*/  IMAD.IADD R4, R4, 0x1, R6.reuse ;  /* 0x0000000104047824 */ /* 0x100fe200078e0206 */
[----:B------:R-:W-:-:S02]  /*0340*/  IADD3 R6, PT, PT, -R3, -0x21, R6 ;  /* 0xffffffdf03067810 */ /* 0x000fc40007ffe106 */
[----:B------:R-:W-:Y:S01]  /*0350*/  LEA R10, R10, UR4, 0x1 ;  /* 0x000000040a0a7c11 */ /* 0x000fe2000f8e08ff */
[----:B------:R-:W-:Y:S01]  /*0360*/  UMOV UR4, UR6 ;  /* 0x0000000600047c82 */ /* 0x000fe20008000000 */
[----:B------:R-:W-:Y:S02]  /*0370*/  LEA.HI R16, R4, 0x1, RZ, 0x1b ;  /* 0x0000000104107811 */ /* 0x000fe400078fd8ff */
[----:B------:R-:W-:Y:S01]  /*0380*/  LEA R14, R17, R10, 0x1 ;  /* 0x0000000a110e7211 */ /* 0x000fe200078e08ff */
[----:B------:R-:W-:Y:S01]  /*0390*/  IMAD R13, R3, 0x2, R10 ;  /* 0x00000002030d7824 */ /* 0x000fe200078e020a */
[----:B------:R-:W-:Y:S02]  /*03a0*/  LEA.HI R12, R6, 0x1, RZ, 0x1b ;  /* 0x00000001060c7811 */ /* 0x000fe400078fd8ff */
[----:B------:R-:W-:Y:S01]  /*03b0*/  LOP3.LUT R15, R16, 0x7, RZ, 0xc0, !PT ;  /* 0x00000007100f7812 */ /* 0x000fe200078ec0ff */
[----:B------:R-:W-:Y:S01]  /*03c0*/  IMAD R18, R17, 0x2, R14 ;  /* 0x0000000211127824 */ /* 0x000fe200078e020e */
[----:B------:R-:W-:-:S02]  /*03d0*/  LOP3.LUT R9, R3, 0x60, RZ, 0xfc, !PT ;  /* 0x0000006003097812 */ /* 0x000fc400078efcff */
[C---:B------:R-:W-:Y:S02]  /*03e0*/  LOP3.LUT R11, R3.reuse, 0x80, RZ, 0xfc, !PT ;  /* 0x00000080030b7812 */ /* 0x040fe400078efcff */
[----:B------:R-:W-:Y:S02]  /*03f0*/  LOP3.LUT R12, R12, 0x3, RZ, 0xc0, !PT ;  /* 0x000000030c0c7812 */ /* 0x000fe400078ec0ff */
[----:B------:R-:W-:Y:S02]  /*0400*/  LOP3.LUT R16, R16, 0x3, RZ, 0xc0, !PT ;  /* 0x0000000310107812 */ /* 0x000fe400078ec0ff */
[----:B-1-3--:R-:W-:-:S07]  /*0410*/  LEA R17, R3, R14, 0x1 ;  /* 0x0000000e03117211 */ /* 0x00afce00078e08ff */
.L_x_93:
[----:B0-----:R-:W0:Y:S01]  /*0420*/  LDCU UR5, c[0x0][0x390] ;  /* 0x00007200ff0577ac */ /* 0x001e220008000800 */
[----:B------:R-:W-:Y:S01]  /*0430*/  IMAD R20, R0, UR4, R5 ;  /* 0x0000000400147c24 */ /* 0x000fe2000f8e0205 */
[----:B------:R-:W-:-:S04]  /*0440*/  UIADD3 UR4, UPT, UPT, UR7, UR4, URZ ;  /* 0x0000000407047290 */ /* 0x000fc8000fffe0ff */
[----:B0-----:R-:W-:-:S13]  /*0450*/  ISETP.GE.AND P0, PT, R20, UR5, PT ;  /* 0x0000000514007c0c */ /* 0x001fda000bf06270 */
[----:B-1234-:R-:W-:Y:S05]  /*0460*/  @P0 EXIT ;  /* 0x000000000000094d */ /* 0x01efea0003800000 */
[----:B------:R-:W0:Y:S01]  /*0470*/  LDC R19, c[0x0][0x394] ;  /* 0x0000e500ff137b82 */ /* 0x000e220000000800 */
[----:B------:R-:W-:Y:S01]  /*0480*/  BSSY.RECONVERGENT B0, `(.L_x_0) ;  /* 0x0000100000007945 */ /* 0x000fe20003800200 */
[----:B------:R-:W-:Y:S02]  /*0490*/  ISETP.LE.AND P1, PT, R2, UR4, PT ;  /* 0x0000000402007c0c */ /* 0x000fe4000bf23270 */
[----:B0-----:R-:W-:-:S13]  /*04a0*/  ISETP.GE.AND P2, PT, R3, R19, PT ;  /* 0x000000130300720c */ /* 0x001fda0003f46270 */
[----:B------:R-:W-:Y:S05]  /*04b0*/  @P2 BRA `(.L_x_1) ;  /* 0x0000000c00f02947 */ /* 0x000fea0003800000 */
[----:B------:R-:W-:Y:S01]  /*04c0*/  ISETP.GE.U32.AND P4, PT, R4, 0xe0, PT ;  /* 0x000000e00400780c */ /* 0x000fe20003f86070 */
[----:B------:R-:W-:Y:S01]  /*04d0*/  BSSY.RECONVERGENT B1, `(.L_x_2) ;  /* 0x000001a000017945 */ /* 0x000fe20003800200 */
[----:B------:R-:W-:Y:S01]  /*04e0*/  ISETP.NE.AND P5, PT, R15, RZ, PT ;  /* 0x000000ff0f00720c */ /* 0x000fe20003fa5270 */
[----:B------:R-:W-:Y:S01]  /*04f0*/  IMAD.MOV.U32 R21, RZ, RZ, R3 ;  /* 0x000000ffff157224 */ /* 0x000fe200078e0003 */
[----:B------:R-:W-:Y:S02]  /*0500*/  ISETP.NE.AND P0, PT, R16, RZ, PT ;  /* 0x000000ff1000720c */ /* 0x000fe40003f05270 */
[----:B------:R-:W-:-:S07]  /*0510*/  ISETP.GE.U32.AND P3, PT, R4, 0x60, PT ;  /* 0x000000600400780c */ /* 0x000fce0003f66070 */
[----:B------:R-:W-:Y:S06]  /*0520*/  @!P4 BRA `(.L_x_3) ;  /* 0x000000000050c947 */ /* 0x000fec0003800000 */
[----:B------:R-:W-:Y:S01]  /*0530*/  LEA.HI R22, R4, 0x1, RZ, 0x1b ;  /* 0x0000000104167811 */ /* 0x000fe200078fd8ff */
[--C-:B------:R-:W-:Y:S02]  /*0540*/  IMAD R25, R20, R19, R3.reuse ;  /* 0x0000001314197224 */ /* 0x100fe400078e0203 */
[----:B------:R-:W-:Y:S01]  /*0550*/  IMAD.MOV.U32 R21, RZ, RZ, R3 ;  /* 0x000000ffff157224 */ /* 0x000fe200078e0003 */
[----:B------:R-:W-:-:S04]  /*0560*/  LOP3.LUT R22, R22, 0xffffff8, RZ, 0xc0, !PT ;  /* 0x0ffffff816167812 */ /* 0x000fc800078ec0ff */
[----:B------:R-:W-:-:S07]  /*0570*/  IADD3 R24, PT, PT, -R22, RZ, RZ ;  /* 0x000000ff16187210 */ /* 0x000fce0007ffe1ff */
.L_x_4:
[----:B0-----:R-:W0:Y:S01]  /*0580*/  LDC.64 R22, c[0x0][0x3a0] ;  /* 0x0000e800ff167b82 */ /* 0x001e220000000a00 */
[----:B------:R-:W-:Y:S02]  /*0590*/  VIADD R24, R24, 0x8 ;  /* 0x0000000818187836 */ /* 0x000fe40000000000 */
[----:B------:R-:W-:-:S03]  /*05a0*/  VIADD R21, R21, 0x100 ;  /* 0x0000010015157836 */ /* 0x000fc60000000000 */
[----:B------:R-:W-:Y:S01]  /*05b0*/  ISETP.NE.AND P4, PT, R24, RZ, PT ;  /* 0x000000ff1800720c */ /* 0x000fe20003f85270 */
[C---:B0-----:R-:W-:Y:S01]  /*05c0*/  IMAD.WIDE R22, R25.reuse, 0x2, R22 ;  /* 0x0000000219167825 */ /* 0x041fe200078e0216 */
[----:B------:R-:W-:-:S04]  /*05d0*/  IADD3 R25, PT, PT, R25, 0x100, RZ ;  /* 0x0000010019197810 */ /* 0x000fc80007ffe0ff */
[----:B------:R0:W-:Y:S04]  /*05e0*/  STG.E.U16 desc[UR8][R22.64], RZ ;  /* 0x000000ff16007986 */ /* 0x0001e8000c101508 */
[----:B------:R0:W-:Y:S04]  /*05f0*/  STG.E.U16 desc[UR8][R22.64+0x40], RZ ;  /* 0x000040ff16007986 */ /* 0x0001e8000c101508 */
[----:B------:R0:W-:Y:S04]  /*0600*/  STG.E.U16 desc[UR8][R22.64+0x80], RZ ;  /* 0x000080ff16007986 */ /* 0x0001e8000c101508 */
[----:B------:R0:W-:Y:S04]  /*0610*/  STG.E.U16 desc[UR8][R22.64+0xc0], RZ ;  /* 0x0000c0ff16007986 */ /* 0x0001e8000c101508 */
[----:B------:R0:W-:Y:S04]  /*0620*/  STG.E.U16 desc[UR8][R22.64+0x100], RZ ;  /* 0x000100ff16007986 */ /* 0x0001e8000c101508 */
[----:B------:R0:W-:Y:S04]  /*0630*/  STG.E.U16 desc[UR8][R22.64+0x140], RZ ;  /* 0x000140ff16007986 */ /* 0x0001e8000c101508 */
[----:B------:R0:W-:Y:S04]  /*0640*/  STG.E.U16 desc[UR8][R22.64+0x180], RZ ;  /* 0x000180ff16007986 */ /* 0x0001e8000c101508 */
[----:B------:R0:W-:Y:S01]  /*0650*/  STG.E.U16 desc[UR8][R22.64+0x1c0], RZ ;  /* 0x0001c0ff16007986 */ /* 0x0001e2000c101508 */
[----:B------:R-:W-:Y:S05]  /*0660*/  @P4 BRA `(.L_x_4) ;  /* 0xfffffffc00c44947 */ /* 0x000fea000383ffff */
.L_x_3:
[----:B------:R-:W-:Y:S05]  /*0670*/  BSYNC.RECONVERGENT B1 ;  /* 0x0000000000017941 */ /* 0x000fea0003800200 */
.L_x_2:
[----:B------:R-:W-:Y:S04]  /*0680*/  BSSY.RECONVERGENT B1, `(.L_x_5) ;  /* 0x000001a000017945 */ /* 0x000fe80003800200 */
[----:B------:R-:W-:Y:S05]  /*0690*/  @!P5 BRA `(.L_x_6) ;  /* 0x000000000060d947 */ /* 0x000fea0003800000 */
[----:B0-----:R-:W-:Y:S01]  /*06a0*/  VIADD R22, R15, 0xffffffff ;  /* 0xffffffff0f167836 */ /* 0x001fe20000000000 */
[----:B------:R-:W-:-:S04]  /*06b0*/  ISETP.NE.AND P5, PT, R16, RZ, PT ;  /* 0x000000ff1000720c */ /* 0x000fc80003fa5270 */
[----:B------:R-:W-:-:S13]  /*06c0*/  ISETP.GE.U32.AND P4, PT, R22, 0x3, PT ;  /* 0x000000031600780c */ /* 0x000fda0003f86070 */
[----:B------:R-:W0:Y:S01]  /*06d0*/  @P4 LDC.64 R22, c[0x0][0x3a0] ;  /* 0x0000e800ff164b82 */ /* 0x000e220000000a00 */
[----:B------:R-:W-:Y:S02]  /*06e0*/  @P4 IMAD R25, R20, R19, R21 ;  /* 0x0000001314194224 */ /* 0x000fe400078e0215 */
[----:B------:R-:W-:Y:S02]  /*06f0*/  @P4 VIADD R21, R21, 0x80 ;  /* 0x0000008015154836 */ /* 0x000fe40000000000 */
[----:B0-----:R-:W-:-:S05]  /*0700*/  @P4 IMAD.WIDE R22, R25, 0x2, R22 ;  /* 0x0000000219164825 */ /* 0x001fca00078e0216 */
[----:B------:R1:W-:Y:S04]  /*0710*/  @P4 STG.E.U16 desc[UR8][R22.64], RZ ;  /* 0x000000ff16004986 */ /* 0x0003e8000c101508 */
[----:B------:R1:W-:Y:S04]  /*0720*/  @P4 STG.E.U16 desc[UR8][R22.64+0x40], RZ ;  /* 0x000040ff16004986 */ /* 0x0003e8000c101508 */
[----:B------:R1:W-:Y:S04]  /*0730*/  @P4 STG.E.U16 desc[UR8][R22.64+0x80], RZ ;  /* 0x000080ff16004986 */ /* 0x0003e8000c101508 */
[----:B------:R1:W-:Y:S01]  /*0740*/  @P4 STG.E.U16 desc[UR8][R22.64+0xc0], RZ ;  /* 0x0000c0ff16004986 */ /* 0x0003e2000c101508 */
[----:B------:R-:W-:Y:S05]  /*0750*/  @!P5 BRA `(.L_x_6) ;  /* 0x000000000030d947 */ /* 0x000fea0003800000 */
[C---:B------:R-:W-:Y:S02]  /*0760*/  LOP3.LUT P5, RZ, R4.reuse, 0x60, RZ, 0xc0, !PT ;  /* 0x0000006004ff7812 */ /* 0x040fe400078ac0ff */
[----:B------:R-:W-:-:S11]  /*0770*/  LOP3.LUT P4, RZ, R4, 0x20, RZ, 0xc0, !PT ;  /* 0x0000002004ff7812 */ /* 0x000fd6000788c0ff */
[----:B------:R-:W0:Y:S01]  /*0780*/  @P5 LDC.64 R24, c[0x0][0x3a0] ;  /* 0x0000e800ff185b82 */ /* 0x000e220000000a00 */
[----:B------:R-:W-:Y:S01]  /*0790*/  @P5 IMAD R27, R20, R19, R21 ;  /* 0x00000013141b5224 */ /* 0x000fe200078e0215 */
[----:B------:R-:W-:-:S05]  /*07a0*/  @P5 IADD3 R21, PT, PT, R21, 0x40, RZ ;  /* 0x0000004015155810 */ /* 0x000fca0007ffe0ff */
[----:B------:R-:W-:Y:S01]  /*07b0*/  @!P4 IMAD R21, R20, R19, R21 ;  /* 0x000000131415c224 */ /* 0x000fe200078e0215 */
[----:B-1----:R-:W1:Y:S01]  /*07c0*/  @!P4 LDC.64 R22, c[0x0][0x3a0] ;  /* 0x0000e800ff16cb82 */ /* 0x002e620000000a00 */
[----:B0-----:R-:W-:-:S05]  /*07d0*/  @P5 IMAD.WIDE R24, R27, 0x2, R24 ;  /* 0x000000021b185825 */ /* 0x001fca00078e0218 */
[----:B------:R2:W-:Y:S01]  /*07e0*/  @P5 STG.E.U16 desc[UR8][R24.64], RZ ;  /* 0x000000ff18005986 */ /* 0x0005e2000c101508 */
[----:B-1----:R-:W-:-:S03]  /*07f0*/  @!P4 IMAD.WIDE R22, R21, 0x2, R22 ;  /* 0x000000021516c825 */ /* 0x002fc600078e0216 */
[----:B------:R2:W-:Y:S04]  /*0800*/  @P5 STG.E.U16 desc[UR8][R24.64+0x40], RZ ;  /* 0x000040ff18005986 */ /* 0x0005e8000c101508 */
[----:B------:R2:W-:Y:S02]  /*0810*/  @!P4 STG.E.U16 desc[UR8][R22.64], RZ ;  /* 0x000000ff1600c986 */ /* 0x0005e4000c101508 */
.L_x_6:
[----:B------:R-:W-:Y:S05]  /*0820*/  BSYNC.RECONVERGENT B1 ;  /* 0x0000000000017941 */ /* 0x000fea0003800200 */
.L_x_5:
[----:B------:R-:W-:Y:S01]  /*0830*/  BSSY.RECONVERGENT B1, `(.L_x_7) ;  /* 0x000001a000017945 */ /* 0x000fe20003800200 */
[----:B------:R-:W-:-:S03]  /*0840*/  IMAD.MOV.U32 R29, RZ, RZ, R3 ;  /* 0x000000ffff1d7224 */ /* 0x000fc600078e0003 */
[----:B------:R-:W-:Y:S05]  /*0850*/  @!P0 BRA `(.L_x_8) ;  /* 0x00000000005c8947 */ /* 0x000fea0003800000 */
[----:B--2---:R-:W2:Y:S01]  /*0860*/  LDC.64 R24, c[0x0][0x388] ;  /* 0x0000e200ff187b82 */ /* 0x004ea20000000a00 */
[----:B------:R-:W-:-:S07]  /*0870*/  IMAD R21, R20, R19, R3 ;  /* 0x0000001314157224 */ /* 0x000fce00078e0203 */
[----:B01----:R-:W0:Y:S01]  /*0880*/  LDC.64 R22, c[0x0][0x380] ;  /* 0x0000e000ff167b82 */ /* 0x003e220000000a00 */
[----:B--2---:R-:W-:-:S05]  /*0890*/  IMAD.WIDE R24, R21, 0x2, R24 ;  /* 0x0000000215187825 */ /* 0x004fca00078e0218 */
[----:B------:R-:W2:Y:S01]  /*08a0*/  LDG.E.U16 R26, desc[UR8][R24.64] ;  /* 0x00000008181a7981 */ /* 0x000ea2000c1e1500 */
[----:B0-----:R-:W-:-:S05]  /*08b0*/  IMAD.WIDE R22, R21, 0x2, R22 ;  /* 0x0000000215167825 */ /* 0x001fca00078e0216 */
[----:B------:R-:W3:Y:S01]  /*08c0*/  LDG.E.U16 R28, desc[UR8][R22.64] ;  /* 0x00000008161c7981 */ /* 0x000ee2000c1e1500 */
[----:B------:R-:W-:Y:S01]  /*08d0*/  ISETP.NE.AND P0, PT, R16, 0x1, PT ;  /* 0x000000011000780c */ /* 0x000fe20003f05270 */
[----:B------:R-:W-:Y:S02]  /*08e0*/  IMAD.MOV.U32 R29, RZ, RZ, R7 ;  /* 0x000000ffff1d7224 */ /* 0x000fe400078e0007 */
[----:B--2---:R4:W-:Y:S04]  /*08f0*/  STS.U16 [R13], R26 ;  /* 0x0000001a0d007388 */ /* 0x0049e80000000400 */
[----:B---3--:R4:W-:Y:S06]  /*0900*/  STS.U16 [R17], R28 ;  /* 0x0000001c11007388 */ /* 0x0089ec0000000400 */
[----:B------:R-:W-:Y:S05]  /*0910*/  @!P0 BRA `(.L_x_8) ;  /* 0x00000000002c8947 */ /* 0x000fea0003800000 */
[----:B------:R-:W-:Y:S01]  /*0920*/  ISETP.NE.AND P0, PT, R16, 0x2, PT ;  /* 0x000000021000780c */ /* 0x000fe20003f05270 */
[----:B----4-:R-:W2:Y:S04]  /*0930*/  LDG.E.U16 R26, desc[UR8][R24.64+0x40] ;  /* 0x00004008181a7981 */ /* 0x010ea8000c1e1500 */
[----:B------:R-:W3:Y:S08]  /*0940*/  LDG.E.U16 R28, desc[UR8][R22.64+0x40] ;  /* 0x00004008161c7981 */ /* 0x000ef0000c1e1500 */
[----:B------:R-:W4:Y:S04]  /*0950*/  @P0 LDG.E.U16 R30, desc[UR8][R24.64+0x80] ;  /* 0x00008008181e0981 */ /* 0x000f28000c1e1500 */
[----:B------:R-:W5:Y:S01]  /*0960*/  @P0 LDG.E.U16 R32, desc[UR8][R22.64+0x80] ;  /* 0x0000800816200981 */ /* 0x000f62000c1e1500 */
[----:B------:R-:W-:Y:S01]  /*0970*/  MOV R29, R8 ;  /* 0x00000008001d7202 */ /* 0x000fe20000000f00 */
[----:B------:R-:W-:-:S02]  /*0980*/  @P0 IMAD.MOV.U32 R29, RZ, RZ, R9 ;  /* 0x000000ffff1d0224 */ /* 0x000fc400078e0009 */
[----:B--2---:R0:W-:Y:S04]  /*0990*/  STS.U16 [R13+0x40], R26 ;  /* 0x0000401a0d007388 */ /* 0x0041e80000000400 */
[----:B---3--:R0:W-:Y:S04]  /*09a0*/  STS.U16 [R17+0x40], R28 ;  /* 0x0000401c11007388 */ /* 0x0081e80000000400 */
[----:B----4-:R0:W-:Y:S04]  /*09b0*/  @P0 STS.U16 [R13+0x80], R30 ;  /* 0x0000801e0d000388 */ /* 0x0101e80000000400 */
[----:B-----5:R0:W-:Y:S02]  /*09c0*/  @P0 STS.U16 [R17+0x80], R32 ;  /* 0x0000802011000388 */ /* 0x0201e40000000400 */
.L_x_8:
[----:B------:R-:W-:Y:S05]  /*09d0*/  BSYNC.RECONVERGENT B1 ;  /* 0x0000000000017941 */ /* 0x000fea0003800200 */
.L_x_7:
[----:B------:R-:W-:Y:S05]  /*09e0*/  @!P3 BRA `(.L_x_1) ;  /* 0x0000000800a4b947 */ /* 0x000fea0003800000 */
[----:B------:R-:W-:Y:S01]  /*09f0*/  IMAD.IADD R21, R19, 0x1, -R29 ;  /* 0x0000000113157824 */ /* 0x000fe200078e0a1d */
[----:B------:R-:W-:Y:S01]  /*0a00*/  BSSY.RECONVERGENT B1, `(.L_x_9) ;  /* 0x000005c000017945 */ /* 0x000fe20003800200 */
[----:B------:R-:W-:-:S03]  /*0a10*/  PLOP3.LUT P0, PT, PT, PT, PT, 0x80, 0x8 ;  /* 0x000000000008781c */ /* 0x000fc60003f0f070 */
[----:B------:R-:W-:-:S13]  /*0a20*/  ISETP.GT.AND P3, PT, R21, 0x180, PT ;  /* 0x000001801500780c */ /* 0x000fda0003f64270 */
[----:B------:R-:W-:Y:S05]  /*0a30*/  @!P3 BRA `(.L_x_10) ;  /* 0x000000040060b947 */ /* 0x000fea0003800000 */
[----:B------:R-:W-:Y:S02]  /*0a40*/  PLOP3.LUT P0, PT, PT, PT, PT, 0x8, 0x80 ;  /* 0x000000000080781c */ /* 0x000fe40003f0e170 */
[----:B------:R-:W-:-:S11]  /*0a50*/  IADD3 R21, PT, PT, R19, -0x180, RZ ;  /* 0xfffffe8013157810 */ /* 0x000fd60007ffe0ff */
.L_x_11:
[----:B012---:R-:W4:Y:S01]  /*0a60*/  LDC.64 R22, c[0x0][0x388] ;  /* 0x0000e200ff167b82 */ /* 0x007f220000000a00 */
[----:B---3--:R-:W-:-:S07]  /*0a70*/  IMAD R31, R20, R19, R29 ;  /* 0x00000013141f7224 */ /* 0x008fce00078e021d */
[----:B------:R-:W0:Y:S01]  /*0a80*/  LDC.64 R24, c[0x0][0x380] ;  /* 0x0000e000ff187b82 */ /* 0x000e220000000a00 */
[----:B----4-:R-:W-:-:S05]  /*0a90*/  IMAD.WIDE R26, R31, 0x2, R22 ;  /* 0x000000021f1a7825 */ /* 0x010fca00078e0216 */
[----:B------:R-:W2:Y:S01]  /*0aa0*/  LDG.E.U16 R43, desc[UR8][R26.64] ;  /* 0x000000081a2b7981 */ /* 0x000ea2000c1e1500 */
[----:B0-----:R-:W-:-:S03]  /*0ab0*/  IMAD.WIDE R30, R31, 0x2, R24 ;  /* 0x000000021f1e7825 */ /* 0x001fc600078e0218 */
[----:B------:R-:W3:Y:S04]  /*0ac0*/  LDG.E.U16 R35, desc[UR8][R26.64+0x40] ;  /* 0x000040081a237981 */ /* 0x000ee8000c1e1500 */
[----:B------:R-:W4:Y:S04]  /*0ad0*/  LDG.E.U16 R28, desc[UR8][R30.64] ;  /* 0x000000081e1c7981 */ /* 0x000f28000c1e1500 */
[----:B------:R-:W5:Y:S01]  /*0ae0*/  LDG.E.U16 R41, desc[UR8][R30.64+0x40] ;  /* 0x000040081e297981 */ /* 0x000f62000c1e1500 */
[----:B------:R-:W-:-:S03]  /*0af0*/  VIADD R32, R29, 0x80 ;  /* 0x000000801d207836 */ /* 0x000fc60000000000 */
[----:B------:R-:W5:Y:S01]  /*0b00*/  LDG.E.U16 R45, desc[UR8][R26.64+0x80] ;  /* 0x000080081a2d7981 */ /* 0x000f62000c1e1500 */
[----:B------:R-:W-:-:S03]  /*0b10*/  IMAD R32, R20, R19, R32 ;  /* 0x0000001314207224 */ /* 0x000fc600078e0220 */
[----:B------:R-:W5:Y:S01]  /*0b20*/  LDG.E.U16 R44, desc[UR8][R30.64+0x80] ;  /* 0x000080081e2c7981 */ /* 0x000f62000c1e1500 */
[----:B------:R-:W-:-:S03]  /*0b30*/  IMAD.WIDE R38, R32, 0x2, R22 ;  /* 0x0000000220267825 */ /* 0x000fc600078e0216 */
[----:B------:R0:W5:Y:S04]  /*0b40*/  LDG.E.U16 R37, desc[UR8][R26.64+0xc0] ;  /* 0x0000c0081a257981 */ /* 0x000168000c1e1500 */
[----:B------:R1:W5:Y:S04]  /*0b50*/  LDG.E.U16 R33, desc[UR8][R30.64+0xc0] ;  /* 0x0000c0081e217981 */ /* 0x000368000c1e1500 */
[----:B------:R-:W5:Y:S01]  /*0b60*/  LDG.E.U16 R34, desc[UR8][R38.64] ;  /* 0x0000000826227981 */ /* 0x000f62000c1e1500 */
[----:B0-----:R-:W-:-:S03]  /*0b70*/  IMAD.WIDE R26, R32, 0x2, R24 ;  /* 0x00000002201a7825 */ /* 0x001fc600078e0218 */
[----:B------:R-:W5:Y:S01]  /*0b80*/  LDG.E.U16 R42, desc[UR8][R38.64+0x40] ;  /* 0x00004008262a7981 */ /* 0x000f62000c1e1500 */
[----:B------:R-:W-:-:S03]  /*0b90*/  IMAD R32, R29, 0x2, R10 ;  /* 0x000000021d207824 */ /* 0x000fc600078e020a */
[----:B------:R-:W5:Y:S01]  /*0ba0*/  LDG.E.U16 R36, desc[UR8][R26.64] ;  /* 0x000000081a247981 */ /* 0x000f62000c1e1500 */
[----:B-1----:R-:W-:-:S03]  /*0bb0*/  LEA R31, R29, R14, 0x1 ;  /* 0x0000000e1d1f7211 */ /* 0x002fc600078e08ff */
[----:B------:R-:W5:Y:S04]  /*0bc0*/  LDG.E.U16 R40, desc[UR8][R26.64+0x40] ;  /* 0x000040081a287981 */ /* 0x000f68000c1e1500 */
[----:B------:R-:W5:Y:S04]  /*0bd0*/  LDG.E.U16 R30, desc[UR8][R26.64+0x80] ;  /* 0x000080081a1e7981 */ /* 0x000f68000c1e1500 */
[----:B--2---:R0:W-:Y:S04]  /*0be0*/  STS.U16 [R32], R43 ;  /* 0x0000002b20007388 */ /* 0x0041e80000000400 */
[----:B0-----:R-:W2:Y:S04]  /*0bf0*/  LDG.E.U16 R43, desc[UR8][R38.64+0x80] ;  /* 0x00008008262b7981 */ /* 0x001ea8000c1e1500 */
[----:B----4-:R0:W-:Y:S04]  /*0c00*/  STS.U16 [R31], R28 ;  /* 0x0000001c1f007388 */ /* 0x0101e80000000400 */
[----:B---3--:R1:W-:Y:S04]  /*0c10*/  STS.U16 [R32+0x40], R35 ;  /* 0x0000402320007388 */ /* 0x0083e80000000400 */
[----:B0-----:R-:W3:Y:S04]  /*0c20*/  LDG.E.U16 R28, desc[UR8][R26.64+0xc0] ;  /* 0x0000c0081a1c7981 */ /* 0x001ee8000c1e1500 */
[----:B-1----:R0:W4:Y:S04]  /*0c30*/  LDG.E.U16 R35, desc[UR8][R38.64+0xc0] ;  /* 0x0000c00826237981 */ /* 0x002128000c1e1500 */
[----:B-----5:R1:W-:Y:S04]  /*0c40*/  STS.U16 [R31+0x40], R41 ;  /* 0x000040291f007388 */ /* 0x0203e80000000400 */
[----:B------:R-:W-:Y:S01]  /*0c50*/  STS.U16 [R32+0x80], R45 ;  /* 0x0000802d20007388 */ /* 0x000fe20000000400 */
[----:B-1----:R-:W-:-:S03]  /*0c60*/  VIADD R41, R29, 0x100 ;  /* 0x000001001d297836 */ /* 0x002fc60000000000 */
[----:B------:R1:W-:Y:S01]  /*0c70*/  STS.U16 [R31+0x80], R44 ;  /* 0x0000802c1f007388 */ /* 0x0003e20000000400 */
[----:B0-----:R-:W-:-:S03]  /*0c80*/  IMAD R38, R20, R19, R41 ;  /* 0x0000001314267224 */ /* 0x001fc600078e0229 */
[----:B------:R0:W-:Y:S01]  /*0c90*/  STS.U16 [R32+0xc0], R37 ;  /* 0x0000c02520007388 */ /* 0x0001e20000000400 */
[----:B-1----:R-:W-:-:S03]  /*0ca0*/  IMAD.WIDE R44, R38, 0x2, R22 ;  /* 0x00000002262c7825 */ /* 0x002fc600078e0216 */
[----:B------:R1:W-:Y:S04]  /*0cb0*/  STS.U16 [R31+0xc0], R33 ;  /* 0x0000c0211f007388 */ /* 0x0003e80000000400 */
[----:B0-----:R-:W5:Y:S01]  /*0cc0*/  LDG.E.U16 R37, desc[UR8][R44.64+0x40] ;  /* 0x000040082c257981 */ /* 0x001f62000c1e1500 */
[----:B------:R-:W-:-:S03]  /*0cd0*/  IMAD.WIDE R26, R38, 0x2, R24 ;  /* 0x00000002261a7825 */ /* 0x000fc600078e0218 */
[----:B------:R-:W5:Y:S04]  /*0ce0*/  LDG.E.U16 R41, desc[UR8][R44.64+0x80] ;  /* 0x000080082c297981 */ /* 0x000f68000c1e1500 */
[----:B-1----:R-:W5:Y:S04]  /*0cf0*/  LDG.E.U16 R33, desc[UR8][R44.64] ;  /* 0x000000082c217981 */ /* 0x002f68000c1e1500 */
[----:B------:R0:W5:Y:S04]  /*0d00*/  LDG.E.U16 R39, desc[UR8][R44.64+0xc0] ;  /* 0x0000c0082c277981 */ /* 0x000168000c1e1500 */
[----:B------:R1:W-:Y:S04]  /*0d10*/  STS.U16 [R32+0x100], R34 ;  /* 0x0001002220007388 */ /* 0x0003e80000000400 */
[----:B------:R-:W5:Y:S01]  /*0d20*/  LDG.E.U16 R38, desc[UR8][R26.64+0x40] ;  /* 0x000040081a267981 */ /* 0x000f62000c1e1500 */
[----:B0-----:R-:W-:-:S04]  /*0d30*/  VIADD R44, R29, 0x180 ;  /* 0x000001801d2c7836 */ /* 0x001fc80000000000 */
[----:B------:R-:W-:Y:S01]  /*0d40*/  IMAD R45, R20, R19, R44 ;  /* 0x00000013142d7224 */ /* 0x000fe200078e022c */
[----:B-1----:R-:W5:Y:S03]  /*0d50*/  LDG.E.U16 R34, desc[UR8][R26.64] ;  /* 0x000000081a227981 */ /* 0x002f66000c1e1500 */
[C---:B------:R-:W-:Y:S01]  /*0d60*/  IMAD.WIDE R22, R45.reuse, 0x2, R22 ;  /* 0x000000022d167825 */ /* 0x040fe200078e0216 */
[----:B------:R0:W-:Y:S03]  /*0d70*/  STS.U16 [R31+0x100], R36 ;  /* 0x000100241f007388 */ /* 0x0001e60000000400 */
[----:B------:R-:W-:Y:S01]  /*0d80*/  IMAD.WIDE R24, R45, 0x2, R24 ;  /* 0x000000022d187825 */ /* 0x000fe200078e0218 */
[----:B------:R1:W-:Y:S04]  /*0d90*/  STS.U16 [R32+0x140], R42 ;  /* 0x0001402a20007388 */ /* 0x0003e80000000400 */
[----:B------:R1:W-:Y:S04]  /*0da0*/  STS.U16 [R31+0x140], R40 ;  /* 0x000140281f007388 */ /* 0x0003e80000000400 */
[----:B0-----:R-:W5:Y:S04]  /*0db0*/  LDG.E.U16 R36, desc[UR8][R26.64+0x80] ;  /* 0x000080081a247981 */ /* 0x001f68000c1e1500 */
[----:B-1----:R-:W5:Y:S04]  /*0dc0*/  LDG.E.U16 R42, desc[UR8][R26.64+0xc0] ;  /* 0x0000c0081a2a7981 */ /* 0x002f68000c1e1500 */
[----:B------:R-:W5:Y:S04]  /*0dd0*/  LDG.E.U16 R44, desc[UR8][R22.64+0x40] ;  /* 0x00004008162c7981 */ /* 0x000f68000c1e1500 */
[----:B------:R-:W5:Y:S04]  /*0de0*/  LDG.E.U16 R45, desc[UR8][R22.64+0x80] ;  /* 0x00008008162d7981 */ /* 0x000f68000c1e1500 */
[----:B------:R-:W5:Y:S04]  /*0df0*/  LDG.E.U16 R26, desc[UR8][R24.64] ;  /* 0x00000008181a7981 */ /* 0x000f68000c1e1500 */
[----:B------:R-:W5:Y:S04]  /*0e00*/  LDG.E.U16 R27, desc[UR8][R24.64+0x40] ;  /* 0x00004008181b7981 */ /* 0x000f68000c1e1500 */
[----:B------:R-:W5:Y:S04]  /*0e10*/  LDG.E.U16 R40, desc[UR8][R22.64+0xc0] ;  /* 0x0000c00816287981 */ /* 0x000f68000c1e1500 */
[----:B--2---:R0:W-:Y:S04]  /*0e20*/  STS.U16 [R32+0x180], R43 ;  /* 0x0001802b20007388 */ /* 0x0041e80000000400 */
[----:B------:R1:W-:Y:S04]  /*0e30*/  STS.U16 [R31+0x180], R30 ;  /* 0x0001801e1f007388 */ /* 0x0003e80000000400 */
[----:B0-----:R-:W2:Y:S04]  /*0e40*/  LDG.E.U16 R43, desc[UR8][R22.64] ;  /* 0x00000008162b7981 */ /* 0x001ea8000c1e1500 */
[----:B-1----:R-:W2:Y:S04]  /*0e50*/  LDG.E.U16 R30, desc[UR8][R24.64+0x80] ;  /* 0x00008008181e7981 */ /* 0x002ea8000c1e1500 */
[----:B----4-:R0:W-:Y:S04]  /*0e60*/  STS.U16 [R32+0x1c0], R35 ;  /* 0x0001c02320007388 */ /* 0x0101e80000000400 */
[----:B0-----:R-:W4:Y:S04]  /*0e70*/  LDG.E.U16 R35, desc[UR8][R24.64+0xc0] ;  /* 0x0000c00818237981 */ /* 0x001f28000c1e1500 */
[----:B---3--:R3:W-:Y:S01]  /*0e80*/  STS.U16 [R31+0x1c0], R28 ;  /* 0x0001c01c1f007388 */ /* 0x0087e20000000400 */
[----:B------:R-:W-:-:S03]  /*0e90*/  IADD3 R29, PT, PT, R29, 0x200, RZ ;  /* 0x000002001d1d7810 */ /* 0x000fc60007ffe0ff */
[----:B-----5:R3:W-:Y:S04]  /*0ea0*/  STS.U16 [R32+0x200], R33 ;  /* 0x0002002120007388 */ /* 0x0207e80000000400 */
[----:B------:R3:W-:Y:S04]  /*0eb0*/  STS.U16 [R31+0x200], R34 ;  /* 0x000200221f007388 */ /* 0x0007e80000000400 */
[----:B------:R3:W-:Y:S04]  /*0ec0*/  STS.U16 [R32+0x240], R37 ;  /* 0x0002402520007388 */ /* 0x0007e80000000400 */
[----:B------:R3:W-:Y:S04]  /*0ed0*/  STS.U16 [R31+0x240], R38 ;  /* 0x000240261f007388 */ /* 0x0007e80000000400 */
[----:B------:R3:W-:Y:S04]  /*0ee0*/  STS.U16 [R32+0x280], R41 ;  /* 0x0002802920007388 */ /* 0x0007e80000000400 */
[----:B------:R3:W-:Y:S04]  /*0ef0*/  STS.U16 [R31+0x280], R36 ;  /* 0x000280241f007388 */ /* 0x0007e80000000400 */
[----:B------:R3:W-:Y:S04]  /*0f00*/  STS.U16 [R32+0x2c0], R39 ;  /* 0x0002c02720007388 */ /* 0x0007e80000000400 */
[----:B------:R3:W-:Y:S01]  /*0f10*/  STS.U16 [R31+0x2c0], R42 ;  /* 0x0002c02a1f007388 */ /* 0x0007e20000000400 */
[----:B------:R-:W-:-:S03]  /*0f20*/  ISETP.GE.AND P3, PT, R29, R21, PT ;  /* 0x000000151d00720c */ /* 0x000fc60003f66270 */
[----:B--2---:R3:W-:Y:S04]  /*0f30*/  STS.U16 [R32+0x300], R43 ;  /* 0x0003002b20007388 */ /* 0x0047e80000000400 */
[----:B------:R3:W-:Y:S04]  /*0f40*/  STS.U16 [R31+0x300], R26 ;  /* 0x0003001a1f007388 */ /* 0x0007e80000000400 */
[----:B------:R3:W-:Y:S04]  /*0f50*/  STS.U16 [R32+0x340], R44 ;  /* 0x0003402c20007388 */ /* 0x0007e80000000400 */
[----:B------:R3:W-:Y:S04]  /*0f60*/  STS.U16 [R31+0x340], R27 ;  /* 0x0003401b1f007388 */ /* 0x0007e80000000400 */
[----:B------:R3:W-:Y:S04]  /*0f70*/  STS.U16 [R32+0x380], R45 ;  /* 0x0003802d20007388 */ /* 0x0007e80000000400 */
[----:B------:R3:W-:Y:S04]  /*0f80*/  STS.U16 [R31+0x380], R30 ;  /* 0x0003801e1f007388 */ /* 0x0007e80000000400 */
[----:B------:R3:W-:Y:S04]  /*0f90*/  STS.U16 [R32+0x3c0], R40 ;  /* 0x0003c02820007388 */ /* 0x0007e80000000400 */
[----:B----4-:R3:W-:Y:S01]  /*0fa0*/  STS.U16 [R31+0x3c0], R35 ;  /* 0x0003c0231f007388 */ /* 0x0107e20000000400 */
[----:B------:R-:W-:Y:S05]  /*0fb0*/  @!P3 BRA `(.L_x_11) ;  /* 0xfffffff800a8b947 */ /* 0x000fea000383ffff */
.L_x_10:
[----:B------:R-:W-:Y:S05]  /*0fc0*/  BSYNC.RECONVERGENT B1 ;  /* 0x0000000000017941 */ /* 0x000fea0003800200 */
.L_x_9:
[----:B------:R-:W-:Y:S01]  /*0fd0*/  IMAD.IADD R21, R19, 0x1, -R29 ;  /* 0x0000000113157824 */ /* 0x000fe200078e0a1d */
[----:B------:R-:W-:Y:S04]  /*0fe0*/  BSSY.RECONVERGENT B1, `(.L_x_12) ;  /* 0x0000030000017945 */ /* 0x000fe80003800200 */
[----:B------:R-:W-:-:S13]  /*0ff0*/  ISETP.GT.AND P3, PT, R21, 0x80, PT ;  /* 0x000000801500780c */ /* 0x000fda0003f64270 */
[----:B------:R-:W-:Y:S05]  /*1000*/  @!P3 BRA `(.L_x_13) ;  /* 0x0000000000b4b947 */ /* 0x000fea0003800000 */
[----:B--2---:R-:W2:Y:S01]  /*1010*/  LDC.64 R24, c[0x0][0x388] ;  /* 0x0000e200ff187b82 */ /* 0x004ea20000000a00 */
[----:B---3--:R-:W-:Y:S02]  /*1020*/  IMAD R27, R20, R19, R29 ;  /* 0x00000013141b7224 */ /* 0x008fe400078e021d */
[----:B------:R-:W-:-:S04]  /*1030*/  VIADD R21, R29, 0x80 ;  /* 0x000000801d157836 */ /* 0x000fc80000000000 */
[----:B------:R-:W-:Y:S01]  /*1040*/  IMAD R21, R20, R19, R21 ;  /* 0x0000001314157224 */ /* 0x000fe200078e0215 */
[----:B01----:R-:W0:Y:S01]  /*1050*/  LDC.64 R22, c[0x0][0x380] ;  /* 0x0000e000ff167b82 */ /* 0x003e220000000a00 */
[----:B--2---:R-:W-:-:S04]  /*1060*/  IMAD.WIDE R30, R27, 0x2, R24 ;  /* 0x000000021b1e7825 */ /* 0x004fc800078e0218 */
[----:B------:R-:W-:Y:S01]  /*1070*/  IMAD.WIDE R24, R21, 0x2, R24 ;  /* 0x0000000215187825 */ /* 0x000fe200078e0218 */
[----:B----4-:R-:W2:Y:S03]  /*1080*/  LDG.E.U16 R28, desc[UR8][R30.64] ;  /* 0x000000081e1c7981 */ /* 0x010ea6000c1e1500 */
[--C-:B0-----:R-:W-:Y:S01]  /*1090*/  IMAD.WIDE R26, R27, 0x2, R22.reuse ;  /* 0x000000021b1a7825 */ /* 0x101fe200078e0216 */
[----:B------:R-:W3:Y:S03]  /*10a0*/  LDG.E.U16 R34, desc[UR8][R30.64+0x80] ;  /* 0x000080081e227981 */ /* 0x000ee6000c1e1500 */
[----:B------:R-:W-:Y:S01]  /*10b0*/  IMAD.WIDE R22, R21, 0x2, R22 ;  /* 0x0000000215167825 */ /* 0x000fe200078e0216 */
[----:B------:R-:W4:Y:S04]  /*10c0*/  LDG.E.U16 R32, desc[UR8][R26.64] ;  /* 0x000000081a207981 */ /* 0x000f28000c1e1500 */
[----:B------:R-:W5:Y:S04]  /*10d0*/  LDG.E.U16 R21, desc[UR8][R30.64+0x40] ;  /* 0x000040081e157981 */ /* 0x000f68000c1e1500 */
[----:B------:R-:W3:Y:S04]  /*10e0*/  LDG.E.U16 R35, desc[UR8][R26.64+0x40] ;  /* 0x000040081a237981 */ /* 0x000ee8000c1e1500 */
[----:B------:R-:W3:Y:S04]  /*10f0*/  LDG.E.U16 R33, desc[UR8][R26.64+0x80] ;  /* 0x000080081a217981 */ /* 0x000ee8000c1e1500 */
[----:B------:R0:W3:Y:S04]  /*1100*/  LDG.E.U16 R36, desc[UR8][R30.64+0xc0] ;  /* 0x0000c0081e247981 */ /* 0x0000e8000c1e1500 */
[----:B------:R-:W3:Y:S04]  /*1110*/  LDG.E.U16 R39, desc[UR8][R26.64+0xc0] ;  /* 0x0000c0081a277981 */ /* 0x000ee8000c1e1500 */
[----:B------:R-:W3:Y:S04]  /*1120*/  LDG.E.U16 R38, desc[UR8][R24.64] ;  /* 0x0000000818267981 */ /* 0x000ee8000c1e1500 */
[----:B------:R-:W3:Y:S04]  /*1130*/  LDG.E.U16 R41, desc[UR8][R22.64] ;  /* 0x0000000816297981 */ /* 0x000ee8000c1e1500 */
[----:B------:R-:W3:Y:S04]  /*1140*/  LDG.E.U16 R40, desc[UR8][R24.64+0x40] ;  /* 0x0000400818287981 */ /* 0x000ee8000c1e1500 */
[----:B------:R-:W3:Y:S04]  /*1150*/  LDG.E.U16 R43, desc[UR8][R22.64+0x40] ;  /* 0x00004008162b7981 */ /* 0x000ee8000c1e1500 */
[----:B------:R-:W3:Y:S04]  /*1160*/  LDG.E.U16 R42, desc[UR8][R24.64+0x80] ;  /* 0x00008008182a7981 */ /* 0x000ee8000c1e1500 */
[----:B------:R-:W3:Y:S04]  /*1170*/  LDG.E.U16 R45, desc[UR8][R22.64+0x80] ;  /* 0x00008008162d7981 */ /* 0x000ee8000c1e1500 */
[----:B------:R-:W3:Y:S04]  /*1180*/  LDG.E.U16 R44, desc[UR8][R24.64+0xc0] ;  /* 0x0000c008182c7981 */ /* 0x000ee8000c1e1500 */
[----:B------:R-:W3:Y:S01]  /*1190*/  LDG.E.U16 R31, desc[UR8][R22.64+0xc0] ;  /* 0x0000c008161f7981 */ /* 0x000ee2000c1e1500 */
[C---:B------:R-:W-:Y:S01]  /*11a0*/  LEA R37, R29.reuse, R10, 0x1 ;  /* 0x0000000a1d257211 */ /* 0x040fe200078e08ff */
[C---:B0-----:R-:W-:Y:S01]  /*11b0*/  IMAD R30, R29.reuse, 0x2, R14 ;  /* 0x000000021d1e7824 */ /* 0x041fe200078e020e */
[----:B------:R-:W-:Y:S01]  /*11c0*/  PLOP3.LUT P0, PT, PT, PT, PT, 0x8, 0x80 ;  /* 0x000000000080781c */ /* 0x000fe20003f0e170 */
[----:B------:R-:W-:-:S02]  /*11d0*/  VIADD R29, R29, 0x100 ;  /* 0x000001001d1d7836 */ /* 0x000fc40000000000 */
[----:B--2---:R0:W-:Y:S04]  /*11e0*/  STS.U16 [R37], R28 ;  /* 0x0000001c25007388 */ /* 0x0041e80000000400 */
[----:B----4-:R0:W-:Y:S04]  /*11f0*/  STS.U16 [R30], R32 ;  /* 0x000000201e007388 */ /* 0x0101e80000000400 */
[----:B-----5:R0:W-:Y:S04]  /*1200*/  STS.U16 [R37+0x40], R21 ;  /* 0x0000401525007388 */ /* 0x0201e80000000400 */
[----:B---3--:R0:W-:Y:S04]  /*1210*/  STS.U16 [R30+0x40], R35 ;  /* 0x000040231e007388 */ /* 0x0081e80000000400 */
[----:B------:R0:W-:Y:S04]  /*1220*/  STS.U16 [R37+0x80], R34 ;  /* 0x0000802225007388 */ /* 0x0001e80000000400 */
        /* <DEDUP_REMOVED lines=10> */
[----:B------:R0:W-:Y:S02]  /*12d0*/  STS.U16 [R30+0x1c0], R31 ;  /* 0x0001c01f1e007388 */ /* 0x0001e40000000400 */
.L_x_13:
[----:B------:R-:W-:Y:S05]  /*12e0*/  BSYNC.RECONVERGENT B1 ;  /* 0x0000000000017941 */ /* 0x000fea0003800200 */
.L_x_12:
[----:B------:R-:W-:-:S13]  /*12f0*/  ISETP.LT.OR P0, PT, R29, R19, P0 ;  /* 0x000000131d00720c */ /* 0x000fda0000701670 */
[----:B------:R-:W-:Y:S05]  /*1300*/  @!P0 BRA `(.L_x_1) ;  /* 0x00000000005c8947 */ /* 0x000fea0003800000 */
[----:B--2---:R-:W2:Y:S01]  /*1310*/  LDC.64 R24, c[0x0][0x388] ;  /* 0x0000e200ff187b82 */ /* 0x004ea20000000a00 */
[----:B0-----:R-:W-:-:S07]  /*1320*/  IMAD R21, R20, R19, R29 ;  /* 0x0000001314157224 */ /* 0x001fce00078e021d */
[----:B-1----:R-:W0:Y:S01]  /*1330*/  LDC.64 R22, c[0x0][0x380] ;  /* 0x0000e000ff167b82 */ /* 0x002e220000000a00 */
[----:B--2---:R-:W-:-:S05]  /*1340*/  IMAD.WIDE R24, R21, 0x2, R24 ;  /* 0x0000000215187825 */ /* 0x004fca00078e0218 */
[----:B---34-:R-:W2:Y:S01]  /*1350*/  LDG.E.U16 R26, desc[UR8][R24.64] ;  /* 0x00000008181a7981 */ /* 0x018ea2000c1e1500 */
[----:B0-----:R-:W-:-:S03]  /*1360*/  IMAD.WIDE R22, R21, 0x2, R22 ;  /* 0x0000000215167825 */ /* 0x001fc600078e0216 */
[----:B------:R-:W3:Y:S04]  /*1370*/  LDG.E.U16 R30, desc[UR8][R24.64+0x40] ;  /* 0x00004008181e7981 */ /* 0x000ee8000c1e1500 */
[----:B------:R-:W4:Y:S04]  /*1380*/  LDG.E.U16 R28, desc[UR8][R22.64] ;  /* 0x00000008161c7981 */ /* 0x000f28000c1e1500 */
[----:B------:R-:W5:Y:S04]  /*1390*/  LDG.E.U16 R32, desc[UR8][R22.64+0x40] ;  /* 0x0000400816207981 */ /* 0x000f68000c1e1500 */
[----:B------:R-:W5:Y:S04]  /*13a0*/  LDG.E.U16 R34, desc[UR8][R24.64+0x80] ;  /* 0x0000800818227981 */ /* 0x000f68000c1e1500 */
[----:B------:R-:W5:Y:S04]  /*13b0*/  LDG.E.U16 R36, desc[UR8][R22.64+0x80] ;  /* 0x0000800816247981 */ /* 0x000f68000c1e1500 */
[----:B------:R-:W5:Y:S04]  /*13c0*/  LDG.E.U16 R38, desc[UR8][R24.64+0xc0] ;  /* 0x0000c00818267981 */ /* 0x000f68000c1e1500 */
[----:B------:R-:W5:Y:S01]  /*13d0*/  LDG.E.U16 R40, desc[UR8][R22.64+0xc0] ;  /* 0x0000c00816287981 */ /* 0x000f62000c1e1500 */
[C---:B------:R-:W-:Y:S01]  /*13e0*/  LEA R21, R29.reuse, R10, 0x1 ;  /* 0x0000000a1d157211 */ /* 0x040fe200078e08ff */
[----:B------:R-:W-:-:S04]  /*13f0*/  IMAD R27, R29, 0x2, R14 ;  /* 0x000000021d1b7824 */ /* 0x000fc800078e020e */
[----:B--2---:R0:W-:Y:S04]  /*1400*/  STS.U16 [R21], R26 ;  /* 0x0000001a15007388 */ /* 0x0041e80000000400 */
[----:B----4-:R0:W-:Y:S04]  /*1410*/  STS.U16 [R27], R28 ;  /* 0x0000001c1b007388 */ /* 0x0101e80000000400 */
[----:B---3--:R0:W-:Y:S04]  /*1420*/  STS.U16 [R21+0x40], R30 ;  /* 0x0000401e15007388 */ /* 0x0081e80000000400 */
[----:B-----5:R0:W-:Y:S04]  /*1430*/  STS.U16 [R27+0x40], R32 ;  /* 0x000040201b007388 */ /* 0x0201e80000000400 */
[----:B------:R0:W-:Y:S04]  /*1440*/  STS.U16 [R21+0x80], R34 ;  /* 0x0000802215007388 */ /* 0x0001e80000000400 */
[----:B------:R0:W-:Y:S04]  /*1450*/  STS.U16 [R27+0x80], R36 ;  /* 0x000080241b007388 */ /* 0x0001e80000000400 */
[----:B------:R0:W-:Y:S04]  /*1460*/  STS.U16 [R21+0xc0], R38 ;  /* 0x0000c02615007388 */ /* 0x0001e80000000400 */
[----:B------:R0:W-:Y:S02]  /*1470*/  STS.U16 [R27+0xc0], R40 ;  /* 0x0000c0281b007388 */ /* 0x0001e40000000400 */
.L_x_1:
[----:B------:R-:W-:Y:S05]  /*1480*/  BSYNC.RECONVERGENT B0 ;  /* 0x0000000000007941 */ /* 0x000fea0003800200 */
.L_x_0:
[----:B0-----:R-:W-:Y:S01]  /*1490*/  IMAD R21, R3, 0x2, R18 ;  /* 0x0000000203157824 */ /* 0x001fe200078e0212 */
[----:B------:R0:W-:Y:S06]  /*14a0*/  MEMBAR.SC.CTA ;  /* 0x0000000000007992 */ /* 0x0001ec0000000000 */
[----:B0-----:R-:W-:Y:S01]  /*14b0*/  NOP ;  /* 0x0000000000007918 */ /* 0x001fe20000000000 */
[----:B------:R-:W-:Y:S05]  /*14c0*/  BRA.U !UP0, `(.L_x_14) ;  /* 0x0000003508087547 */ /* 0x000fea000b800000 */
[----:B-12---:R-:W0:Y:S01]  /*14d0*/  @!P2 LDS.U16 R22, [R17] ;  /* 0x000000001116a984 */ /* 0x006e220000000400 */
[----:B------:R-:W-:Y:S02]  /*14e0*/  CS2R R24, SRZ ;  /* 0x0000000000187805 */ /* 0x000fe4000001ff00 */
[----:B------:R-:W-:Y:S01]  /*14f0*/  ISETP.GE.AND P3, PT, R7, R19, PT ;  /* 0x000000130700720c */ /* 0x000fe20003f66270 */
[----:B------:R-:W-:Y:S01]  /*1500*/  BSSY.RECONVERGENT B0, `(.L_x_15) ;  /* 0x00000da000007945 */ /* 0x000fe20003800200 */
[----:B0-----:R-:W-:-:S04]  /*1510*/  @!P2 SHF.L.U32 R22, R22, 0x10, RZ ;  /* 0x000000101616a819 */ /* 0x001fc800000006ff */
[----:B------:R-:W0:Y:S02]  /*1520*/  @!P2 F2F.F64.F32 R24, R22 ;  /* 0x000000160018a310 */ /* 0x000e240000201800 */
[----:B0-----:R0:W-:Y:S05]  /*1530*/  STL.64 [R1], R24 ;  /* 0x0000001801007387 */ /* 0x0011ea0000100a00 */
[----:B------:R-:W-:Y:S05]  /*1540*/  @P3 BRA `(.L_x_16) ;  /* 0x0000000c00543947 */ /* 0x000fea0003800000 */
[----:B------:R-:W-:Y:S01]  /*1550*/  ISETP.NE.AND P0, PT, R12, RZ, PT ;  /* 0x000000ff0c00720c */ /* 0x000fe20003f05270 */
[----:B------:R-:W-:Y:S01]  /*1560*/  BSSY.RECONVERGENT B1, `(.L_x_17) ;  /* 0x000001c000017945 */ /* 0x000fe20003800200 */
[----:B------:R-:W-:Y:S01]  /*1570*/  ISETP.GE.U32.AND P4, PT, R6, 0x60, PT ;  /* 0x000000600600780c */ /* 0x000fe20003f86070 */
[----:B---3--:R-:W-:-:S10]  /*1580*/  IMAD.MOV.U32 R40, RZ, RZ, R7 ;  /* 0x000000ffff287224 */ /* 0x008fd400078e0007 */
[----:B------:R-:W-:Y:S05]  /*1590*/  @!P0 BRA `(.L_x_18) ;  /* 0x0000000000608947 */ /* 0x000fea0003800000 */
[----:B------:R-:W1:Y:S01]  /*15a0*/  LDS.U16 R23, [R17+0x40] ;  /* 0x0000400011177984 */ /* 0x000e620000000400 */
[----:B0-----:R-:W1:Y:S01]  /*15b0*/  F2F.BF16.F64 R24, R24 ;  /* 0x0000001800187310 */ /* 0x001e620000302000 */
[----:B------:R-:W-:Y:S02]  /*15c0*/  ISETP.NE.AND P0, PT, R12, 0x1, PT ;  /* 0x000000010c00780c */ /* 0x000fe40003f05270 */
[----:B------:R-:W-:Y:S01]  /*15d0*/  MOV R40, R8 ;  /* 0x0000000800287202 */ /* 0x000fe20000000f00 */
[----:B-1----:R-:W-:-:S05]  /*15e0*/  HADD2.BF16_V2 R22, R24.H0_H0, R23.H0_H0 ;  /* 0x2000001718167230 */ /* 0x002fca0000200800 */
[----:B------:R-:W-:-:S06]  /*15f0*/  IMAD.U32 R22, R22, 0x10000, RZ ;  /* 0x0001000016167824 */ /* 0x000fcc00078e00ff */
[----:B------:R-:W0:Y:S02]  /*1600*/  F2F.F64.F32 R22, R22 ;  /* 0x0000001600167310 */ /* 0x000e240000201800 */
[----:B0-----:R1:W-:Y:S01]  /*1610*/  STL.64 [R1], R22 ;  /* 0x0000001601007387 */ /* 0x0013e20000100a00 */
[----:B------:R-:W-:Y:S05]  /*1620*/  @!P0 BRA `(.L_x_18) ;  /* 0x00000000003c8947 */ /* 0x000fea0003800000 */
[----:B------:R-:W0:Y:S01]  /*1630*/  LDS.U16 R25, [R17+0x80] ;  /* 0x0000800011197984 */ /* 0x000e220000000400 */
[----:B-1----:R-:W0:Y:S01]  /*1640*/  F2F.BF16.F64 R22, R22 ;  /* 0x0000001600167310 */ /* 0x002e220000302000 */
[----:B------:R-:W-:Y:S02]  /*1650*/  ISETP.NE.AND P0, PT, R12, 0x2, PT ;  /* 0x000000020c00780c */ /* 0x000fe40003f05270 */
[----:B------:R-:W-:-:S11]  /*1660*/  MOV R40, R9 ;  /* 0x0000000900287202 */ /* 0x000fd60000000f00 */
[----:B------:R-:W1:Y:S01]  /*1670*/  @P0 LDS.U16 R27, [R17+0xc0] ;  /* 0x0000c000111b0984 */ /* 0x000e620000000400 */
[----:B------:R-:W-:Y:S02]  /*1680*/  @P0 IMAD.MOV.U32 R40, RZ, RZ, R11 ;  /* 0x000000ffff280224 */ /* 0x000fe400078e000b */
[----:B0-----:R-:W-:-:S05]  /*1690*/  HADD2.BF16_V2 R24, R22.H0_H0, R25.H0_H0 ;  /* 0x2000001916187230 */ /* 0x001fca0000200800 */
[----:B------:R-:W-:-:S06]  /*16a0*/  IMAD.U32 R24, R24, 0x10000, RZ ;  /* 0x0001000018187824 */ /* 0x000fcc00078e00ff */
[----:B------:R-:W4:Y:S08]  /*16b0*/  F2F.F64.F32 R24, R24 ;  /* 0x0000001800187310 */ /* 0x000f300000201800 */
[----:B----4-:R-:W1:Y:S01]  /*16c0*/  @P0 F2F.BF16.F64 R26, R24 ;  /* 0x00000018001a0310 */ /* 0x010e620000302000 */
[----:B------:R2:W-:Y:S01]  /*16d0*/  STL.64 [R1], R24 ;  /* 0x0000001801007387 */ /* 0x0005e20000100a00 */
[----:B-1----:R-:W-:-:S05]  /*16e0*/  @P0 HADD2.BF16_V2 R26, R26.H0_H0, R27.H0_H0 ;  /* 0x2000001b1a1a0230 */ /* 0x002fca0000200800 */
[----:B------:R-:W-:-:S04]  /*16f0*/  @P0 IMAD.U32 R26, R26, 0x10000, RZ ;  /* 0x000100001a1a0824 */ /* 0x000fc800078e00ff */
[----:B------:R-:W0:Y:S02]  /*1700*/  @P0 F2F.F64.F32 R22, R26 ;  /* 0x0000001a00160310 */ /* 0x000e240000201800 */
[----:B0-----:R2:W-:Y:S02]  /*1710*/  @P0 STL.64 [R1], R22 ;  /* 0x0000001601000387 */ /* 0x0015e40000100a00 */
.L_x_18:
[----:B------:R-:W-:Y:S05]  /*1720*/  BSYNC.RECONVERGENT B1 ;  /* 0x0000000000017941 */ /* 0x000fea0003800200 */
.L_x_17:
[----:B------:R-:W-:Y:S05]  /*1730*/  @!P4 BRA `(.L_x_16) ;  /* 0x0000000800d8c947 */ /* 0x000fea0003800000 */
[----:B-12---:R-:W-:Y:S01]  /*1740*/  IMAD.IADD R22, R19, 0x1, -R40 ;  /* 0x0000000113167824 */ /* 0x006fe200078e0a28 */
[----:B------:R-:W-:Y:S01]  /*1750*/  BSSY.RECONVERGENT B1, `(.L_x_19) ;  /* 0x0000066000017945 */ /* 0x000fe20003800200 */
[----:B------:R-:W-:-:S03]  /*1760*/  PLOP3.LUT P0, PT, PT, PT, PT, 0x80, 0x8 ;  /* 0x000000000008781c */ /* 0x000fc60003f0f070 */
[----:B------:R-:W-:-:S13]  /*1770*/  ISETP.GT.AND P4, PT, R22, 0x180, PT ;  /* 0x000001801600780c */ /* 0x000fda0003f84270 */
[----:B------:R-:W-:Y:S05]  /*1780*/  @!P4 BRA `(.L_x_20) ;  /* 0x000000040088c947 */ /* 0x000fea0003800000 */
[----:B------:R-:W-:Y:S02]  /*1790*/  PLOP3.LUT P0, PT, PT, PT, PT, 0x8, 0x80 ;  /* 0x000000000080781c */ /* 0x000fe40003f0e170 */
[----:B------:R-:W-:-:S11]  /*17a0*/  IADD3 R43, PT, PT, R19, -0x180, RZ ;  /* 0xfffffe80132b7810 */ /* 0x000fd60007ffe0ff */
.L_x_21:
[----:B------:R-:W2:Y:S01]  /*17b0*/  LDL.64 R22, [R1] ;  /* 0x0000000001167983 */ /* 0x000ea20000100a00 */
[C---:B------:R-:W-:Y:S01]  /*17c0*/  IMAD R41, R40.reuse, 0x2, R14 ;  /* 0x0000000228297824 */ /* 0x040fe200078e020e */
[----:B------:R-:W-:-:S04]  /*17d0*/  IADD3 R40, PT, PT, R40, 0x200, RZ ;  /* 0x0000020028287810 */ /* 0x000fc80007ffe0ff */
[----:B0-----:R-:W0:Y:S01]  /*17e0*/  LDS.U16 R25, [R41] ;  /* 0x0000000029197984 */ /* 0x001e220000000400 */
[----:B------:R-:W-:-:S03]  /*17f0*/  ISETP.GE.AND P4, PT, R40, R43, PT ;  /* 0x0000002b2800720c */ /* 0x000fc60003f86270 */
[----:B-1--4-:R-:W1:Y:S04]  /*1800*/  LDS.U16 R26, [R41+0x40] ;  /* 0x00004000291a7984 */ /* 0x012e680000000400 */
[----:B------:R-:W3:Y:S04]  /*1810*/  LDS.U16 R27, [R41+0x80] ;  /* 0x00008000291b7984 */ /* 0x000ee80000000400 */
[----:B------:R-:W-:Y:S04]  /*1820*/  LDS.U16 R38, [R41+0x180] ;  /* 0x0001800029267984 */ /* 0x000fe80000000400 */
[----:B------:R-:W-:Y:S04]  /*1830*/  LDS.U16 R39, [R41+0x200] ;  /* 0x0002000029277984 */ /* 0x000fe80000000400 */
[----:B------:R-:W-:Y:S04]  /*1840*/  LDS.U16 R42, [R41+0x240] ;  /* 0x00024000292a7984 */ /* 0x000fe80000000400 */
[----:B------:R-:W-:Y:S01]  /*1850*/  LDS.U16 R45, [R41+0x280] ;  /* 0x00028000292d7984 */ /* 0x000fe20000000400 */
[----:B--2---:R-:W0:Y:S02]  /*1860*/  F2F.BF16.F64 R22, R22 ;  /* 0x0000001600167310 */ /* 0x004e240000302000 */
[----:B0-----:R-:W-:-:S05]  /*1870*/  HADD2.BF16_V2 R24, R22.H0_H0, R25.H0_H0 ;  /* 0x2000001916187230 */ /* 0x001fca0000200800 */
[----:B------:R-:W-:-:S04]  /*1880*/  IMAD.U32 R24, R24, 0x10000, RZ ;  /* 0x0001000018187824 */ /* 0x000fc800078e00ff */
[----:B------:R-:W0:Y:S08]  /*1890*/  F2F.F64.F32 R36, R24 ;  /* 0x0000001800247310 */ /* 0x000e300000201800 */
[----:B0-----:R-:W1:Y:S01]  /*18a0*/  F2F.BF16.F64 R25, R36 ;  /* 0x0000002400197310 */ /* 0x001e620000302000 */
[----:B------:R-:W-:Y:S01]  /*18b0*/  STL.64 [R1], R36 ;  /* 0x0000002401007387 */ /* 0x000fe20000100a00 */
[----:B-1----:R-:W-:-:S03]  /*18c0*/  HADD2.BF16_V2 R25, R25.H0_H0, R26.H0_H0 ;  /* 0x2000001a19197230 */ /* 0x002fc60000200800 */
[----:B------:R-:W0:Y:S02]  /*18d0*/  LDS.U16 R26, [R41+0xc0] ;  /* 0x0000c000291a7984 */ /* 0x000e240000000400 */
[----:B------:R-:W-:-:S04]  /*18e0*/  SHF.L.U32 R25, R25, 0x10, RZ ;  /* 0x0000001019197819 */ /* 0x000fc800000006ff */
[----:B------:R1:W2:Y:S02]  /*18f0*/  F2F.F64.F32 R34, R25 ;  /* 0x0000001900227310 */ /* 0x0002a40000201800 */
[----:B-1----:R-:W-:Y:S06]  /*1900*/  LDS.U16 R25, [R41+0x140] ;  /* 0x0001400029197984 */ /* 0x002fec0000000400 */
[----:B--2---:R-:W3:Y:S01]  /*1910*/  F2F.BF16.F64 R22, R34 ;  /* 0x0000002200167310 */ /* 0x004ee20000302000 */
[----:B------:R-:W-:Y:S01]  /*1920*/  STL.64 [R1], R34 ;  /* 0x0000002201007387 */ /* 0x000fe20000100a00 */
[----:B---3--:R-:W-:-:S03]  /*1930*/  HADD2.BF16_V2 R22, R22.H0_H0, R27.H0_H0 ;  /* 0x2000001b16167230 */ /* 0x008fc60000200800 */
[----:B------:R-:W1:Y:S02]  /*1940*/  LDS.U16 R27, [R41+0x100] ;  /* 0x00010000291b7984 */ /* 0x000e640000000400 */
[----:B------:R-:W-:-:S04]  /*1950*/  IMAD.U32 R22, R22, 0x10000, RZ ;  /* 0x0001000016167824 */ /* 0x000fc800078e00ff */
[----:B------:R-:W2:Y:S08]  /*1960*/  F2F.F64.F32 R32, R22 ;  /* 0x0000001600207310 */ /* 0x000eb00000201800 */
[----:B--2---:R-:W0:Y:S01]  /*1970*/  F2F.BF16.F64 R23, R32 ;  /* 0x0000002000177310 */ /* 0x004e220000302000 */
[----:B------:R-:W-:Y:S01]  /*1980*/  STL.64 [R1], R32 ;  /* 0x0000002001007387 */ /* 0x000fe20000100a00 */
[----:B0-----:R-:W-:-:S05]  /*1990*/  HADD2.BF16_V2 R23, R23.H0_H0, R26.H0_H0 ;  /* 0x2000001a17177230 */ /* 0x001fca0000200800 */
[----:B------:R-:W-:-:S04]  /*19a0*/  IMAD.U32 R23, R23, 0x10000, RZ ;  /* 0x0001000017177824 */ /* 0x000fc800078e00ff */
[----:B------:R-:W0:Y:S08]  /*19b0*/  F2F.F64.F32 R30, R23 ;  /* 0x00000017001e7310 */ /* 0x000e300000201800 */
[----:B0-----:R-:W1:Y:S01]  /*19c0*/  F2F.BF16.F64 R24, R30 ;  /* 0x0000001e00187310 */ /* 0x001e620000302000 */
[----:B------:R-:W-:Y:S01]  /*19d0*/  STL.64 [R1], R30 ;  /* 0x0000001e01007387 */ /* 0x000fe20000100a00 */
[----:B-1----:R-:W-:-:S05]  /*19e0*/  HADD2.BF16_V2 R24, R24.H0_H0, R27.H0_H0 ;  /* 0x2000001b18187230 */ /* 0x002fca0000200800 */
[----:B------:R-:W-:-:S04]  /*19f0*/  SHF.L.U32 R24, R24, 0x10, RZ ;  /* 0x0000001018187819 */ /* 0x000fc800000006ff */
[----:B------:R-:W0:Y:S08]  /*1a00*/  F2F.F64.F32 R28, R24 ;  /* 0x00000018001c7310 */ /* 0x000e300000201800 */
[----:B0-----:R-:W0:Y:S01]  /*1a10*/  F2F.BF16.F64 R22, R28 ;  /* 0x0000001c00167310 */ /* 0x001e220000302000 */
[----:B------:R-:W-:Y:S01]  /*1a20*/  STL.64 [R1], R28 ;  /* 0x0000001c01007387 */ /* 0x000fe20000100a00 */
[----:B0-----:R-:W-:-:S05]  /*1a30*/  HADD2.BF16_V2 R22, R22.H0_H0, R25.H0_H0 ;  /* 0x2000001916167230 */ /* 0x001fca0000200800 */
[----:B------:R-:W-:-:S04]  /*1a40*/  IMAD.U32 R22, R22, 0x10000, RZ ;  /* 0x0001000016167824 */ /* 0x000fc800078e00ff */
[----:B------:R-:W0:Y:S08]  /*1a50*/  F2F.F64.F32 R26, R22 ;  /* 0x00000016001a7310 */ /* 0x000e300000201800 */
[----:B0-----:R-:W0:Y:S01]  /*1a60*/  F2F.BF16.F64 R23, R26 ;  /* 0x0000001a00177310 */ /* 0x001e220000302000 */
[----:B------:R-:W-:Y:S01]  /*1a70*/  STL.64 [R1], R26 ;  /* 0x0000001a01007387 */ /* 0x000fe20000100a00 */
[----:B0-----:R-:W-:-:S03]  /*1a80*/  HADD2.BF16_V2 R23, R23.H0_H0, R38.H0_H0 ;  /* 0x2000002617177230 */ /* 0x001fc60000200800 */
[----:B------:R-:W0:Y:S02]  /*1a90*/  LDS.U16 R38, [R41+0x1c0] ;  /* 0x0001c00029267984 */ /* 0x000e240000000400 */
[----:B------:R-:W-:-:S06]  /*1aa0*/  IMAD.U32 R24, R23, 0x10000, RZ ;  /* 0x0001000017187824 */ /* 0x000fcc00078e00ff */
[----:B------:R-:W1:Y:S08]  /*1ab0*/  F2F.F64.F32 R24, R24 ;  /* 0x0000001800187310 */ /* 0x000e700000201800 */
[----:B-1----:R-:W0:Y:S01]  /*1ac0*/  F2F.BF16.F64 R23, R24 ;  /* 0x0000001800177310 */ /* 0x002e220000302000 */
[----:B------:R-:W-:Y:S01]  /*1ad0*/  STL.64 [R1], R24 ;  /* 0x0000001801007387 */ /* 0x000fe20000100a00 */
[----:B0-----:R-:W-:-:S05]  /*1ae0*/  HADD2.BF16_V2 R23, R23.H0_H0, R38.H0_H0 ;  /* 0x2000002617177230 */ /* 0x001fca0000200800 */
[----:B------:R-:W-:-:S06]  /*1af0*/  SHF.L.U32 R23, R23, 0x10, RZ ;  /* 0x0000001017177819 */ /* 0x000fcc00000006ff */
[----:B------:R-:W0:Y:S08]  /*1b00*/  F2F.F64.F32 R22, R23 ;  /* 0x0000001700167310 */ /* 0x000e300000201800 */
[----:B0-----:R-:W0:Y:S02]  /*1b10*/  F2F.BF16.F64 R22, R22 ;  /* 0x0000001600167310 */ /* 0x001e240000302000 */
[----:B0-----:R-:W-:-:S05]  /*1b20*/  HADD2.BF16_V2 R38, R22.H0_H0, R39.H0_H0 ;  /* 0x2000002716267230 */ /* 0x001fca0000200800 */
[----:B------:R-:W-:-:S06]  /*1b30*/  IMAD.U32 R38, R38, 0x10000, RZ ;  /* 0x0001000026267824 */ /* 0x000fcc00078e00ff */
[----:B------:R-:W0:Y:S08]  /*1b40*/  F2F.F64.F32 R38, R38 ;  /* 0x0000002600267310 */ /* 0x000e300000201800 */
[----:B0-----:R-:W0:Y:S02]  /*1b50*/  F2F.BF16.F64 R39, R38 ;  /* 0x0000002600277310 */ /* 0x001e240000302000 */
[----:B0-----:R-:W-:-:S05]  /*1b60*/  HADD2.BF16_V2 R42, R39.H0_H0, R42.H0_H0 ;  /* 0x2000002a272a7230 */ /* 0x001fca0000200800 */
[----:B------:R-:W-:-:S04]  /*1b70*/  IMAD.U32 R42, R42, 0x10000, RZ ;  /* 0x000100002a2a7824 */ /* 0x000fc800078e00ff */
[----:B------:R-:W0:Y:S08]  /*1b80*/  F2F.F64.F32 R22, R42 ;  /* 0x0000002a00167310 */ /* 0x000e300000201800 */
[----:B0-----:R-:W0:Y:S02]  /*1b90*/  F2F.BF16.F64 R22, R22 ;  /* 0x0000001600167310 */ /* 0x001e240000302000 */
[----:B0-----:R-:W-:-:S02]  /*1ba0*/  HADD2.BF16_V2 R44, R22.H0_H0, R45.H0_H0 ;  /* 0x2000002d162c7230 */ /* 0x001fc40000200800 */
[----:B------:R-:W0:Y:S03]  /*1bb0*/  LDS.U16 R45, [R41+0x2c0] ;  /* 0x0002c000292d7984 */ /* 0x000e260000000400 */
[----:B------:R-:W-:-:S04]  /*1bc0*/  SHF.L.U32 R44, R44, 0x10, RZ ;  /* 0x000000102c2c7819 */ /* 0x000fc800000006ff */
[----:B------:R-:W1:Y:S08]  /*1bd0*/  F2F.F64.F32 R38, R44 ;  /* 0x0000002c00267310 */ /* 0x000e700000201800 */
[----:B-1----:R1:W0:Y:S02]  /*1be0*/  F2F.BF16.F64 R38, R38 ;  /* 0x0000002600267310 */ /* 0x0022240000302000 */
[----:B-1----:R-:W1:Y:S01]  /*1bf0*/  LDS.U16 R39, [R41+0x300] ;  /* 0x0003000029277984 */ /* 0x002e620000000400 */
[----:B0-----:R-:W-:-:S05]  /*1c00*/  HADD2.BF16_V2 R45, R38.H0_H0, R45.H0_H0 ;  /* 0x2000002d262d7230 */ /* 0x001fca0000200800 */
[----:B------:R-:W-:-:S04]  /*1c10*/  IMAD.U32 R45, R45, 0x10000, RZ ;  /* 0x000100002d2d7824 */ /* 0x000fc800078e00ff */
[----:B------:R-:W0:Y:S08]  /*1c20*/  F2F.F64.F32 R22, R45 ;  /* 0x0000002d00167310 */ /* 0x000e300000201800 */
[----:B0-----:R0:W1:Y:S02]  /*1c30*/  F2F.BF16.F64 R22, R22 ;  /* 0x0000001600167310 */ /* 0x0010640000302000 */
[----:B0-----:R-:W0:Y:S01]  /*1c40*/  LDS.U16 R23, [R41+0x340] ;  /* 0x0003400029177984 */ /* 0x001e220000000400 */
[----:B-1----:R-:W-:-:S05]  /*1c50*/  HADD2.BF16_V2 R39, R22.H0_H0, R39.H0_H0 ;  /* 0x2000002716277230 */ /* 0x002fca0000200800 */
[----:B------:R-:W-:-:S05]  /*1c60*/  PRMT R42, R39, 0x7610, R42 ;  /* 0x00007610272a7816 */ /* 0x000fca000000002a */
[----:B------:R-:W-:-:S04]  /*1c70*/  IMAD.U32 R42, R42, 0x10000, RZ ;  /* 0x000100002a2a7824 */ /* 0x000fc800078e00ff */
[----:B------:R-:W1:Y:S08]  /*1c80*/  F2F.F64.F32 R38, R42 ;  /* 0x0000002a00267310 */ /* 0x000e700000201800 */
[----:B-1----:R-:W0:Y:S02]  /*1c90*/  F2F.BF16.F64 R38, R38 ;  /* 0x0000002600267310 */ /* 0x002e240000302000 */
[----:B0-----:R-:W-:-:S02]  /*1ca0*/  HADD2.BF16_V2 R23, R38.H0_H0, R23.H0_H0 ;  /* 0x2000001726177230 */ /* 0x001fc40000200800 */
[----:B------:R-:W0:Y:S03]  /*1cb0*/  LDS.U16 R38, [R41+0x380] ;  /* 0x0003800029267984 */ /* 0x000e260000000400 */
[----:B------:R-:W-:-:S04]  /*1cc0*/  PRMT R44, R23, 0x7610, R44 ;  /* 0x00007610172c7816 */ /* 0x000fc8000000002c */
[----:B------:R-:W-:-:S06]  /*1cd0*/  SHF.L.U32 R22, R44, 0x10, RZ ;  /* 0x000000102c167819 */ /* 0x000fcc00000006ff */
[----:B------:R-:W1:Y:S08]  /*1ce0*/  F2F.F64.F32 R22, R22 ;  /* 0x0000001600167310 */ /* 0x000e700000201800 */
[----:B-1----:R-:W0:Y:S02]  /*1cf0*/  F2F.BF16.F64 R23, R22 ;  /* 0x0000001600177310 */ /* 0x002e240000302000 */
[----:B0-----:R-:W-:-:S02]  /*1d00*/  HADD2.BF16_V2 R23, R23.H0_H0, R38.H0_H0 ;  /* 0x2000002617177230 */ /* 0x001fc40000200800 */
[----:B------:R-:W0:Y:S03]  /*1d10*/  LDS.U16 R38, [R41+0x3c0] ;  /* 0x0003c00029267984 */ /* 0x000e260000000400 */
[----:B------:R-:W-:-:S05]  /*1d20*/  PRMT R44, R23, 0x7610, R44 ;  /* 0x00007610172c7816 */ /* 0x000fca000000002c */
[----:B------:R-:W-:-:S06]  /*1d30*/  IMAD.U32 R44, R44, 0x10000, RZ ;  /* 0x000100002c2c7824 */ /* 0x000fcc00078e00ff */
[----:B------:R-:W1:Y:S08]  /*1d40*/  F2F.F64.F32 R44, R44 ;  /* 0x0000002c002c7310 */ /* 0x000e700000201800 */
[----:B-1----:R-:W0:Y:S02]  /*1d50*/  F2F.BF16.F64 R45, R44 ;  /* 0x0000002c002d7310 */ /* 0x002e240000302000 */
[----:B0-----:R-:W-:-:S05]  /*1d60*/  HADD2.BF16_V2 R38, R45.H0_H0, R38.H0_H0 ;  /* 0x200000262d267230 */ /* 0x001fca0000200800 */
[----:B------:R-:W-:-:S06]  /*1d70*/  IMAD.U32 R38, R38, 0x10000, RZ ;  /* 0x0001000026267824 */ /* 0x000fcc00078e00ff */
[----:B------:R-:W0:Y:S02]  /*1d80*/  F2F.F64.F32 R38, R38 ;  /* 0x0000002600267310 */ /* 0x000e240000201800 */
[----:B0-----:R1:W-:Y:S01]  /*1d90*/  STL.64 [R1], R38 ;  /* 0x0000002601007387 */ /* 0x0013e20000100a00 */
[----:B------:R-:W-:Y:S05]  /*1da0*/  @!P4 BRA `(.L_x_21) ;  /* 0xfffffff80080c947 */ /* 0x000fea000383ffff */
.L_x_20:
[----:B------:R-:W-:Y:S05]  /*1db0*/  BSYNC.RECONVERGENT B1 ;  /* 0x0000000000017941 */ /* 0x000fea0003800200 */
.L_x_19:
[----:B------:R-:W-:Y:S01]  /*1dc0*/  IMAD.IADD R22, R19, 0x1, -R40 ;  /* 0x0000000113167824 */ /* 0x000fe200078e0a28 */
[----:B------:R-:W-:Y:S04]  /*1dd0*/  BSSY.RECONVERGENT B1, `(.L_x_22) ;  /* 0x0000032000017945 */ /* 0x000fe80003800200 */
[----:B------:R-:W-:-:S13]  /*1de0*/  ISETP.GT.AND P4, PT, R22, 0x80, PT ;  /* 0x000000801600780c */ /* 0x000fda0003f84270 */
[----:B------:R-:W-:Y:S05]  /*1df0*/  @!P4 BRA `(.L_x_23) ;  /* 0x0000000000bcc947 */ /* 0x000fea0003800000 */
[----:B------:R-:W2:Y:S01]  /*1e00*/  LDL.64 R22, [R1] ;  /* 0x0000000001167983 */ /* 0x000ea20000100a00 */
[C---:B----4-:R-:W-:Y:S01]  /*1e10*/  IMAD R28, R40.reuse, 0x2, R14 ;  /* 0x00000002281c7824 */ /* 0x050fe200078e020e */
[----:B------:R-:W-:Y:S01]  /*1e20*/  PLOP3.LUT P0, PT, PT, PT, PT, 0x8, 0x80 ;  /* 0x000000000080781c */ /* 0x000fe20003f0e170 */
[----:B------:R-:W-:-:S03]  /*1e30*/  VIADD R40, R40, 0x100 ;  /* 0x0000010028287836 */ /* 0x000fc60000000000 */
[----:B0-----:R-:W0:Y:S04]  /*1e40*/  LDS.U16 R25, [R28] ;  /* 0x000000001c197984 */ /* 0x001e280000000400 */
[----:B------:R-:W3:Y:S04]  /*1e50*/  LDS.U16 R30, [R28+0x40] ;  /* 0x000040001c1e7984 */ /* 0x000ee80000000400 */
[----:B------:R-:W-:Y:S01]  /*1e60*/  LDS.U16 R31, [R28+0x140] ;  /* 0x000140001c1f7984 */ /* 0x000fe20000000400 */
[----:B--2---:R-:W0:Y:S02]  /*1e70*/  F2F.BF16.F64 R22, R22 ;  /* 0x0000001600167310 */ /* 0x004e240000302000 */
[----:B0-----:R-:W-:-:S05]  /*1e80*/  HADD2.BF16_V2 R24, R22.H0_H0, R25.H0_H0 ;  /* 0x2000001916187230 */ /* 0x001fca0000200800 */
[----:B------:R-:W-:-:S06]  /*1e90*/  SHF.L.U32 R26, R24, 0x10, RZ ;  /* 0x00000010181a7819 */ /* 0x000fcc00000006ff */
[----:B------:R-:W0:Y:S08]  /*1ea0*/  F2F.F64.F32 R26, R26 ;  /* 0x0000001a001a7310 */ /* 0x000e300000201800 */
[----:B0-----:R-:W3:Y:S02]  /*1eb0*/  F2F.BF16.F64 R27, R26 ;  /* 0x0000001a001b7310 */ /* 0x001ee40000302000 */
[----:B---3--:R-:W-:-:S02]  /*1ec0*/  HADD2.BF16_V2 R27, R27.H0_H0, R30.H0_H0 ;  /* 0x2000001e1b1b7230 */ /* 0x008fc40000200800 */
[----:B------:R-:W0:Y:S03]  /*1ed0*/  LDS.U16 R30, [R28+0x80] ;  /* 0x000080001c1e7984 */ /* 0x000e260000000400 */
[----:B------:R-:W-:Y:S02]  /*1ee0*/  PRMT R24, R27, 0x7610, R24 ;  /* 0x000076101b187816 */ /* 0x000fe40000000018 */
[----:B------:R-:W-:Y:S03]  /*1ef0*/  LDS.U16 R27, [R28+0x100] ;  /* 0x000100001c1b7984 */ /* 0x000fe60000000400 */
[----:B------:R-:W-:-:S06]  /*1f00*/  IMAD.U32 R24, R24, 0x10000, RZ ;  /* 0x0001000018187824 */ /* 0x000fcc00078e00ff */
[----:B------:R-:W2:Y:S08]  /*1f10*/  F2F.F64.F32 R24, R24 ;  /* 0x0000001800187310 */ /* 0x000eb00000201800 */
[----:B--2---:R-:W0:Y:S02]  /*1f20*/  F2F.BF16.F64 R25, R24 ;  /* 0x0000001800197310 */ /* 0x004e240000302000 */
[----:B0-----:R-:W-:-:S02]  /*1f30*/  HADD2.BF16_V2 R22, R25.H0_H0, R30.H0_H0 ;  /* 0x2000001e19167230 */ /* 0x001fc40000200800 */
[----:B------:R-:W0:Y:S03]  /*1f40*/  LDS.U16 R30, [R28+0xc0] ;  /* 0x0000c0001c1e7984 */ /* 0x000e260000000400 */
[----:B------:R-:W-:-:S06]  /*1f50*/  IMAD.U32 R22, R22, 0x10000, RZ ;  /* 0x0001000016167824 */ /* 0x000fcc00078e00ff */
[----:B------:R-:W2:Y:S08]  /*1f60*/  F2F.F64.F32 R22, R22 ;  /* 0x0000001600167310 */ /* 0x000eb00000201800 */
[----:B--2---:R-:W0:Y:S02]  /*1f70*/  F2F.BF16.F64 R23, R22 ;  /* 0x0000001600177310 */ /* 0x004e240000302000 */
[----:B0-----:R-:W-:-:S02]  /*1f80*/  HADD2.BF16_V2 R23, R23.H0_H0, R30.H0_H0 ;  /* 0x2000001e17177230 */ /* 0x001fc40000200800 */
[----:B------:R-:W-:Y:S03]  /*1f90*/  LDS.U16 R30, [R28+0x1c0] ;  /* 0x0001c0001c1e7984 */ /* 0x000fe60000000400 */
[----:B------:R-:W-:-:S04]  /*1fa0*/  PRMT R26, R23, 0x7610, R26 ;  /* 0x00007610171a7816 */ /* 0x000fc8000000001a */
[----:B------:R-:W-:-:S04]  /*1fb0*/  SHF.L.U32 R26, R26, 0x10, RZ ;  /* 0x000000101a1a7819 */ /* 0x000fc800000006ff */
        /* <DEDUP_REMOVED lines=8> */
[----:B------:R-:W-:-:S06]  /*2040*/  IMAD.U32 R27, R27, 0x10000, RZ ;  /* 0x000100001b1b7824 */ /* 0x000fcc00078e00ff */
[----:B------:R-:W2:Y:S08]  /*2050*/  F2F.F64.F32 R26, R27 ;  /* 0x0000001b001a7310 */ /* 0x000eb00000201800 */
[----:B--2---:R-:W0:Y:S02]  /*2060*/  F2F.BF16.F64 R26, R26 ;  /* 0x0000001a001a7310 */ /* 0x004e240000302000 */
[----:B0-----:R-:W-:-:S05]  /*2070*/  HADD2.BF16_V2 R24, R26.H0_H0, R31.H0_H0 ;  /* 0x2000001f1a187230 */ /* 0x001fca0000200800 */
[----:B------:R-:W-:-:S06]  /*2080*/  SHF.L.U32 R24, R24, 0x10, RZ ;  /* 0x0000001018187819 */ /* 0x000fcc00000006ff */
[----:B------:R-:W0:Y:S08]  /*2090*/  F2F.F64.F32 R24, R24 ;  /* 0x0000001800187310 */ /* 0x000e300000201800 */
[----:B0-----:R-:W0:Y:S02]  /*20a0*/  F2F.BF16.F64 R25, R24 ;  /* 0x0000001800197310 */ /* 0x001e240000302000 */
[----:B0-----:R-:W-:-:S05]  /*20b0*/  HADD2.BF16_V2 R22, R25.H0_H0, R30.H0_H0 ;  /* 0x2000001e19167230 */ /* 0x001fca0000200800 */
[----:B------:R-:W-:-:S06]  /*20c0*/  IMAD.U32 R22, R22, 0x10000, RZ ;  /* 0x0001000016167824 */ /* 0x000fcc00078e00ff */
[----:B------:R-:W0:Y:S02]  /*20d0*/  F2F.F64.F32 R22, R22 ;  /* 0x0000001600167310 */ /* 0x000e240000201800 */
[----:B0-----:R2:W-:Y:S02]  /*20e0*/  STL.64 [R1], R22 ;  /* 0x0000001601007387 */ /* 0x0015e40000100a00 */
.L_x_23:
[----:B------:R-:W-:Y:S05]  /*20f0*/  BSYNC.RECONVERGENT B1 ;  /* 0x0000000000017941 */ /* 0x000fea0003800200 */
.L_x_22:
[----:B------:R-:W-:-:S13]  /*2100*/  ISETP.LT.OR P0, PT, R40, R19, P0 ;  /* 0x000000132800720c */ /* 0x000fda0000701670 */
[----:B------:R-:W-:Y:S05]  /*2110*/  @!P0 BRA `(.L_x_16) ;  /* 0x0000000000608947 */ /* 0x000fea0003800000 */
[----:B--2---:R-:W2:Y:S01]  /*2120*/  LDL.64 R22, [R1] ;  /* 0x0000000001167983 */ /* 0x004ea20000100a00 */
[----:B----4-:R-:W-:-:S05]  /*2130*/  LEA R26, R40, R14, 0x1 ;  /* 0x0000000e281a7211 */ /* 0x010fca00078e08ff */
[----:B0-----:R-:W0:Y:S04]  /*2140*/  LDS.U16 R25, [R26] ;  /* 0x000000001a197984 */ /* 0x001e280000000400 */
[----:B------:R-:W3:Y:S04]  /*2150*/  LDS.U16 R28, [R26+0x40] ;  /* 0x000040001a1c7984 */ /* 0x000ee80000000400 */
[----:B------:R-:W4:Y:S04]  /*2160*/  LDS.U16 R29, [R26+0x80] ;  /* 0x000080001a1d7984 */ /* 0x000f280000000400 */
[----:B------:R-:W5:Y:S01]  /*2170*/  LDS.U16 R30, [R26+0xc0] ;  /* 0x0000c0001a1e7984 */ /* 0x000f620000000400 */
[----:B--2---:R-:W0:Y:S02]  /*2180*/  F2F.BF16.F64 R22, R22 ;  /* 0x0000001600167310 */ /* 0x004e240000302000 */
[----:B0-----:R-:W-:-:S05]  /*2190*/  HADD2.BF16_V2 R24, R22.H0_H0, R25.H0_H0 ;  /* 0x2000001916187230 */ /* 0x001fca0000200800 */
[----:B------:R-:W-:-:S06]  /*21a0*/  IMAD.U32 R24, R24, 0x10000, RZ ;  /* 0x0001000018187824 */ /* 0x000fcc00078e00ff */
[----:B------:R-:W0:Y:S08]  /*21b0*/  F2F.F64.F32 R24, R24 ;  /* 0x0000001800187310 */ /* 0x000e300000201800 */
[----:B0-----:R-:W3:Y:S02]  /*21c0*/  F2F.BF16.F64 R25, R24 ;  /* 0x0000001800197310 */ /* 0x001ee40000302000 */
[----:B---3--:R-:W-:-:S05]  /*21d0*/  HADD2.BF16_V2 R25, R25.H0_H0, R28.H0_H0 ;  /* 0x2000001c19197230 */ /* 0x008fca0000200800 */
[----:B------:R-:W-:-:S05]  /*21e0*/  PRMT R27, R25, 0x7610, R27 ;  /* 0x00007610191b7816 */ /* 0x000fca000000001b */
[----:B------:R-:W-:-:S04]  /*21f0*/  IMAD.U32 R27, R27, 0x10000, RZ ;  /* 0x000100001b1b7824 */ /* 0x000fc800078e00ff */
[----:B------:R-:W0:Y:S08]  /*2200*/  F2F.F64.F32 R22, R27 ;  /* 0x0000001b00167310 */ /* 0x000e300000201800 */
[----:B0-----:R-:W4:Y:S02]  /*2210*/  F2F.BF16.F64 R22, R22 ;  /* 0x0000001600167310 */ /* 0x001f240000302000 */
[----:B----4-:R-:W-:-:S05]  /*2220*/  HADD2.BF16_V2 R28, R22.H0_H0, R29.H0_H0 ;  /* 0x2000001d161c7230 */ /* 0x010fca0000200800 */
[----:B------:R-:W-:-:S06]  /*2230*/  SHF.L.U32 R28, R28, 0x10, RZ ;  /* 0x000000101c1c7819 */ /* 0x000fcc00000006ff */
[----:B------:R-:W0:Y:S08]  /*2240*/  F2F.F64.F32 R28, R28 ;  /* 0x0000001c001c7310 */ /* 0x000e300000201800 */
[----:B0-----:R-:W5:Y:S02]  /*2250*/  F2F.BF16.F64 R29, R28 ;  /* 0x0000001c001d7310 */ /* 0x001f640000302000 */
[----:B-----5:R-:W-:-:S05]  /*2260*/  HADD2.BF16_V2 R24, R29.H0_H0, R30.H0_H0 ;  /* 0x2000001e1d187230 */ /* 0x020fca0000200800 */
[----:B------:R-:W-:-:S06]  /*2270*/  IMAD.U32 R24, R24, 0x10000, RZ ;  /* 0x0001000018187824 */ /* 0x000fcc00078e00ff */
[----:B------:R-:W0:Y:S02]  /*2280*/  F2F.F64.F32 R24, R24 ;  /* 0x0000001800187310 */ /* 0x000e240000201800 */
[----:B0-----:R0:W-:Y:S02]  /*2290*/  STL.64 [R1], R24 ;  /* 0x0000001801007387 */ /* 0x0011e40000100a00 */
.L_x_16:
[----:B------:R-:W-:Y:S05]  /*22a0*/  BSYNC.RECONVERGENT B0 ;  /* 0x0000000000007941 */ /* 0x000fea0003800200 */
.L_x_15:
[----:B-12---:R-:W0:Y:S04]  /*22b0*/  LDL.64 R22, [R1] ;  /* 0x0000000001167983 */ /* 0x006e280000100a00 */
[----:B0-----:R-:W-:Y:S01]  /*22c0*/  SHFL.BFLY PT, R25, R23, 0x10, 0x1f ;  /* 0x0e001f0017197f89 */ /* 0x001fe200000e0000 */
[----:B---34-:R-:W-:Y:S03]  /*22d0*/  F2F.BF16.F64 R26, R22 ;  /* 0x00000016001a7310 */ /* 0x018fe60000302000 */
[----:B------:R-:W0:Y:S05]  /*22e0*/  SHFL.BFLY PT, R24, R22, 0x10, 0x1f ;  /* 0x0e001f0016187f89 */ /* 0x000e2a00000e0000 */
[----:B0-----:R-:W0:Y:S02]  /*22f0*/  F2F.BF16.F64 R25, R24 ;  /* 0x0000001800197310 */ /* 0x001e240000302000 */
[----:B0-----:R-:W-:-:S05]  /*2300*/  HADD2.BF16_V2 R26, R26.H0_H0, R25.H0_H0 ;  /* 0x200000191a1a7230 */ /* 0x001fca0000200800 */
[----:B------:R-:W-:-:S06]  /*2310*/  IMAD.U32 R28, R26, 0x10000, RZ ;  /* 0x000100001a1c7824 */ /* 0x000fcc00078e00ff */
[----:B------:R-:W0:Y:S02]  /*2320*/  F2F.F64.F32 R28, R28 ;  /* 0x0000001c001c7310 */ /* 0x000e240000201800 */
[----:B0-----:R-:W-:Y:S06]  /*2330*/  SHFL.BFLY PT, R27, R29, 0x8, 0x1f ;  /* 0x0d001f001d1b7f89 */ /* 0x001fec00000e0000 */
[----:B------:R-:W-:Y:S01]  /*2340*/  F2F.BF16.F64 R30, R28 ;  /* 0x0000001c001e7310 */ /* 0x000fe20000302000 */
[----:B------:R-:W0:Y:S07]  /*2350*/  SHFL.BFLY PT, R26, R28, 0x8, 0x1f ;  /* 0x0d001f001c1a7f89 */ /* 0x000e2e00000e0000 */
[----:B0-----:R-:W0:Y:S02]  /*2360*/  F2F.BF16.F64 R27, R26 ;  /* 0x0000001a001b7310 */ /* 0x001e240000302000 */
[----:B0-----:R-:W-:-:S05]  /*2370*/  HADD2.BF16_V2 R27, R30.H0_H0, R27.H0_H0 ;  /* 0x2000001b1e1b7230 */ /* 0x001fca0000200800 */
[----:B------:R-:W-:-:S04]  /*2380*/  PRMT R22, R27, 0x7610, R22 ;  /* 0x000076101b167816 */ /* 0x000fc80000000016 */
[----:B------:R-:W-:-:S06]  /*2390*/  SHF.L.U32 R24, R22, 0x10, RZ ;  /* 0x0000001016187819 */ /* 0x000fcc00000006ff */
[----:B------:R-:W0:Y:S02]  /*23a0*/  F2F.F64.F32 R24, R24 ;  /* 0x0000001800187310 */ /* 0x000e240000201800 */
[----:B0-----:R-:W-:Y:S06]  /*23b0*/  SHFL.BFLY PT, R23, R25, 0x4, 0x1f ;  /* 0x0c801f0019177f89 */ /* 0x001fec00000e0000 */
[----:B------:R-:W-:Y:S01]  /*23c0*/  F2F.BF16.F64 R30, R24 ;  /* 0x00000018001e7310 */ /* 0x000fe20000302000 */
[----:B------:R-:W0:Y:S07]  /*23d0*/  SHFL.BFLY PT, R22, R24, 0x4, 0x1f ;  /* 0x0c801f0018167f89 */ /* 0x000e2e00000e0000 */
[----:B0-----:R-:W0:Y:S02]  /*23e0*/  F2F.BF16.F64 R23, R22 ;  /* 0x0000001600177310 */ /* 0x001e240000302000 */
[----:B0-----:R-:W-:-:S05]  /*23f0*/  HADD2.BF16_V2 R23, R30.H0_H0, R23.H0_H0 ;  /* 0x200000171e177230 */ /* 0x001fca0000200800 */
[----:B------:R-:W-:-:S05]  /*2400*/  PRMT R28, R23, 0x7610, R28 ;  /* 0x00007610171c7816 */ /* 0x000fca000000001c */
[----:B------:R-:W-:-:S06]  /*2410*/  IMAD.U32 R28, R28, 0x10000, RZ ;  /* 0x000100001c1c7824 */ /* 0x000fcc00078e00ff */
        /* <DEDUP_REMOVED lines=17> */
[----:B0-----:R0:W-:Y:S01]  /*2530*/  STL.64 [R1], R26 ;  /* 0x0000001a01007387 */ /* 0x0011e20000100a00 */
[----:B------:R-:W-:-:S03]  /*2540*/  NOP ;  /* 0x0000000000007918 */ /* 0x000fc60000000000 */
[----:B------:R-:W2:Y:S01]  /*2550*/  LDL.64 R40, [R1] ;  /* 0x0000000001287983 */ /* 0x000ea20000100a00 */
[----:B------:R-:W-:Y:S01]  /*2560*/  BSSY.RECONVERGENT B0, `(.L_x_24) ;  /* 0x0000036000007945 */ /* 0x000fe20003800200 */
[----:B--2---:R0:W1:Y:S03]  /*2570*/  F2F.BF16.F64 R40, R40 ;  /* 0x0000002800287310 */ /* 0x0040660000302000 */
[----:B------:R-:W-:Y:S05]  /*2580*/  @P2 BRA `(.L_x_25) ;  /* 0x0000000000cc2947 */ /* 0x000fea0003800000 */
[----:B------:R-:W-:Y:S01]  /*2590*/  ISETP.NE.AND P0, PT, R16, RZ, PT ;  /* 0x000000ff1000720c */ /* 0x000fe20003f05270 */
[----:B------:R-:W-:Y:S01]  /*25a0*/  BSSY.RECONVERGENT B1, `(.L_x_26) ;  /* 0x0000017000017945 */ /* 0x000fe20003800200 */
[----:B------:R-:W-:Y:S01]  /*25b0*/  ISETP.GE.U32.AND P4, PT, R4, 0x60, PT ;  /* 0x000000600400780c */ /* 0x000fe20003f86070 */
[----:B------:R-:W-:-:S10]  /*25c0*/  IMAD.MOV.U32 R23, RZ, RZ, R3 ;  /* 0x000000ffff177224 */ /* 0x000fd400078e0003 */
[----:B------:R-:W-:Y:S05]  /*25d0*/  @!P0 BRA `(.L_x_27) ;  /* 0x00000000004c8947 */ /* 0x000fea0003800000 */
[----:B------:R-:W-:Y:S01]  /*25e0*/  LDS.U16 R22, [R13] ;  /* 0x000000000d167984 */ /* 0x000fe20000000400 */
[----:B------:R-:W-:-:S03]  /*25f0*/  ISETP.NE.AND P0, PT, R16, 0x1, PT ;  /* 0x000000011000780c */ /* 0x000fc60003f05270 */
[----:B------:R-:W2:Y:S02]  /*2600*/  LDS.U16 R23, [R17] ;  /* 0x0000000011177984 */ /* 0x000ea40000000400 */
[----:B--2---:R-:W-:Y:S02]  /*2610*/  HMUL2.BF16_V2 R22, R22.H0_H0, R23.H0_H0 ;  /* 0x2000001716167232 */ /* 0x004fe40000200800 */
[----:B------:R-:W-:-:S03]  /*2620*/  IMAD.MOV.U32 R23, RZ, RZ, R7 ;  /* 0x000000ffff177224 */ /* 0x000fc600078e0007 */
[----:B------:R2:W-:Y:S03]  /*2630*/  STS.U16 [R21], R22 ;  /* 0x0000001615007388 */ /* 0x0005e60000000400 */
[----:B------:R-:W-:Y:S05]  /*2640*/  @!P0 BRA `(.L_x_27) ;  /* 0x0000000000308947 */ /* 0x000fea0003800000 */
[----:B--2---:R-:W-:Y:S01]  /*2650*/  LDS.U16 R22, [R13+0x40] ;  /* 0x000040000d167984 */ /* 0x004fe20000000400 */
[----:B------:R-:W-:-:S03]  /*2660*/  ISETP.NE.AND P0, PT, R16, 0x2, PT ;  /* 0x000000021000780c */ /* 0x000fc60003f05270 */
[----:B------:R-:W2:Y:S02]  /*2670*/  LDS.U16 R23, [R17+0x40] ;  /* 0x0000400011177984 */ /* 0x000ea40000000400 */
[----:B--2---:R-:W-:-:S05]  /*2680*/  HMUL2.BF16_V2 R22, R22.H0_H0, R23.H0_H0 ;  /* 0x2000001716167232 */ /* 0x004fca0000200800 */
[----:B------:R-:W-:-:S05]  /*2690*/  PRMT R24, R22, 0x7610, R24 ;  /* 0x0000761016187816 */ /* 0x000fca0000000018 */
[----:B------:R-:W-:Y:S04]  /*26a0*/  STS.U16 [R21+0x40], R24 ;  /* 0x0000401815007388 */ /* 0x000fe80000000400 */
[----:B------:R-:W-:Y:S04]  /*26b0*/  @P0 LDS.U16 R22, [R13+0x80] ;  /* 0x000080000d160984 */ /* 0x000fe80000000400 */
[----:B------:R-:W2:Y:S02]  /*26c0*/  @P0 LDS.U16 R23, [R17+0x80] ;  /* 0x0000800011170984 */ /* 0x000ea40000000400 */
[----:B--2---:R-:W-:Y:S01]  /*26d0*/  @P0 HMUL2.BF16_V2 R22, R22.H0_H0, R23.H0_H0 ;  /* 0x2000001716160232 */ /* 0x004fe20000200800 */
[----:B------:R-:W-:Y:S01]  /*26e0*/  MOV R23, R8 ;  /* 0x0000000800177202 */ /* 0x000fe20000000f00 */
[----:B------:R-:W-:-:S03]  /*26f0*/  @P0 IMAD.MOV.U32 R23, RZ, RZ, R9 ;  /* 0x000000ffff170224 */ /* 0x000fc600078e0009 */
[----:B------:R3:W-:Y:S04]  /*2700*/  @P0 STS.U16 [R21+0x80], R22 ;  /* 0x0000801615000388 */ /* 0x0007e80000000400 */
.L_x_27:
[----:B------:R-:W-:Y:S05]  /*2710*/  BSYNC.RECONVERGENT B1 ;  /* 0x0000000000017941 */ /* 0x000fea0003800200 */
.L_x_26:
[----:B------:R-:W-:Y:S05]  /*2720*/  @!P4 BRA `(.L_x_25) ;  /* 0x000000000064c947 */ /* 0x000fea0003800000 */
.L_x_28:
[C---:B--23--:R-:W-:Y:S01]  /*2730*/  IMAD R22, R23.reuse, 0x2, R10 ;  /* 0x0000000217167824 */ /* 0x04cfe200078e020a */
[----:B------:R-:W-:-:S04]  /*2740*/  LEA R24, R23, R14, 0x1 ;  /* 0x0000000e17187211 */ /* 0x000fc800078e08ff */
[----:B----4-:R-:W-:Y:S04]  /*2750*/  LDS.U16 R25, [R22] ;  /* 0x0000000016197984 */ /* 0x010fe80000000400 */
[----:B0-----:R-:W0:Y:S02]  /*2760*/  LDS.U16 R26, [R24] ;  /* 0x00000000181a7984 */ /* 0x001e240000000400 */
[----:B0-----:R-:W-:Y:S02]  /*2770*/  HMUL2.BF16_V2 R25, R25.H0_H0, R26.H0_H0 ;  /* 0x2000001a19197232 */ /* 0x001fe40000200800 */
[C---:B------:R-:W-:Y:S02]  /*2780*/  IMAD R26, R23.reuse, 0x2, R18 ;  /* 0x00000002171a7824 */ /* 0x040fe400078e0212 */
[----:B------:R-:W-:Y:S01]  /*2790*/  VIADD R23, R23, 0x80 ;  /* 0x0000008017177836 */ /* 0x000fe20000000000 */
[----:B------:R-:W-:-:S04]  /*27a0*/  PRMT R27, R25, 0x7610, R27 ;  /* 0x00007610191b7816 */ /* 0x000fc8000000001b */
[----:B------:R-:W-:Y:S01]  /*27b0*/  ISETP.GE.AND P0, PT, R23, R19, PT ;  /* 0x000000131700720c */ /* 0x000fe20003f06270 */
[----:B------:R-:W-:Y:S04]  /*27c0*/  STS.U16 [R26], R27 ;  /* 0x0000001b1a007388 */ /* 0x000fe80000000400 */
[----:B------:R-:W-:Y:S04]  /*27d0*/  LDS.U16 R25, [R22+0x40] ;  /* 0x0000400016197984 */ /* 0x000fe80000000400 */
[----:B------:R-:W0:Y:S02]  /*27e0*/  LDS.U16 R28, [R24+0x40] ;  /* 0x00004000181c7984 */ /* 0x000e240000000400 */
[----:B0-----:R-:W-:-:S05]  /*27f0*/  HMUL2.BF16_V2 R25, R25.H0_H0, R28.H0_H0 ;  /* 0x2000001c19197232 */ /* 0x001fca0000200800 */
[----:B------:R-:W-:-:S05]  /*2800*/  PRMT R29, R25, 0x7610, R29 ;  /* 0x00007610191d7816 */ /* 0x000fca000000001d */
[----:B------:R-:W-:Y:S04]  /*2810*/  STS.U16 [R26+0x40], R29 ;  /* 0x0000401d1a007388 */ /* 0x000fe80000000400 */
        /* <DEDUP_REMOVED lines=8> */
[----:B------:R4:W-:Y:S01]  /*28a0*/  STS.U16 [R26+0xc0], R25 ;  /* 0x0000c0191a007388 */ /* 0x0009e20000000400 */
[----:B------:R-:W-:Y:S05]  /*28b0*/  @!P0 BRA `(.L_x_28) ;  /* 0xfffffffc009c8947 */ /* 0x000fea000383ffff */
.L_x_25:
[----:B------:R-:W-:Y:S05]  /*28c0*/  BSYNC.RECONVERGENT B0 ;  /* 0x0000000000007941 */ /* 0x000fea0003800200 */
.L_x_24:
[----:B------:R-:W-:Y:S01]  /*28d0*/  NOP ;  /* 0x0000000000007918 */ /* 0x000fe20000000000 */
[----:B--23--:R-:W2:Y:S01]  /*28e0*/  @!P2 LDS.U16 R22, [R21] ;  /* 0x000000001516a984 */ /* 0x00cea20000000400 */
[----:B----4-:R-:W-:Y:S01]  /*28f0*/  CS2R R24, SRZ ;  /* 0x0000000000187805 */ /* 0x010fe2000001ff00 */
[----:B------:R-:W-:Y:S01]  /*2900*/  BSSY.RECONVERGENT B0, `(.L_x_29) ;  /* 0x00000dc000007945 */ /* 0x000fe20003800200 */
[----:B--2---:R-:W-:-:S04]  /*2910*/  @!P2 SHF.L.U32 R22, R22, 0x10, RZ ;  /* 0x000000101616a819 */ /* 0x004fc800000006ff */
[----:B------:R-:W2:Y:S02]  /*2920*/  @!P2 F2F.F64.F32 R24, R22 ;  /* 0x000000160018a310 */ /* 0x000ea40000201800 */
[----:B--2---:R2:W-:Y:S01]  /*2930*/  STL.64 [R1], R24 ;  /* 0x0000001801007387 */ /* 0x0045e20000100a00 */
[----:B------:R-:W-:Y:S05]  /*2940*/  @P3 BRA `(.L_x_30) ;  /* 0x0000000c005c3947 */ /* 0x000fea0003800000 */
[----:B------:R-:W-:Y:S01]  /*2950*/  ISETP.NE.AND P0, PT, R12, RZ, PT ;  /* 0x000000ff0c00720c */ /* 0x000fe20003f05270 */
[----:B------:R-:W-:Y:S01]  /*2960*/  BSSY.RECONVERGENT B1, `(.L_x_31) ;  /* 0x000001c000017945 */ /* 0x000fe20003800200 */
[----:B------:R-:W-:Y:S01]  /*2970*/  ISETP.GE.U32.AND P3, PT, R6, 0x60, PT ;  /* 0x000000600600780c */ /* 0x000fe20003f66070 */
[----:B0-----:R-:W-:-:S10]  /*2980*/  IMAD.MOV.U32 R41, RZ, RZ, R7 ;  /* 0x000000ffff297224 */ /* 0x001fd400078e0007 */
[----:B------:R-:W-:Y:S05]  /*2990*/  @!P0 BRA `(.L_x_32) ;  /* 0x0000000000608947 */ /* 0x000fea0003800000 */
[----:B------:R-:W0:Y:S01]  /*29a0*/  LDS.U16 R23, [R21+0x40] ;  /* 0x0000400015177984 */ /* 0x000e220000000400 */
[----:B--2---:R-:W0:Y:S01]  /*29b0*/  F2F.BF16.F64 R24, R24 ;  /* 0x0000001800187310 */ /* 0x004e220000302000 */
[----:B------:R-:W-:Y:S02]  /*29c0*/  ISETP.NE.AND P0, PT, R12, 0x1, PT ;  /* 0x000000010c00780c */ /* 0x000fe40003f05270 */
[----:B------:R-:W-:Y:S01]  /*29d0*/  MOV R41, R8 ;  /* 0x0000000800297202 */ /* 0x000fe20000000f00 */
[----:B0-----:R-:W-:-:S05]  /*29e0*/  HADD2.BF16_V2 R22, R24.H0_H0, R23.H0_H0 ;  /* 0x2000001718167230 */ /* 0x001fca0000200800 */
[----:B------:R-:W-:-:S06]  /*29f0*/  IMAD.U32 R22, R22, 0x10000, RZ ;  /* 0x0001000016167824 */ /* 0x000fcc00078e00ff */
[----:B------:R-:W0:Y:S02]  /*2a00*/  F2F.F64.F32 R22, R22 ;  /* 0x0000001600167310 */ /* 0x000e240000201800 */
[----:B0-----:R0:W-:Y:S01]  /*2a10*/  STL.64 [R1], R22 ;  /* 0x0000001601007387 */ /* 0x0011e20000100a00 */
[----:B------:R-:W-:Y:S05]  /*2a20*/  @!P0 BRA `(.L_x_32) ;  /* 0x00000000003c8947 */ /* 0x000fea0003800000 */
[----:B------:R-:W2:Y:S01]  /*2a30*/  LDS.U16 R25, [R21+0x80] ;  /* 0x0000800015197984 */ /* 0x000ea20000000400 */
[----:B0-----:R-:W2:Y:S01]  /*2a40*/  F2F.BF16.F64 R22, R22 ;  /* 0x0000001600167310 */ /* 0x001ea20000302000 */
[----:B------:R-:W-:Y:S02]  /*2a50*/  ISETP.NE.AND P0, PT, R12, 0x2, PT ;  /* 0x000000020c00780c */ /* 0x000fe40003f05270 */
[----:B------:R-:W-:-:S11]  /*2a60*/  MOV R41, R9 ;  /* 0x0000000900297202 */ /* 0x000fd60000000f00 */
[----:B------:R-:W0:Y:S01]  /*2a70*/  @P0 LDS.U16 R27, [R21+0xc0] ;  /* 0x0000c000151b0984 */ /* 0x000e220000000400 */
[----:B------:R-:W-:Y:S02]  /*2a80*/  @P0 IMAD.MOV.U32 R41, RZ, RZ, R11 ;  /* 0x000000ffff290224 */ /* 0x000fe400078e000b */
[----:B--2---:R-:W-:-:S05]  /*2a90*/  HADD2.BF16_V2 R24, R22.H0_H0, R25.H0_H0 ;  /* 0x2000001916187230 */ /* 0x004fca0000200800 */
[----:B------:R-:W-:-:S06]  /*2aa0*/  IMAD.U32 R24, R24, 0x10000, RZ ;  /* 0x0001000018187824 */ /* 0x000fcc00078e00ff */
[----:B------:R-:W2:Y:S08]  /*2ab0*/  F2F.F64.F32 R24, R24 ;  /* 0x0000001800187310 */ /* 0x000eb00000201800 */
[----:B--2---:R-:W0:Y:S01]  /*2ac0*/  @P0 F2F.BF16.F64 R26, R24 ;  /* 0x00000018001a0310 */ /* 0x004e220000302000 */
[----:B------:R3:W-:Y:S01]  /*2ad0*/  STL.64 [R1], R24 ;  /* 0x0000001801007387 */ /* 0x0007e20000100a00 */
[----:B0-----:R-:W-:-:S05]  /*2ae0*/  @P0 HADD2.BF16_V2 R26, R26.H0_H0, R27.H0_H0 ;  /* 0x2000001b1a1a0230 */ /* 0x001fca0000200800 */
[----:B------:R-:W-:-:S04]  /*2af0*/  @P0 IMAD.U32 R26, R26, 0x10000, RZ ;  /* 0x000100001a1a0824 */ /* 0x000fc800078e00ff */
[----:B------:R-:W0:Y:S02]  /*2b00*/  @P0 F2F.F64.F32 R22, R26 ;  /* 0x0000001a00160310 */ /* 0x000e240000201800 */
[----:B0-----:R3:W-:Y:S02]  /*2b10*/  @P0 STL.64 [R1], R22 ;  /* 0x0000001601000387 */ /* 0x0017e40000100a00 */
.L_x_32:
[----:B------:R-:W-:Y:S05]  /*2b20*/  BSYNC.RECONVERGENT B1 ;  /* 0x0000000000017941 */ /* 0x000fea0003800200 */
.L_x_31:
[----:B------:R-:W-:Y:S05]  /*2b30*/  @!P3 BRA `(.L_x_30) ;  /* 0x0000000800e0b947 */ /* 0x000fea0003800000 */
[----:B0--3--:R-:W-:Y:S01]  /*2b40*/  IMAD.IADD R22, R19, 0x1, -R41 ;  /* 0x0000000113167824 */ /* 0x009fe200078e0a29 */
[----:B------:R-:W-:Y:S01]  /*2b50*/  BSSY.RECONVERGENT B1, `(.L_x_33) ;  /* 0x0000068000017945 */ /* 0x000fe20003800200 */
[----:B------:R-:W-:-:S03]  /*2b60*/  PLOP3.LUT P0, PT, PT, PT, PT, 0x80, 0x8 ;  /* 0x000000000008781c */ /* 0x000fc60003f0f070 */
[----:B------:R-:W-:-:S13]  /*2b70*/  ISETP.GT.AND P3, PT, R22, 0x180, PT ;  /* 0x000001801600780c */ /* 0x000fda0003f64270 */
[----:B------:R-:W-:Y:S05]  /*2b80*/  @!P3 BRA `(.L_x_34) ;  /* 0x000000040090b947 */ /* 0x000fea0003800000 */
[----:B------:R-:W-:Y:S02]  /*2b90*/  PLOP3.LUT P0, PT, PT, PT, PT, 0x8, 0x80 ;  /* 0x000000000080781c */ /* 0x000fe40003f0e170 */
[----:B------:R-:W-:-:S11]  /*2ba0*/  IADD3 R44, PT, PT, R19, -0x180, RZ ;  /* 0xfffffe80132c7810 */ /* 0x000fd60007ffe0ff */
.L_x_35:
[----:B------:R-:W3:Y:S01]  /*2bb0*/  LDL.64 R22, [R1] ;  /* 0x0000000001167983 */ /* 0x000ee20000100a00 */
[C---:B------:R-:W-:Y:S02]  /*2bc0*/  IMAD R42, R41.reuse, 0x2, R18 ;  /* 0x00000002292a7824 */ /* 0x040fe400078e0212 */
[----:B------:R-:W-:-:S03]  /*2bd0*/  VIADD R41, R41, 0x200 ;  /* 0x0000020029297836 */ /* 0x000fc60000000000 */
[----:B0-2---:R-:W0:Y:S02]  /*2be0*/  LDS.U16 R25, [R42] ;  /* 0x000000002a197984 */ /* 0x005e240000000400 */
[----:B------:R-:W-:Y:S02]  /*2bf0*/  ISETP.GE.AND P3, PT, R41, R44, PT ;  /* 0x0000002c2900720c */ /* 0x000fe40003f66270 */
[----:B------:R-:W2:Y:S04]  /*2c00*/  LDS.U16 R26, [R42+0x40] ;  /* 0x000040002a1a7984 */ /* 0x000ea80000000400 */
[----:B------:R-:W4:Y:S04]  /*2c10*/  LDS.U16 R27, [R42+0x80] ;  /* 0x000080002a1b7984 */ /* 0x000f280000000400 */
[----:B------:R-:W-:Y:S04]  /*2c20*/  LDS.U16 R38, [R42+0x180] ;  /* 0x000180002a267984 */ /* 0x000fe80000000400 */
[----:B------:R-:W-:Y:S01]  /*2c30*/  LDS.U16 R43, [R42+0x240] ;  /* 0x000240002a2b7984 */ /* 0x000fe20000000400 */
[----:B---3--:R-:W0:Y:S02]  /*2c40*/  F2F.BF16.F64 R22, R22 ;  /* 0x0000001600167310 */ /* 0x008e240000302000 */
[----:B0-----:R-:W-:-:S05]  /*2c50*/  HADD2.BF16_V2 R24, R22.H0_H0, R25.H0_H0 ;  /* 0x2000001916187230 */ /* 0x001fca0000200800 */
[----:B------:R-:W-:-:S04]  /*2c60*/  IMAD.U32 R24, R24, 0x10000, RZ ;  /* 0x0001000018187824 */ /* 0x000fc800078e00ff */
[----:B------:R-:W0:Y:S08]  /*2c70*/  F2F.F64.F32 R36, R24 ;  /* 0x0000001800247310 */ /* 0x000e300000201800 */
[----:B0-----:R-:W2:Y:S01]  /*2c80*/  F2F.BF16.F64 R25, R36 ;  /* 0x0000002400197310 */ /* 0x001ea20000302000 */
[----:B------:R-:W-:Y:S01]  /*2c90*/  STL.64 [R1], R36 ;  /* 0x0000002401007387 */ /* 0x000fe20000100a00 */
[----:B--2---:R-:W-:-:S03]  /*2ca0*/  HADD2.BF16_V2 R25, R25.H0_H0, R26.H0_H0 ;  /* 0x2000001a19197230 */ /* 0x004fc60000200800 */
[----:B------:R-:W0:Y:S02]  /*2cb0*/  LDS.U16 R26, [R42+0xc0] ;  /* 0x0000c0002a1a7984 */ /* 0x000e240000000400 */
[----:B------:R-:W-:-:S04]  /*2cc0*/  SHF.L.U32 R25, R25, 0x10, RZ ;  /* 0x0000001019197819 */ /* 0x000fc800000006ff */
[----:B------:R2:W3:Y:S02]  /*2cd0*/  F2F.F64.F32 R34, R25 ;  /* 0x0000001900227310 */ /* 0x0004e40000201800 */
[----:B--2---:R-:W-:Y:S06]  /*2ce0*/  LDS.U16 R25, [R42+0x140] ;  /* 0x000140002a197984 */ /* 0x004fec0000000400 */
[----:B---3--:R-:W4:Y:S01]  /*2cf0*/  F2F.BF16.F64 R22, R34 ;  /* 0x0000002200167310 */ /* 0x008f220000302000 */
[----:B------:R-:W-:Y:S01]  /*2d00*/  STL.64 [R1], R34 ;  /* 0x0000002201007387 */ /* 0x000fe20000100a00 */
[----:B----4-:R-:W-:-:S03]  /*2d10*/  HADD2.BF16_V2 R22, R22.H0_H0, R27.H0_H0 ;  /* 0x2000001b16167230 */ /* 0x010fc60000200800 */
[----:B------:R-:W2:Y:S02]  /*2d20*/  LDS.U16 R27, [R42+0x100] ;  /* 0x000100002a1b7984 */ /* 0x000ea40000000400 */
[----:B------:R-:W-:-:S04]  /*2d30*/  IMAD.U32 R22, R22, 0x10000, RZ ;  /* 0x0001000016167824 */ /* 0x000fc800078e00ff */
[----:B------:R-:W3:Y:S08]  /*2d40*/  F2F.F64.F32 R32, R22 ;  /* 0x0000001600207310 */ /* 0x000ef00000201800 */
[----:B---3--:R-:W0:Y:S01]  /*2d50*/  F2F.BF16.F64 R23, R32 ;  /* 0x0000002000177310 */ /* 0x008e220000302000 */
[----:B------:R-:W-:Y:S01]  /*2d60*/  STL.64 [R1], R32 ;  /* 0x0000002001007387 */ /* 0x000fe20000100a00 */
[----:B0-----:R-:W-:-:S05]  /*2d70*/  HADD2.BF16_V2 R23, R23.H0_H0, R26.H0_H0 ;  /* 0x2000001a17177230 */ /* 0x001fca0000200800 */
[----:B------:R-:W-:-:S04]  /*2d80*/  IMAD.U32 R23, R23, 0x10000, RZ ;  /* 0x0001000017177824 */ /* 0x000fc800078e00ff */
[----:B------:R-:W0:Y:S08]  /*2d90*/  F2F.F64.F32 R30, R23 ;  /* 0x00000017001e7310 */ /* 0x000e300000201800 */
[----:B0-----:R-:W2:Y:S01]  /*2da0*/  F2F.BF16.F64 R24, R30 ;  /* 0x0000001e00187310 */ /* 0x001ea20000302000 */
[----:B------:R-:W-:Y:S01]  /*2db0*/  STL.64 [R1], R30 ;  /* 0x0000001e01007387 */ /* 0x000fe20000100a00 */
[----:B--2---:R-:W-:-:S05]  /*2dc0*/  HADD2.BF16_V2 R24, R24.H0_H0, R27.H0_H0 ;  /* 0x2000001b18187230 */ /* 0x004fca0000200800 */
        /* <DEDUP_REMOVED lines=12> */
[----:B------:R-:W2:Y:S08]  /*2e90*/  F2F.F64.F32 R24, R24 ;  /* 0x0000001800187310 */ /* 0x000eb00000201800 */
[----:B--2---:R-:W0:Y:S01]  /*2ea0*/  F2F.BF16.F64 R23, R24 ;  /* 0x0000001800177310 */ /* 0x004e220000302000 */
[----:B------:R-:W-:Y:S01]  /*2eb0*/  STL.64 [R1], R24 ;  /* 0x0000001801007387 */ /* 0x000fe20000100a00 */
[----:B0-----:R-:W-:-:S03]  /*2ec0*/  HADD2.BF16_V2 R23, R23.H0_H0, R38.H0_H0 ;  /* 0x2000002617177230 */ /* 0x001fc60000200800 */
[----:B------:R-:W0:Y:S02]  /*2ed0*/  LDS.U16 R38, [R42+0x200] ;  /* 0x000200002a267984 */ /* 0x000e240000000400 */
[----:B------:R-:W-:-:S06]  /*2ee0*/  SHF.L.U32 R23, R23, 0x10, RZ ;  /* 0x0000001017177819 */ /* 0x000fcc00000006ff */
[----:B------:R-:W2:Y:S08]  /*2ef0*/  F2F.F64.F32 R22, R23 ;  /* 0x0000001700167310 */ /* 0x000eb00000201800 */
[----:B--2---:R-:W0:Y:S02]  /*2f00*/  F2F.BF16.F64 R39, R22 ;  /* 0x0000001600277310 */ /* 0x004e240000302000 */
[----:B0-----:R-:W-:-:S05]  /*2f10*/  HADD2.BF16_V2 R38, R39.H0_H0, R38.H0_H0 ;  /* 0x2000002627267230 */ /* 0x001fca0000200800 */
[----:B------:R-:W-:-:S06]  /*2f20*/  IMAD.U32 R38, R38, 0x10000, RZ ;  /* 0x0001000026267824 */ /* 0x000fcc00078e00ff */
[----:B------:R-:W0:Y:S08]  /*2f30*/  F2F.F64.F32 R38, R38 ;  /* 0x0000002600267310 */ /* 0x000e300000201800 */
[----:B0-----:R-:W0:Y:S02]  /*2f40*/  F2F.BF16.F64 R39, R38 ;  /* 0x0000002600277310 */ /* 0x001e240000302000 */
[----:B0-----:R-:W-:-:S02]  /*2f50*/  HADD2.BF16_V2 R39, R39.H0_H0, R43.H0_H0 ;  /* 0x2000002b27277230 */ /* 0x001fc40000200800 */
[----:B------:R-:W0:Y:S03]  /*2f60*/  LDS.U16 R43, [R42+0x280] ;  /* 0x000280002a2b7984 */ /* 0x000e260000000400 */
[----:B------:R-:W-:-:S04]  /*2f70*/  PRMT R45, R39, 0x7610, R45 ;  /* 0x00007610272d7816 */ /* 0x000fc8000000002d */
[----:B------:R-:W-:-:S04]  /*2f80*/  SHF.L.U32 R45, R45, 0x10, RZ ;  /* 0x000000102d2d7819 */ /* 0x000fc800000006ff */
[----:B------:R-:W2:Y:S08]  /*2f90*/  F2F.F64.F32 R22, R45 ;  /* 0x0000002d00167310 */ /* 0x000eb00000201800 */
[----:B--2---:R-:W0:Y:S02]  /*2fa0*/  F2F.BF16.F64 R22, R22 ;  /* 0x0000001600167310 */ /* 0x004e240000302000 */
[----:B0-----:R-:W-:-:S02]  /*2fb0*/  HADD2.BF16_V2 R23, R22.H0_H0, R43.H0_H0 ;  /* 0x2000002b16177230 */ /* 0x001fc40000200800 */
[----:B------:R-:W0:Y:S03]  /*2fc0*/  LDS.U16 R43, [R42+0x2c0] ;  /* 0x0002c0002a2b7984 */ /* 0x000e260000000400 */
[----:B------:R-:W-:-:S05]  /*2fd0*/  PRMT R22, R23, 0x7610, R22 ;  /* 0x0000761017167816 */ /* 0x000fca0000000016 */
[----:B------:R-:W-:-:S06]  /*2fe0*/  IMAD.U32 R38, R22, 0x10000, RZ ;  /* 0x0001000016267824 */ /* 0x000fcc00078e00ff */
[----:B------:R-:W2:Y:S08]  /*2ff0*/  F2F.F64.F32 R38, R38 ;  /* 0x0000002600267310 */ /* 0x000eb00000201800 */
[----:B--2---:R-:W0:Y:S02]  /*3000*/  F2F.BF16.F64 R39, R38 ;  /* 0x0000002600277310 */ /* 0x004e240000302000 */
        /* <DEDUP_REMOVED lines=14> */
[----:B------:R-:W-:Y:S02]  /*30f0*/  PRMT R22, R39, 0x7610, R22 ;  /* 0x0000761027167816 */ /* 0x000fe40000000016 */
[----:B------:R-:W2:Y:S02]  /*3100*/  LDS.U16 R39, [R42+0x3c0] ;  /* 0x0003c0002a277984 */ /* 0x000ea40000000400 */
[----:B------:R-:W-:-:S04]  /*3110*/  SHF.L.U32 R45, R22, 0x10, RZ ;  /* 0x00000010162d7819 */ /* 0x000fc800000006ff */
[----:B------:R-:W3:Y:S08]  /*3120*/  F2F.F64.F32 R22, R45 ;  /* 0x0000002d00167310 */ /* 0x000ef00000201800 */
[----:B---3--:R-:W0:Y:S02]  /*3130*/  F2F.BF16.F64 R22, R22 ;  /* 0x0000001600167310 */ /* 0x008e240000302000 */
[----:B0-----:R-:W-:-:S05]  /*3140*/  HADD2.BF16_V2 R43, R22.H0_H0, R43.H0_H0 ;  /* 0x2000002b162b7230 */ /* 0x001fca0000200800 */
[----:B------:R-:W-:-:S04]  /*3150*/  IMAD.U32 R43, R43, 0x10000, RZ ;  /* 0x000100002b2b7824 */ /* 0x000fc800078e00ff */
[----:B------:R-:W0:Y:S08]  /*3160*/  F2F.F64.F32 R22, R43 ;  /* 0x0000002b00167310 */ /* 0x000e300000201800 */
[----:B0-----:R-:W2:Y:S02]  /*3170*/  F2F.BF16.F64 R38, R22 ;  /* 0x0000001600267310 */ /* 0x001ea40000302000 */
[----:B--2---:R-:W-:-:S05]  /*3180*/  HADD2.BF16_V2 R38, R38.H0_H0, R39.H0_H0 ;  /* 0x2000002726267230 */ /* 0x004fca0000200800 */
[----:B------:R-:W-:-:S06]  /*3190*/  SHF.L.U32 R38, R38, 0x10, RZ ;  /* 0x0000001026267819 */ /* 0x000fcc00000006ff */
[----:B------:R-:W0:Y:S02]  /*31a0*/  F2F.F64.F32 R38, R38 ;  /* 0x0000002600267310 */ /* 0x000e240000201800 */
[----:B0-----:R0:W-:Y:S01]  /*31b0*/  STL.64 [R1], R38 ;  /* 0x0000002601007387 */ /* 0x0011e20000100a00 */
[----:B------:R-:W-:Y:S05]  /*31c0*/  @!P3 BRA `(.L_x_35) ;  /* 0xfffffff80078b947 */ /* 0x000fea000383ffff */
.L_x_34:
[----:B------:R-:W-:Y:S05]  /*31d0*/  BSYNC.RECONVERGENT B1 ;  /* 0x0000000000017941 */ /* 0x000fea0003800200 */
.L_x_33:
[----:B------:R-:W-:Y:S01]  /*31e0*/  IADD3 R22, PT, PT, -R41, R19, RZ ;  /* 0x0000001329167210 */ /* 0x000fe20007ffe1ff */
[----:B------:R-:W-:Y:S03]  /*31f0*/  BSSY.RECONVERGENT B1, `(.L_x_36) ;  /* 0x0000032000017945 */ /* 0x000fe60003800200 */
[----:B------:R-:W-:-:S13]  /*3200*/  ISETP.GT.AND P3, PT, R22, 0x80, PT ;  /* 0x000000801600780c */ /* 0x000fda0003f64270 */
[----:B------:R-:W-:Y:S05]  /*3210*/  @!P3 BRA `(.L_x_37) ;  /* 0x0000000000bcb947 */ /* 0x000fea0003800000 */
[----:B------:R-:W3:Y:S01]  /*3220*/  LDL.64 R22, [R1] ;  /* 0x0000000001167983 */ /* 0x000ee20000100a00 */
[C---:B------:R-:W-:Y:S01]  /*3230*/  IMAD R28, R41.reuse, 0x2, R18 ;  /* 0x00000002291c7824 */ /* 0x040fe200078e0212 */
[----:B------:R-:W-:Y:S02]  /*3240*/  PLOP3.LUT P0, PT, PT, PT, PT, 0x8, 0x80 ;  /* 0x000000000080781c */ /* 0x000fe40003f0e170 */
[----:B------:R-:W-:Y:S02]  /*3250*/  IADD3 R41, PT, PT, R41, 0x100, RZ ;  /* 0x0000010029297810 */ /* 0x000fe40007ffe0ff */
[----:B--2---:R-:W2:Y:S04]  /*3260*/  LDS.U16 R25, [R28] ;  /* 0x000000001c197984 */ /* 0x004ea80000000400 */
[----:B------:R-:W4:Y:S04]  /*3270*/  LDS.U16 R30, [R28+0x40] ;  /* 0x000040001c1e7984 */ /* 0x000f280000000400 */
[----:B------:R-:W-:Y:S01]  /*3280*/  LDS.U16 R31, [R28+0x140] ;  /* 0x000140001c1f7984 */ /* 0x000fe20000000400 */
[----:B---3--:R-:W2:Y:S02]  /*3290*/  F2F.BF16.F64 R22, R22 ;  /* 0x0000001600167310 */ /* 0x008ea40000302000 */
[----:B--2---:R-:W-:-:S05]  /*32a0*/  HADD2.BF16_V2 R24, R22.H0_H0, R25.H0_H0 ;  /* 0x2000001916187230 */ /* 0x004fca0000200800 */
[----:B------:R-:W-:-:S06]  /*32b0*/  SHF.L.U32 R26, R24, 0x10, RZ ;  /* 0x00000010181a7819 */ /* 0x000fcc00000006ff */
[----:B------:R-:W2:Y:S08]  /*32c0*/  F2F.F64.F32 R26, R26 ;  /* 0x0000001a001a7310 */ /* 0x000eb00000201800 */
[----:B--2---:R-:W4:Y:S02]  /*32d0*/  F2F.BF16.F64 R27, R26 ;  /* 0x0000001a001b7310 */ /* 0x004f240000302000 */
[----:B----4-:R-:W-:-:S02]  /*32e0*/  HADD2.BF16_V2 R27, R27.H0_H0, R30.H0_H0 ;  /* 0x2000001e1b1b7230 */ /* 0x010fc40000200800 */
[----:B------:R-:W2:Y:S03]  /*32f0*/  LDS.U16 R30, [R28+0x80] ;  /* 0x000080001c1e7984 */ /* 0x000ea60000000400 */
[----:B------:R-:W-:Y:S02]  /*3300*/  PRMT R24, R27, 0x7610, R24 ;  /* 0x000076101b187816 */ /* 0x000fe40000000018 */
[----:B------:R-:W-:Y:S03]  /*3310*/  LDS.U16 R27, [R28+0x100] ;  /* 0x000100001c1b7984 */ /* 0x000fe60000000400 */
[----:B------:R-:W-:-:S06]  /*3320*/  IMAD.U32 R24, R24, 0x10000, RZ ;  /* 0x0001000018187824 */ /* 0x000fcc00078e00ff */
[----:B------:R-:W3:Y:S08]  /*3330*/  F2F.F64.F32 R24, R24 ;  /* 0x0000001800187310 */ /* 0x000ef00000201800 */
[----:B---3--:R-:W2:Y:S02]  /*3340*/  F2F.BF16.F64 R25, R24 ;  /* 0x0000001800197310 */ /* 0x008ea40000302000 */
[----:B--2---:R-:W-:-:S02]  /*3350*/  HADD2.BF16_V2 R22, R25.H0_H0, R30.H0_H0 ;  /* 0x2000001e19167230 */ /* 0x004fc40000200800 */
[----:B------:R-:W2:Y:S03]  /*3360*/  LDS.U16 R30, [R28+0xc0] ;  /* 0x0000c0001c1e7984 */ /* 0x000ea60000000400 */
[----:B------:R-:W-:-:S06]  /*3370*/  SHF.L.U32 R22, R22, 0x10, RZ ;  /* 0x0000001016167819 */ /* 0x000fcc00000006ff */
[----:B------:R-:W3:Y:S08]  /*3380*/  F2F.F64.F32 R22, R22 ;  /* 0x0000001600167310 */ /* 0x000ef00000201800 */
[----:B---3--:R-:W2:Y:S02]  /*3390*/  F2F.BF16.F64 R23, R22 ;  /* 0x0000001600177310 */ /* 0x008ea40000302000 */
[----:B--2---:R-:W-:-:S02]  /*33a0*/  HADD2.BF16_V2 R23, R23.H0_H0, R30.H0_H0 ;  /* 0x2000001e17177230 */ /* 0x004fc40000200800 */
[----:B------:R-:W-:Y:S03]  /*33b0*/  LDS.U16 R30, [R28+0x1c0] ;  /* 0x0001c0001c1e7984 */ /* 0x000fe60000000400 */
[----:B------:R-:W-:-:S05]  /*33c0*/  PRMT R26, R23, 0x7610, R26 ;  /* 0x00007610171a7816 */ /* 0x000fca000000001a */
[----:B------:R-:W-:-:S04]  /*33d0*/  IMAD.U32 R26, R26, 0x10000, RZ ;  /* 0x000100001a1a7824 */ /* 0x000fc800078e00ff */
[----:B------:R-:W2:Y:S08]  /*33e0*/  F2F.F64.F32 R24, R26 ;  /* 0x0000001a00187310 */ /* 0x000eb00000201800 */
[----:B--2---:R-:W2:Y:S02]  /*33f0*/  F2F.BF16.F64 R24, R24 ;  /* 0x0000001800187310 */ /* 0x004ea40000302000 */
[----:B--2---:R-:W-:-:S05]  /*3400*/  HADD2.BF16_V2 R27, R24.H0_H0, R27.H0_H0 ;  /* 0x2000001b181b7230 */ /* 0x004fca0000200800 */
[----:B------:R-:W-:-:S04]  /*3410*/  SHF.L.U32 R29, R27, 0x10, RZ ;  /* 0x000000101b1d7819 */ /* 0x000fc800000006ff */
[----:B------:R-:W2:Y:S08]  /*3420*/  F2F.F64.F32 R22, R29 ;  /* 0x0000001d00167310 */ /* 0x000eb00000201800 */
[----:B--2---:R-:W2:Y:S02]  /*3430*/  F2F.BF16.F64 R22, R22 ;  /* 0x0000001600167310 */ /* 0x004ea40000302000 */
[----:B--2---:R-:W-:-:S02]  /*3440*/  HADD2.BF16_V2 R27, R22.H0_H0, R31.H0_H0 ;  /* 0x2000001f161b7230 */ /* 0x004fc40000200800 */
[----:B------:R-:W2:Y:S03]  /*3450*/  LDS.U16 R31, [R28+0x180] ;  /* 0x000180001c1f7984 */ /* 0x000ea60000000400 */
[----:B------:R-:W-:-:S06]  /*3460*/  IMAD.U32 R27, R27, 0x10000, RZ ;  /* 0x000100001b1b7824 */ /* 0x000fcc00078e00ff */
[----:B------:R-:W3:Y:S08]  /*3470*/  F2F.F64.F32 R26, R27 ;  /* 0x0000001b001a7310 */ /* 0x000ef00000201800 */
[----:B---3--:R-:W2:Y:S02]  /*3480*/  F2F.BF16.F64 R26, R26 ;  /* 0x0000001a001a7310 */ /* 0x008ea40000302000 */
[----:B--2---:R-:W-:-:S05]  /*3490*/  HADD2.BF16_V2 R24, R26.H0_H0, R31.H0_H0 ;  /* 0x2000001f1a187230 */ /* 0x004fca0000200800 */
[----:B------:R-:W-:-:S06]  /*34a0*/  SHF.L.U32 R24, R24, 0x10, RZ ;  /* 0x0000001018187819 */ /* 0x000fcc00000006ff */
[----:B------:R-:W2:Y:S08]  /*34b0*/  F2F.F64.F32 R24, R24 ;  /* 0x0000001800187310 */ /* 0x000eb00000201800 */
[----:B--2---:R-:W2:Y:S02]  /*34c0*/  F2F.BF16.F64 R25, R24 ;  /* 0x0000001800197310 */ /* 0x004ea40000302000 */
[----:B--2---:R-:W-:-:S05]  /*34d0*/  HADD2.BF16_V2 R22, R25.H0_H0, R30.H0_H0 ;  /* 0x2000001e19167230 */ /* 0x004fca0000200800 */
[----:B------:R-:W-:-:S06]  /*34e0*/  IMAD.U32 R22, R22, 0x10000, RZ ;  /* 0x0001000016167824 */ /* 0x000fcc00078e00ff */
[----:B------:R-:W2:Y:S02]  /*34f0*/  F2F.F64.F32 R22, R22 ;  /* 0x0000001600167310 */ /* 0x000ea40000201800 */
[----:B--2---:R3:W-:Y:S02]  /*3500*/  STL.64 [R1], R22 ;  /* 0x0000001601007387 */ /* 0x0047e40000100a00 */
.L_x_37:
[----:B------:R-:W-:Y:S05]  /*3510*/  BSYNC.RECONVERGENT B1 ;  /* 0x0000000000017941 */ /* 0x000fea0003800200 */
.L_x_36:
[----:B------:R-:W-:-:S13]  /*3520*/  ISETP.LT.OR P0, PT, R41, R19, P0 ;  /* 0x000000132900720c */ /* 0x000fda0000701670 */
[----:B------:R-:W-:Y:S05]  /*3530*/  @!P0 BRA `(.L_x_30) ;  /* 0x0000000000608947 */ /* 0x000fea0003800000 */
[----:B---3--:R-:W3:Y:S01]  /*3540*/  LDL.64 R22, [R1] ;  /* 0x0000000001167983 */ /* 0x008ee20000100a00 */
[----:B------:R-:W-:-:S05]  /*3550*/  IMAD R19, R41, 0x2, R18 ;  /* 0x0000000229137824 */ /* 0x000fca00078e0212 */
[----:B--2---:R-:W2:Y:S04]  /*3560*/  LDS.U16 R25, [R19] ;  /* 0x0000000013197984 */ /* 0x004ea80000000400 */
[----:B------:R-:W4:Y:S04]  /*3570*/  LDS.U16 R26, [R19+0x40] ;  /* 0x00004000131a7984 */ /* 0x000f280000000400 */
[----:B------:R-:W5:Y:S04]  /*3580*/  LDS.U16 R27, [R19+0x80] ;  /* 0x00008000131b7984 */ /* 0x000f680000000400 */
[----:B------:R-:W0:Y:S01]  /*3590*/  LDS.U16 R30, [R19+0xc0] ;  /* 0x0000c000131e7984 */ /* 0x000e220000000400 */
[----:B---3--:R-:W2:Y:S02]  /*35a0*/  F2F.BF16.F64 R22, R22 ;  /* 0x0000001600167310 */ /* 0x008ea40000302000 */
[----:B--2---:R-:W-:-:S05]  /*35b0*/  HADD2.BF16_V2 R24, R22.H0_H0, R25.H0_H0 ;  /* 0x2000001916187230 */ /* 0x004fca0000200800 */
[----:B------:R-:W-:-:S06]  /*35c0*/  SHF.L.U32 R24, R24, 0x10, RZ ;  /* 0x0000001018187819 */ /* 0x000fcc00000006ff */
[----:B------:R-:W2:Y:S08]  /*35d0*/  F2F.F64.F32 R24, R24 ;  /* 0x0000001800187310 */ /* 0x000eb00000201800 */
[----:B--2---:R-:W4:Y:S02]  /*35e0*/  F2F.BF16.F64 R25, R24 ;  /* 0x0000001800197310 */ /* 0x004f240000302000 */
[----:B----4-:R-:W-:-:S05]  /*35f0*/  HADD2.BF16_V2 R25, R25.H0_H0, R26.H0_H0 ;  /* 0x2000001a19197230 */ /* 0x010fca0000200800 */
[----:B------:R-:W-:-:S05]  /*3600*/  PRMT R26, R25, 0x7610, R26 ;  /* 0x00007610191a7816 */ /* 0x000fca000000001a */
[----:B------:R-:W-:-:S04]  /*3610*/  IMAD.U32 R28, R26, 0x10000, RZ ;  /* 0x000100001a1c7824 */ /* 0x000fc800078e00ff */
[----:B------:R-:W2:Y:S08]  /*3620*/  F2F.F64.F32 R22, R28 ;  /* 0x0000001c00167310 */ /* 0x000eb00000201800 */
[----:B--2---:R-:W5:Y:S02]  /*3630*/  F2F.BF16.F64 R22, R22 ;  /* 0x0000001600167310 */ /* 0x004f640000302000 */
[----:B-----5:R-:W-:-:S05]  /*3640*/  HADD2.BF16_V2 R26, R22.H0_H0, R27.H0_H0 ;  /* 0x2000001b161a7230 */ /* 0x020fca0000200800 */
[----:B------:R-:W-:-:S06]  /*3650*/  SHF.L.U32 R26, R26, 0x10, RZ ;  /* 0x000000101a1a7819 */ /* 0x000fcc00000006ff */
[----:B------:R-:W2:Y:S08]  /*3660*/  F2F.F64.F32 R26, R26 ;  /* 0x0000001a001a7310 */ /* 0x000eb00000201800 */
[----:B--2---:R-:W0:Y:S02]  /*3670*/  F2F.BF16.F64 R27, R26 ;  /* 0x0000001a001b7310 */ /* 0x004e240000302000 */
[----:B0-----:R-:W-:-:S05]  /*3680*/  HADD2.BF16_V2 R24, R27.H0_H0, R30.H0_H0 ;  /* 0x2000001e1b187230 */ /* 0x001fca0000200800 */
[----:B------:R-:W-:-:S06]  /*3690*/  IMAD.U32 R24, R24, 0x10000, RZ ;  /* 0x0001000018187824 */ /* 0x000fcc00078e00ff */
[----:B------:R-:W0:Y:S02]  /*36a0*/  F2F.F64.F32 R24, R24 ;  /* 0x0000001800187310 */ /* 0x000e240000201800 */
[----:B0-----:R4:W-:Y:S02]  /*36b0*/  STL.64 [R1], R24 ;  /* 0x0000001801007387 */ /* 0x0019e40000100a00 */
.L_x_30:
[----:B------:R-:W-:Y:S05]  /*36c0*/  BSYNC.RECONVERGENT B0 ;  /* 0x0000000000007941 */ /* 0x000fea0003800200 */
.L_x_29:
[----:B0--3--:R-:W2:Y:S01]  /*36d0*/  LDL.64 R22, [R1] ;  /* 0x0000000001167983 */ /* 0x009ea20000100a00 */
[----:B------:R-:W0:Y:S01]  /*36e0*/  LDCU UR5, c[0x0][0x394] ;  /* 0x00007280ff0577ac */ /* 0x000e220008000800 */
[----:B------:R-:W-:Y:S02]  /*36f0*/  BSSY.RECONVERGENT B0, `(.L_x_14) ;  /* 0x000011f000007945 */ /* 0x000fe40003800200 */
[----:B--2-4-:R-:W-:Y:S01]  /*3700*/  SHFL.BFLY PT, R25, R23, 0x10, 0x1f ;  /* 0x0e001f0017197f89 */ /* 0x014fe200000e0000 */
[----:B------:R-:W-:Y:S03]  /*3710*/  F2F.BF16.F64 R19, R22 ;  /* 0x0000001600137310 */ /* 0x000fe60000302000 */
[----:B------:R-:W2:Y:S05]  /*3720*/  SHFL.BFLY PT, R24, R22, 0x10, 0x1f ;  /* 0x0e001f0016187f89 */ /* 0x000eaa00000e0000 */
[----:B--2---:R-:W2:Y:S02]  /*3730*/  F2F.BF16.F64 R24, R24 ;  /* 0x0000001800187310 */ /* 0x004ea40000302000 */
[----:B--2---:R-:W-:-:S05]  /*3740*/  HADD2.BF16_V2 R19, R19.H0_H0, R24.H0_H0 ;  /* 0x2000001813137230 */ /* 0x004fca0000200800 */
[----:B------:R-:W-:-:S04]  /*3750*/  SHF.L.U32 R19, R19, 0x10, RZ ;  /* 0x0000001013137819 */ /* 0x000fc800000006ff */
[----:B------:R-:W2:Y:S02]  /*3760*/  F2F.F64.F32 R28, R19 ;  /* 0x00000013001c7310 */ /* 0x000ea40000201800 */
[----:B--2---:R-:W-:Y:S06]  /*3770*/  SHFL.BFLY PT, R27, R29, 0x8, 0x1f ;  /* 0x0d001f001d1b7f89 */ /* 0x004fec00000e0000 */
[----:B------:R-:W-:Y:S01]  /*3780*/  F2F.BF16.F64 R30, R28 ;  /* 0x0000001c001e7310 */ /* 0x000fe20000302000 */
[----:B------:R-:W2:Y:S07]  /*3790*/  SHFL.BFLY PT, R26, R28, 0x8, 0x1f ;  /* 0x0d001f001c1a7f89 */ /* 0x000eae00000e0000 */
[----:B--2---:R-:W2:Y:S02]  /*37a0*/  F2F.BF16.F64 R27, R26 ;  /* 0x0000001a001b7310 */ /* 0x004ea40000302000 */
[----:B--2---:R-:W-:-:S05]  /*37b0*/  HADD2.BF16_V2 R27, R30.H0_H0, R27.H0_H0 ;  /* 0x2000001b1e1b7230 */ /* 0x004fca0000200800 */
[----:B------:R-:W-:-:S05]  /*37c0*/  PRMT R22, R27, 0x7610, R22 ;  /* 0x000076101b167816 */ /* 0x000fca0000000016 */
[----:B------:R-:W-:-:S06]  /*37d0*/  IMAD.U32 R24, R22, 0x10000, RZ ;  /* 0x0001000016187824 */ /* 0x000fcc00078e00ff */
[----:B------:R-:W2:Y:S02]  /*37e0*/  F2F.F64.F32 R24, R24 ;  /* 0x0000001800187310 */ /* 0x000ea40000201800 */
[----:B--2---:R-:W-:Y:S06]  /*37f0*/  SHFL.BFLY PT, R23, R25, 0x4, 0x1f ;  /* 0x0c801f0019177f89 */ /* 0x004fec00000e0000 */
[----:B------:R-:W-:Y:S01]  /*3800*/  F2F.BF16.F64 R19, R24 ;  /* 0x0000001800137310 */ /* 0x000fe20000302000 */
[----:B------:R-:W2:Y:S07]  /*3810*/  SHFL.BFLY PT, R22, R24, 0x4, 0x1f ;  /* 0x0c801f0018167f89 */ /* 0x000eae00000e0000 */
        /* <DEDUP_REMOVED lines=19> */
[----:B--2---:R2:W-:Y:S01]  /*3950*/  STL.64 [R1], R26 ;  /* 0x0000001a01007387 */ /* 0x0045e20000100a00 */
[----:B------:R-:W-:Y:S01]  /*3960*/  NOP ;  /* 0x0000000000007918 */ /* 0x000fe20000000000 */
[----:B0-----:R-:W-:Y:S05]  /*3970*/  @P2 BRA `(.L_x_38) ;  /* 0x0000000c00d82947 */ /* 0x001fea0003800000 */
[----:B------:R-:W3:Y:S01]  /*3980*/  LDL.64 R30, [R1] ;  /* 0x00000000011e7983 */ /* 0x000ee20000100a00 */
[----:B-1----:R-:W-:Y:S01]  /*3990*/  IMAD.U32 R40, R40, 0x10000, RZ ;  /* 0x0001000028287824 */ /* 0x002fe200078e00ff */
[----:B--2---:R-:W-:Y:S01]  /*39a0*/  MOV R26, 0x1 ;  /* 0x00000001001a7802 */ /* 0x004fe20000000f00 */
[----:B------:R-:W-:Y:S01]  /*39b0*/  BSSY.RECONVERGENT B1, `(.L_x_39) ;  /* 0x000001b000017945 */ /* 0x000fe20003800200 */
[----:B------:R-:W-:Y:S01]  /*39c0*/  ISETP.NE.AND P5, PT, R16, RZ, PT ;  /* 0x000000ff1000720c */ /* 0x000fe20003fa5270 */
[----:B------:R-:W0:Y:S02]  /*39d0*/  F2F.F64.F32 R38, R40 ;  /* 0x0000002800267310 */ /* 0x000e240000201800 */
[----:B0-----:R-:W-:-:S08]  /*39e0*/  DADD R38, R38, 9.999999682655225389e-21 ;  /* 0x3bc79ca126267429 */ /* 0x001fd00000000000 */
[----:B------:R-:W-:-:S06]  /*39f0*/  DMUL R22, R38, R38 ;  /* 0x0000002626167228 */ /* 0x000fcc0000000000 */
[----:B------:R-:W0:Y:S02]  /*3a00*/  MUFU.RCP64H R27, R23 ;  /* 0x00000017001b7308 */ /* 0x000e240000001800 */
[----:B0-----:R-:W-:-:S08]  /*3a10*/  DFMA R24, -R22, R26, 1 ;  /* 0x3ff000001618742b */ /* 0x001fd0000000011a */
[----:B------:R-:W-:-:S08]  /*3a20*/  DFMA R24, R24, R24, R24 ;  /* 0x000000181818722b */ /* 0x000fd00000000018 */
[----:B------:R-:W-:-:S08]  /*3a30*/  DFMA R24, R26, R24, R26 ;  /* 0x000000181a18722b */ /* 0x000fd0000000001a */
[----:B------:R-:W-:-:S08]  /*3a40*/  DFMA R26, -R22, R24, 1 ;  /* 0x3ff00000161a742b */ /* 0x000fd00000000118 */
[----:B------:R-:W-:Y:S01]  /*3a50*/  DFMA R26, R24, R26, R24 ;  /* 0x0000001a181a722b */ /* 0x000fe20000000018 */
[----:B---3--:R-:W0:Y:S02]  /*3a60*/  F2F.BF16.F64 R30, R30 ;  /* 0x0000001e001e7310 */ /* 0x008e240000302000 */
[----:B0-----:R-:W-:-:S06]  /*3a70*/  IMAD.U32 R28, R30, 0x10000, RZ ;  /* 0x000100001e1c7824 */ /* 0x001fcc00078e00ff */
[----:B------:R-:W0:Y:S02]  /*3a80*/  F2F.F64.F32 R28, R28 ;  /* 0x0000001c001c7310 */ /* 0x000e240000201800 */
[----:B0-----:R-:W-:Y:S01]  /*3a90*/  DMUL R24, R28, R26 ;  /* 0x0000001a1c187228 */ /* 0x001fe20000000000 */
[----:B------:R-:W-:-:S07]  /*3aa0*/  FSETP.GEU.AND P2, PT, |R29|, 6.5827683646048100446e-37, PT ;  /* 0x036000001d00780b */ /* 0x000fce0003f4e200 */
[----:B------:R-:W-:-:S08]  /*3ab0*/  DFMA R36, -R22, R24, R28 ;  /* 0x000000181624722b */ /* 0x000fd0000000011c */
[----:B------:R-:W-:-:S10]  /*3ac0*/  DFMA R36, R26, R36, R24 ;  /* 0x000000241a24722b */ /* 0x000fd40000000018 */
[----:B------:R-:W-:-:S05]  /*3ad0*/  FFMA R19, RZ, R23, R37 ;  /* 0x00000017ff137223 */ /* 0x000fca0000000025 */
[----:B------:R-:W-:-:S13]  /*3ae0*/  FSETP.GT.AND P0, PT, |R19|, 1.469367938527859385e-39, PT ;  /* 0x001000001300780b */ /* 0x000fda0003f04200 */
[----:B------:R-:W-:Y:S05]  /*3af0*/  @P0 BRA P2, `(.L_x_40) ;  /* 0x0000000000180947 */ /* 0x000fea0001000000 */
[----:B------:R-:W-:Y:S01]  /*3b00*/  MOV R24, R22 ;  /* 0x0000001600187202 */ /* 0x000fe20000000f00 */
[----:B------:R-:W-:Y:S01]  /*3b10*/  IMAD.MOV.U32 R25, RZ, RZ, R23 ;  /* 0x000000ffff197224 */ /* 0x000fe200078e0017 */
[----:B------:R-:W-:-:S07]  /*3b20*/  MOV R40, 0x3b40 ;  /* 0x00003b4000287802 */ /* 0x000fce0000000f00 */
[----:B------:R-:W-:Y:S05]  /*3b30*/  CALL.REL.NOINC `($__internal_0_$__cuda_sm20_div_rn_f64_full) ;  /* 0x0000003400c47944 */ /* 0x000fea0003c00000 */
[----:B------:R-:W-:Y:S01]  /*3b40*/  MOV R36, R28 ;  /* 0x0000001c00247202 */ /* 0x000fe20000000f00 */
[----:B------:R-:W-:-:S07]  /*3b50*/  IMAD.MOV.U32 R37, RZ, RZ, R29 ;  /* 0x000000ffff257224 */ /* 0x000fce00078e001d */
.L_x_40:
[----:B------:R-:W-:Y:S05]  /*3b60*/  BSYNC.RECONVERGENT B1 ;  /* 0x0000000000017941 */ /* 0x000fea0003800200 */
.L_x_39:
[----:B------:R-:W-:Y:S01]  /*3b70*/  BSSY.RECONVERGENT B1, `(.L_x_41) ;  /* 0x000005e000017945 */ /* 0x000fe20003800200 */
[----:B------:R-:W-:-:S03]  /*3b80*/  MOV R19, R3 ;  /* 0x0000000300137202 */ /* 0x000fc60000000f00 */
[----:B------:R-:W-:Y:S05]  /*3b90*/  @!P5 BRA `(.L_x_42) ;  /* 0x00000004006cd947 */ /* 0x000fea0003800000 */
[----:B------:R-:W0:Y:S01]  /*3ba0*/  LDS.U16 R19, [R13] ;  /* 0x000000000d137984 */ /* 0x000e220000000400 */
[----:B------:R-:W1:Y:S01]  /*3bb0*/  MUFU.RCP64H R25, R39 ;  /* 0x0000002700197308 */ /* 0x000e620000001800 */
[----:B------:R-:W-:Y:S01]  /*3bc0*/  IMAD.MOV.U32 R24, RZ, RZ, 0x1 ;  /* 0x00000001ff187424 */ /* 0x000fe200078e00ff */
[----:B------:R-:W-:Y:S01]  /*3bd0*/  BSSY.RECONVERGENT B2, `(.L_x_43) ;  /* 0x0000016000027945 */ /* 0x000fe20003800200 */
[----:B------:R-:W-:-:S04]  /*3be0*/  ISETP.NE.AND P5, PT, R16, 0x1, PT ;  /* 0x000000011000780c */ /* 0x000fc80003fa5270 */
[----:B-1----:R-:W-:-:S08]  /*3bf0*/  DFMA R22, -R38, R24, 1 ;  /* 0x3ff000002616742b */ /* 0x002fd00000000118 */
[----:B------:R-:W-:-:S08]  /*3c00*/  DFMA R22, R22, R22, R22 ;  /* 0x000000161616722b */ /* 0x000fd00000000016 */
[----:B------:R-:W-:Y:S01]  /*3c10*/  DFMA R22, R24, R22, R24 ;  /* 0x000000161816722b */ /* 0x000fe20000000018 */
[----:B0-----:R-:W-:-:S07]  /*3c20*/  SHF.L.U32 R19, R19, 0x10, RZ ;  /* 0x0000001013137819 */ /* 0x001fce00000006ff */
[----:B------:R-:W-:Y:S01]  /*3c30*/  DFMA R26, -R38, R22, 1 ;  /* 0x3ff00000261a742b */ /* 0x000fe20000000116 */
[----:B------:R-:W0:Y:S07]  /*3c40*/  F2F.F64.F32 R28, R19 ;  /* 0x00000013001c7310 */ /* 0x000e2e0000201800 */
[----:B------:R-:W-:-:S08]  /*3c50*/  DFMA R26, R22, R26, R22 ;  /* 0x0000001a161a722b */ /* 0x000fd00000000016 */
[----:B0-----:R-:W-:Y:S01]  /*3c60*/  DMUL R24, R28, R26 ;  /* 0x0000001a1c187228 */ /* 0x001fe20000000000 */
[----:B------:R-:W-:-:S07]  /*3c70*/  FSETP.GEU.AND P2, PT, |R29|, 6.5827683646048100446e-37, PT ;  /* 0x036000001d00780b */ /* 0x000fce0003f4e200 */
[----:B------:R-:W-:-:S08]  /*3c80*/  DFMA R22, -R38, R24, R28 ;  /* 0x000000182616722b */ /* 0x000fd0000000011c */
[----:B------:R-:W-:-:S10]  /*3c90*/  DFMA R22, R26, R22, R24 ;  /* 0x000000161a16722b */ /* 0x000fd40000000018 */
[----:B------:R-:W-:-:S05]  /*3ca0*/  FFMA R24, RZ, R39, R23 ;  /* 0x00000027ff187223 */ /* 0x000fca0000000017 */
[----:B------:R-:W-:-:S13]  /*3cb0*/  FSETP.GT.AND P0, PT, |R24|, 1.469367938527859385e-39, PT ;  /* 0x001000001800780b */ /* 0x000fda0003f04200 */
[----:B------:R-:W-:Y:S05]  /*3cc0*/  @P0 BRA P2, `(.L_x_44) ;  /* 0x0000000000180947 */ /* 0x000fea0001000000 */
[----:B------:R-:W-:Y:S01]  /*3cd0*/  IMAD.MOV.U32 R24, RZ, RZ, R38 ;  /* 0x000000ffff187224 */ /* 0x000fe200078e0026 */
[----:B------:R-:W-:Y:S02]  /*3ce0*/  MOV R25, R39 ;  /* 0x0000002700197202 */ /* 0x000fe40000000f00 */
[----:B------:R-:W-:-:S07]  /*3cf0*/  MOV R40, 0x3d10 ;  /* 0x00003d1000287802 */ /* 0x000fce0000000f00 */
[----:B------:R-:W-:Y:S05]  /*3d00*/  CALL.REL.NOINC `($__internal_0_$__cuda_sm20_div_rn_f64_full) ;  /* 0x0000003400507944 */ /* 0x000fea0003c00000 */
[----:B------:R-:W-:Y:S01]  /*3d10*/  IMAD.MOV.U32 R22, RZ, RZ, R28 ;  /* 0x000000ffff167224 */ /* 0x000fe200078e001c */
[----:B------:R-:W-:-:S07]  /*3d20*/  MOV R23, R29 ;  /* 0x0000001d00177202 */ /* 0x000fce0000000f00 */
.L_x_44:
[----:B------:R-:W-:Y:S05]  /*3d30*/  BSYNC.RECONVERGENT B2 ;  /* 0x0000000000027941 */ /* 0x000fea0003800200 */
.L_x_43:
[----:B------:R-:W-:Y:S01]  /*3d40*/  DADD R22, R22, -R36 ;  /* 0x0000000016167229 */ /* 0x000fe20000000824 */
[----:B------:R-:W-:-:S09]  /*3d50*/  IMAD.MOV.U32 R19, RZ, RZ, R7 ;  /* 0x000000ffff137224 */ /* 0x000fd200078e0007 */
[----:B------:R-:W0:Y:S02]  /*3d60*/  F2F.BF16.F64 R22, R22 ;  /* 0x0000001600167310 */ /* 0x000e240000302000 */
[----:B0-----:R0:W-:Y:S01]  /*3d70*/  STS.U16 [R13], R22 ;  /* 0x000000160d007388 */ /* 0x0011e20000000400 */
[----:B------:R-:W-:Y:S05]  /*3d80*/  @!P5 BRA `(.L_x_42) ;  /* 0x0000000000f0d947 */ /* 0x000fea0003800000 */
[----:B------:R-:W1:Y:S01]  /*3d90*/  LDS.U16 R19, [R13+0x40] ;  /* 0x000040000d137984 */ /* 0x000e620000000400 */
[----:B------:R-:W2:Y:S01]  /*3da0*/  MUFU.RCP64H R23, R39 ;  /* 0x0000002700177308 */ /* 0x000ea20000001800 */
[----:B0-----:R-:W-:Y:S01]  /*3db0*/  MOV R22, 0x1 ;  /* 0x0000000100167802 */ /* 0x001fe20000000f00 */
[----:B------:R-:W-:Y:S01]  /*3dc0*/  BSSY.RECONVERGENT B2, `(.L_x_45) ;  /* 0x0000016000027945 */ /* 0x000fe20003800200 */
[----:B------:R-:W-:-:S04]  /*3dd0*/  ISETP.NE.AND P5, PT, R16, 0x2, PT ;  /* 0x000000021000780c */ /* 0x000fc80003fa5270 */
[----:B--2---:R-:W-:-:S08]  /*3de0*/  DFMA R24, -R38, R22, 1 ;  /* 0x3ff000002618742b */ /* 0x004fd00000000116 */
[----:B------:R-:W-:-:S08]  /*3df0*/  DFMA R24, R24, R24, R24 ;  /* 0x000000181818722b */ /* 0x000fd00000000018 */
[----:B------:R-:W-:Y:S01]  /*3e00*/  DFMA R24, R22, R24, R22 ;  /* 0x000000181618722b */ /* 0x000fe20000000016 */
[----:B-1----:R-:W-:-:S07]  /*3e10*/  IMAD.U32 R19, R19, 0x10000, RZ ;  /* 0x0001000013137824 */ /* 0x002fce00078e00ff */
        /* <DEDUP_REMOVED lines=16> */
.L_x_46:
[----:B------:R-:W-:Y:S05]  /*3f20*/  BSYNC.RECONVERGENT B2 ;  /* 0x0000000000027941 */ /* 0x000fea0003800200 */
.L_x_45:
[----:B------:R-:W-:Y:S01]  /*3f30*/  DADD R22, R22, -R36 ;  /* 0x0000000016167229 */ /* 0x000fe20000000824 */
[----:B------:R-:W-:-:S09]  /*3f40*/  MOV R19, R8 ;  /* 0x0000000800137202 */ /* 0x000fd20000000f00 */
[----:B------:R-:W0:Y:S02]  /*3f50*/  F2F.BF16.F64 R22, R22 ;  /* 0x0000001600167310 */ /* 0x000e240000302000 */
[----:B0-----:R1:W-:Y:S01]  /*3f60*/  STS.U16 [R13+0x40], R22 ;  /* 0x000040160d007388 */ /* 0x0013e20000000400 */
[----:B------:R-:W-:Y:S05]  /*3f70*/  @!P5 BRA `(.L_x_42) ;  /* 0x000000000074d947 */ /* 0x000fea0003800000 */
[----:B------:R-:W0:Y:S01]  /*3f80*/  LDS.U16 R19, [R13+0x80] ;  /* 0x000080000d137984 */ /* 0x000e220000000400 */
[----:B------:R-:W2:Y:S01]  /*3f90*/  MUFU.RCP64H R23, R39 ;  /* 0x0000002700177308 */ /* 0x000ea20000001800 */
[----:B-1----:R-:W-:Y:S01]  /*3fa0*/  IMAD.MOV.U32 R22, RZ, RZ, 0x1 ;  /* 0x00000001ff167424 */ /* 0x002fe200078e00ff */
[----:B------:R-:W-:Y:S05]  /*3fb0*/  BSSY.RECONVERGENT B2, `(.L_x_47) ;  /* 0x0000015000027945 */ /* 0x000fea0003800200 */
[----:B--2---:R-:W-:-:S08]  /*3fc0*/  DFMA R24, -R38, R22, 1 ;  /* 0x3ff000002618742b */ /* 0x004fd00000000116 */
        /* <DEDUP_REMOVED lines=19> */
.L_x_48:
[----:B------:R-:W-:Y:S05]  /*4100*/  BSYNC.RECONVERGENT B2 ;  /* 0x0000000000027941 */ /* 0x000fea0003800200 */
.L_x_47:
[----:B------:R-:W-:Y:S01]  /*4110*/  DADD R22, R22, -R36 ;  /* 0x0000000016167229 */ /* 0x000fe20000000824 */
[----:B------:R-:W-:-:S09]  /*4120*/  IMAD.MOV.U32 R19, RZ, RZ, R9 ;  /* 0x000000ffff137224 */ /* 0x000fd200078e0009 */
[----:B------:R-:W0:Y:S02]  /*4130*/  F2F.BF16.F64 R22, R22 ;  /* 0x0000001600167310 */ /* 0x000e240000302000 */
[----:B0-----:R2:W-:Y:S02]  /*4140*/  STS.U16 [R13+0x80], R22 ;  /* 0x000080160d007388 */ /* 0x0015e40000000400 */
.L_x_42:
[----:B------:R-:W-:Y:S05]  /*4150*/  BSYNC.RECONVERGENT B1 ;  /* 0x0000000000017941 */ /* 0x000fea0003800200 */
.L_x_41:
[----:B------:R-:W-:-:S13]  /*4160*/  ISETP.GE.U32.AND P0, PT, R4, 0x60, PT ;  /* 0x000000600400780c */ /* 0x000fda0003f06070 */
[----:B------:R-:W-:Y:S05]  /*4170*/  @!P0 BRA `(.L_x_38) ;  /* 0x0000000400d88947 */ /* 0x000fea0003800000 */
.L_x_57:
[C---:B---3--:R-:W-:Y:S01]  /*4180*/  LEA R41, R19.reuse, R10, 0x1 ;  /* 0x0000000a13297211 */ /* 0x048fe200078e08ff */
[----:B------:R-:W3:Y:S01]  /*4190*/  MUFU.RCP64H R23, R39 ;  /* 0x0000002700177308 */ /* 0x000ee20000001800 */
[----:B012---:R-:W-:Y:S01]  /*41a0*/  IMAD.MOV.U32 R22, RZ, RZ, 0x1 ;  /* 0x00000001ff167424 */ /* 0x007fe200078e00ff */
[----:B------:R-:W-:Y:S01]  /*41b0*/  BSSY.RECONVERGENT B1, `(.L_x_49) ;  /* 0x0000018000017945 */ /* 0x000fe20003800200 */
[----:B------:R-:W-:Y:S01]  /*41c0*/  VIADD R19, R19, 0x80 ;  /* 0x0000008013137836 */ /* 0x000fe20000000000 */
[----:B------:R-:W0:Y:S04]  /*41d0*/  LDS.U16 R26, [R41] ;  /* 0x00000000291a7984 */ /* 0x000e280000000400 */
[----:B------:R-:W-:Y:S01]  /*41e0*/  ISETP.GE.AND P5, PT, R19, UR5, PT ;  /* 0x0000000513007c0c */ /* 0x000fe2000bfa6270 */
[----:B---3--:R-:W-:-:S08]  /*41f0*/  DFMA R24, -R38, R22, 1 ;  /* 0x3ff000002618742b */ /* 0x008fd00000000116 */
[----:B------:R-:W-:-:S08]  /*4200*/  DFMA R24, R24, R24, R24 ;  /* 0x000000181818722b */ /* 0x000fd00000000018 */
[----:B------:R-:W-:-:S08]  /*4210*/  DFMA R24, R22, R24, R22 ;  /* 0x000000181618722b */ /* 0x000fd00000000016 */
[----:B------:R-:W-:Y:S01]  /*4220*/  DFMA R28, -R38, R24, 1 ;  /* 0x3ff00000261c742b */ /* 0x000fe20000000118 */
[----:B0-----:R-:W-:-:S07]  /*4230*/  SHF.L.U32 R22, R26, 0x10, RZ ;  /* 0x000000101a167819 */ /* 0x001fce00000006ff */
[----:B------:R-:W-:Y:S01]  /*4240*/  DFMA R28, R24, R28, R24 ;  /* 0x0000001c181c722b */ /* 0x000fe20000000018 */
[----:B------:R-:W0:Y:S07]  /*4250*/  F2F.F64.F32 R22, R22 ;  /* 0x0000001600167310 */ /* 0x000e2e0000201800 */
        /* <DEDUP_REMOVED lines=9> */
[----:B------:R-:W-:Y:S01]  /*42f0*/  MOV R24, R38 ;  /* 0x0000002600187202 */ /* 0x000fe20000000f00 */
[----:B------:R-:W-:Y:S01]  /*4300*/  IMAD.MOV.U32 R25, RZ, RZ, R39 ;  /* 0x000000ffff197224 */ /* 0x000fe200078e0027 */
[----:B------:R-:W-:-:S07]  /*4310*/  MOV R40, 0x4330 ;  /* 0x0000433000287802 */ /* 0x000fce0000000f00 */
[----:B------:R-:W-:Y:S05]  /*4320*/  CALL.REL.NOINC `($__internal_0_$__cuda_sm20_div_rn_f64_full) ;  /* 0x0000002c00c87944 */ /* 0x000fea0003c00000 */
.L_x_50:
[----:B------:R-:W-:Y:S05]  /*4330*/  BSYNC.RECONVERGENT B1 ;  /* 0x0000000000017941 */ /* 0x000fea0003800200 */
.L_x_49:
[----:B------:R-:W0:Y:S01]  /*4340*/  LDS.U16 R24, [R41+0x40] ;  /* 0x0000400029187984 */ /* 0x000e220000000400 */
[----:B------:R-:W1:Y:S01]  /*4350*/  MUFU.RCP64H R23, R39 ;  /* 0x0000002700177308 */ /* 0x000e620000001800 */
[----:B------:R-:W-:Y:S01]  /*4360*/  MOV R22, 0x1 ;  /* 0x0000000100167802 */ /* 0x000fe20000000f00 */
[----:B------:R-:W-:Y:S01]  /*4370*/  DADD R30, R28, -R36 ;  /* 0x000000001c1e7229 */ /* 0x000fe20000000824 */
[----:B------:R-:W-:Y:S09]  /*4380*/  BSSY.RECONVERGENT B1, `(.L_x_51) ;  /* 0x0000017000017945 */ /* 0x000ff20003800200 */
[----:B------:R-:W2:Y:S01]  /*4390*/  F2F.BF16.F64 R30, R30 ;  /* 0x0000001e001e7310 */ /* 0x000ea20000302000 */
[----:B-1----:R-:W-:-:S08]  /*43a0*/  DFMA R26, -R38, R22, 1 ;  /* 0x3ff00000261a742b */ /* 0x002fd00000000116 */
[----:B------:R-:W-:Y:S01]  /*43b0*/  DFMA R26, R26, R26, R26 ;  /* 0x0000001a1a1a722b */ /* 0x000fe2000000001a */
[----:B--2---:R1:W-:Y:S07]  /*43c0*/  STS.U16 [R41], R30 ;  /* 0x0000001e29007388 */ /* 0x0043ee0000000400 */
[----:B------:R-:W-:Y:S01]  /*43d0*/  DFMA R26, R22, R26, R22 ;  /* 0x0000001a161a722b */ /* 0x000fe20000000016 */
[----:B0-----:R-:W-:-:S07]  /*43e0*/  IMAD.U32 R22, R24, 0x10000, RZ ;  /* 0x0001000018167824 */ /* 0x001fce00078e00ff */
        /* <DEDUP_REMOVED lines=9> */
[----:B-1----:R-:W-:Y:S05]  /*4480*/  @P0 BRA P2, `(.L_x_52) ;  /* 0x0000000000180947 */ /* 0x002fea0001000000 */
[----:B------:R-:W-:Y:S01]  /*4490*/  MOV R28, R22 ;  /* 0x00000016001c7202 */ /* 0x000fe20000000f00 */
[----:B------:R-:W-:Y:S01]  /*44a0*/  IMAD.MOV.U32 R29, RZ, RZ, R23 ;  /* 0x000000ffff1d7224 */ /* 0x000fe200078e0017 */
[----:B------:R-:W-:Y:S01]  /*44b0*/  MOV R24, R38 ;  /* 0x0000002600187202 */ /* 0x000fe20000000f00 */
[----:B------:R-:W-:Y:S01]  /*44c0*/  IMAD.MOV.U32 R25, RZ, RZ, R39 ;  /* 0x000000ffff197224 */ /* 0x000fe200078e0027 */
[----:B------:R-:W-:-:S07]  /*44d0*/  MOV R40, 0x44f0 ;  /* 0x000044f000287802 */ /* 0x000fce0000000f00 */
[----:B------:R-:W-:Y:S05]  /*44e0*/  CALL.REL.NOINC `($__internal_0_$__cuda_sm20_div_rn_f64_full) ;  /* 0x0000002c00587944 */ /* 0x000fea0003c00000 */
.L_x_52:
[----:B------:R-:W-:Y:S05]  /*44f0*/  BSYNC.RECONVERGENT B1 ;  /* 0x0000000000017941 */ /* 0x000fea0003800200 */
.L_x_51:
        /* <DEDUP_REMOVED lines=8> */
[----:B--2---:R1:W-:Y:S07]  /*4580*/  STS.U16 [R41+0x40], R30 ;  /* 0x0000401e29007388 */ /* 0x0043ee0000000400 */
        /* <DEDUP_REMOVED lines=18> */
.L_x_54:
[----:B------:R-:W-:Y:S05]  /*46b0*/  BSYNC.RECONVERGENT B1 ;  /* 0x0000000000017941 */ /* 0x000fea0003800200 */
.L_x_53:
        /* <DEDUP_REMOVED lines=27> */
[----:B------:R-:W-:Y:S01]  /*4870*/  MOV R22, R28 ;  /* 0x0000001c00167202 */ /* 0x000fe20000000f00 */
[----:B------:R-:W-:-:S07]  /*4880*/  IMAD.MOV.U32 R23, RZ, RZ, R29 ;  /* 0x000000ffff177224 */ /* 0x000fce00078e001d */
.L_x_56:
[----:B------:R-:W-:Y:S05]  /*4890*/  BSYNC.RECONVERGENT B1 ;  /* 0x0000000000017941 */ /* 0x000fea0003800200 */
.L_x_55:
[----:B------:R-:W-:-:S10]  /*48a0*/  DADD R22, R22, -R36 ;  /* 0x0000000016167229 */ /* 0x000fd40000000824 */
[----:B------:R-:W0:Y:S02]  /*48b0*/  F2F.BF16.F64 R22, R22 ;  /* 0x0000001600167310 */ /* 0x000e240000302000 */
[----:B0-----:R3:W-:Y:S01]  /*48c0*/  STS.U16 [R41+0xc0], R22 ;  /* 0x0000c01629007388 */ /* 0x0017e20000000400 */
[----:B------:R-:W-:Y:S05]  /*48d0*/  @!P5 BRA `(.L_x_57) ;  /* 0xfffffff80028d947 */ /* 0x000fea000383ffff */
.L_x_38:
[----:B------:R-:W-:Y:S05]  /*48e0*/  BSYNC.RECONVERGENT B0 ;  /* 0x0000000000007941 */ /* 0x000fea0003800200 */
.L_x_14:
[----:B------:R-:W5:Y:S02]  /*48f0*/  LDCU UR5, c[0x0][0x39c] ;  /* 0x00007380ff0577ac */ /* 0x000f640008000800 */
[----:B-----5:R-:W-:Y:S01]  /*4900*/  UISETP.NE.AND UP1, UPT, UR5, 0x1, UPT ;  /* 0x000000010500788c */ /* 0x020fe2000bf25270 */
[----:B------:R-:W-:-:S08]  /*4910*/  NOP ;  /* 0x0000000000007918 */ /* 0x000fd00000000000 */
[----:B------:R-:W-:Y:S05]  /*4920*/  BRA.U !UP1, `(.L_x_58) ;  /* 0x0000000509a47547 */ /* 0x000fea000b800000 */
[----:B------:R-:W-:-:S09]  /*4930*/  UISETP.NE.AND UP1, UPT, UR5, URZ, UPT ;  /* 0x000000ff0500728c */ /* 0x000fd2000bf25270 */
[----:B------:R-:W-:Y:S05]  /*4940*/  BRA.U UP1, `(.L_x_59) ;  /* 0x0000002101387547 */ /* 0x000fea000b800000 */
[----:B------:R-:W5:Y:S01]  /*4950*/  LDCU UR5, c[0x0][0x394] ;  /* 0x00007280ff0577ac */ /* 0x000f620008000800 */
[----:B------:R-:W-:Y:S01]  /*4960*/  BSSY.RECONVERGENT B0, `(.L_x_60) ;  /* 0x0000063000007945 */ /* 0x000fe20003800200 */
[----:B-----5:R-:W-:-:S13]  /*4970*/  ISETP.GE.AND P0, PT, R3, UR5, PT ;  /* 0x0000000503007c0c */ /* 0x020fda000bf06270 */
[----:B------:R-:W-:Y:S05]  /*4980*/  @P0 BRA `(.L_x_61) ;  /* 0x0000000400800947 */ /* 0x000fea0003800000 */
[----:B------:R-:W-:Y:S01]  /*4990*/  ISETP.NE.AND P0, PT, R16, RZ, PT ;  /* 0x000000ff1000720c */ /* 0x000fe20003f05270 */
[----:B------:R-:W-:Y:S01]  /*49a0*/  BSSY.RECONVERGENT B1, `(.L_x_62) ;  /* 0x000002b000017945 */ /* 0x000fe20003800200 */
[----:B------:R-:W-:-:S11]  /*49b0*/  MOV R19, R3 ;  /* 0x0000000300137202 */ /* 0x000fd60000000f00 */
[----:B------:R-:W-:Y:S05]  /*49c0*/  @!P0 BRA `(.L_x_63) ;  /* 0x0000000000a08947 */ /* 0x000fea0003800000 */
[----:B------:R-:W5:Y:S01]  /*49d0*/  LDS.U16 R19, [R13] ;  /* 0x000000000d137984 */ /* 0x000f620000000400 */
[----:B------:R-:W-:-:S03]  /*49e0*/  ISETP.NE.AND P0, PT, R16, 0x1, PT ;  /* 0x000000011000780c */ /* 0x000fc60003f05270 */
[----:B--2---:R-:W3:Y:S01]  /*49f0*/  LDS.U16 R24, [R17] ;  /* 0x0000000011187984 */ /* 0x004ee20000000400 */
[----:B-----5:R-:W-:Y:S02]  /*4a00*/  IMAD.U32 R21, R19, 0x10000, RZ ;  /* 0x0001000013157824 */ /* 0x020fe400078e00ff */
[----:B------:R-:W-:Y:S01]  /*4a10*/  IMAD.MOV.U32 R19, RZ, RZ, R7 ;  /* 0x000000ffff137224 */ /* 0x000fe200078e0007 */
[----:B---34-:R-:W-:Y:S01]  /*4a20*/  SHF.L.U32 R26, R24, 0x10, RZ ;  /* 0x00000010181a7819 */ /* 0x018fe200000006ff */
[----:B01----:R-:W-:Y:S08]  /*4a30*/  F2F.F64.F32 R22, R21 ;  /* 0x0000001500167310 */ /* 0x003ff00000201800 */
[----:B------:R-:W0:Y:S02]  /*4a40*/  F2F.F64.F32 R24, R26 ;  /* 0x0000001a00187310 */ /* 0x000e240000201800 */
[----:B0-----:R-:W-:-:S02]  /*4a50*/  DMUL R22, R22, R24 ;  /* 0x0000001816167228 */ /* 0x001fc40000000000 */
[----:B------:R-:W-:-:S08]  /*4a60*/  DADD R24, -R24, 1 ;  /* 0x3ff0000018187429 */ /* 0x000fd00000000100 */
[----:B------:R-:W-:-:S10]  /*4a70*/  DMUL R22, R22, R24 ;  /* 0x0000001816167228 */ /* 0x000fd40000000000 */
[----:B------:R-:W0:Y:S02]  /*4a80*/  F2F.BF16.F64 R22, R22 ;  /* 0x0000001600167310 */ /* 0x000e240000302000 */
[----:B0-----:R0:W-:Y:S01]  /*4a90*/  STS.U16 [R13], R22 ;  /* 0x000000160d007388 */ /* 0x0011e20000000400 */
[----:B------:R-:W-:Y:S05]  /*4aa0*/  @!P0 BRA `(.L_x_63) ;  /* 0x0000000000688947 */ /* 0x000fea0003800000 */
[----:B------:R-:W1:Y:S01]  /*4ab0*/  LDS.U16 R19, [R13+0x40] ;  /* 0x000040000d137984 */ /* 0x000e620000000400 */
[----:B------:R-:W-:-:S03]  /*4ac0*/  ISETP.NE.AND P0, PT, R16, 0x2, PT ;  /* 0x000000021000780c */ /* 0x000fc60003f05270 */
[----:B------:R-:W2:Y:S01]  /*4ad0*/  LDS.U16 R24, [R17+0x40] ;  /* 0x0000400011187984 */ /* 0x000ea20000000400 */
[----:B-1----:R-:W-:Y:S02]  /*4ae0*/  SHF.L.U32 R21, R19, 0x10, RZ ;  /* 0x0000001013157819 */ /* 0x002fe400000006ff */
[----:B------:R-:W-:Y:S01]  /*4af0*/  MOV R19, R8 ;  /* 0x0000000800137202 */ /* 0x000fe20000000f00 */
[----:B--2---:R-:W-:Y:S01]  /*4b00*/  IMAD.U32 R26, R24, 0x10000, RZ ;  /* 0x00010000181a7824 */ /* 0x004fe200078e00ff */
[----:B0-----:R-:W-:Y:S08]  /*4b10*/  F2F.F64.F32 R22, R21 ;  /* 0x0000001500167310 */ /* 0x001ff00000201800 */
[----:B------:R-:W0:Y:S02]  /*4b20*/  F2F.F64.F32 R24, R26 ;  /* 0x0000001a00187310 */ /* 0x000e240000201800 */
[----:B0-----:R-:W-:-:S02]  /*4b30*/  DMUL R22, R22, R24 ;  /* 0x0000001816167228 */ /* 0x001fc40000000000 */
[----:B------:R-:W-:-:S08]  /*4b40*/  DADD R24, -R24, 1 ;  /* 0x3ff0000018187429 */ /* 0x000fd00000000100 */
[----:B------:R-:W-:-:S10]  /*4b50*/  DMUL R22, R22, R24 ;  /* 0x0000001816167228 */ /* 0x000fd40000000000 */
[----:B------:R-:W0:Y:S02]  /*4b60*/  F2F.BF16.F64 R22, R22 ;  /* 0x0000001600167310 */ /* 0x000e240000302000 */
[----:B0-----:R0:W-:Y:S01]  /*4b70*/  STS.U16 [R13+0x40], R22 ;  /* 0x000040160d007388 */ /* 0x0011e20000000400 */
[----:B------:R-:W-:Y:S05]  /*4b80*/  @!P0 BRA `(.L_x_63) ;  /* 0x0000000000308947 */ /* 0x000fea0003800000 */
[----:B------:R-:W1:Y:S04]  /*4b90*/  LDS.U16 R19, [R13+0x80] ;  /* 0x000080000d137984 */ /* 0x000e680000000400 */
[----:B------:R-:W2:Y:S01]  /*4ba0*/  LDS.U16 R24, [R17+0x80] ;  /* 0x0000800011187984 */ /* 0x000ea20000000400 */
[----:B-1----:R-:W-:Y:S02]  /*4bb0*/  IMAD.U32 R21, R19, 0x10000, RZ ;  /* 0x0001000013157824 */ /* 0x002fe400078e00ff */
[----:B------:R-:W-:Y:S01]  /*4bc0*/  IMAD.MOV.U32 R19, RZ, RZ, R9 ;  /* 0x000000ffff137224 */ /* 0x000fe200078e0009 */
[----:B--2---:R-:W-:Y:S01]  /*4bd0*/  SHF.L.U32 R26, R24, 0x10, RZ ;  /* 0x00000010181a7819 */ /* 0x004fe200000006ff */
[----:B0-----:R-:W-:Y:S08]  /*4be0*/  F2F.F64.F32 R22, R21 ;  /* 0x0000001500167310 */ /* 0x001ff00000201800 */
[----:B------:R-:W0:Y:S02]  /*4bf0*/  F2F.F64.F32 R24, R26 ;  /* 0x0000001a00187310 */ /* 0x000e240000201800 */
[----:B0-----:R-:W-:-:S02]  /*4c00*/  DMUL R22, R22, R24 ;  /* 0x0000001816167228 */ /* 0x001fc40000000000 */
[----:B------:R-:W-:-:S08]  /*4c10*/  DADD R24, -R24, 1 ;  /* 0x3ff0000018187429 */ /* 0x000fd00000000100 */
[----:B------:R-:W-:-:S10]  /*4c20*/  DMUL R22, R22, R24 ;  /* 0x0000001816167228 */ /* 0x000fd40000000000 */
[----:B------:R-:W0:Y:S02]  /*4c30*/  F2F.BF16.F64 R22, R22 ;  /* 0x0000001600167310 */ /* 0x000e240000302000 */
[----:B0-----:R0:W-:Y:S02]  /*4c40*/  STS.U16 [R13+0x80], R22 ;  /* 0x000080160d007388 */ /* 0x0011e40000000400 */
.L_x_63:
[----:B------:R-:W-:Y:S05]  /*4c50*/  BSYNC.RECONVERGENT B1 ;  /* 0x0000000000017941 */ /* 0x000fea0003800200 */
.L_x_62:
[----:B------:R-:W-:-:S13]  /*4c60*/  ISETP.GE.U32.AND P0, PT, R4, 0x60, PT ;  /* 0x000000600400780c */ /* 0x000fda0003f06070 */
[----:B------:R-:W-:Y:S05]  /*4c70*/  @!P0 BRA `(.L_x_61) ;  /* 0x0000000000c48947 */ /* 0x000fea0003800000 */
.L_x_64:
[C---:B0-----:R-:W-:Y:S01]  /*4c80*/  LEA R21, R19.reuse, R10, 0x1 ;  /* 0x0000000a13157211 */ /* 0x041fe200078e08ff */
[C---:B--234-:R-:W-:Y:S01]  /*4c90*/  IMAD R26, R19.reuse, 0x2, R14 ;  /* 0x00000002131a7824 */ /* 0x05cfe200078e020e */
[----:B------:R-:W-:-:S03]  /*4ca0*/  IADD3 R19, PT, PT, R19, 0x80, RZ ;  /* 0x0000008013137810 */ /* 0x000fc60007ffe0ff */
[----:B01----:R-:W0:Y:S01]  /*4cb0*/  LDS.U16 R22, [R21] ;  /* 0x0000000015167984 */ /* 0x003e220000000400 */
[----:B------:R-:W-:-:S03]  /*4cc0*/  ISETP.GE.AND P0, PT, R19, UR5, PT ;  /* 0x0000000513007c0c */ /* 0x000fc6000bf06270 */
[----:B------:R-:W1:Y:S01]  /*4cd0*/  LDS.U16 R24, [R26] ;  /* 0x000000001a187984 */ /* 0x000e620000000400 */
[----:B0-----:R-:W-:Y:S01]  /*4ce0*/  SHF.L.U32 R27, R22, 0x10, RZ ;  /* 0x00000010161b7819 */ /* 0x001fe200000006ff */
[----:B-1----:R-:W-:-:S03]  /*4cf0*/  IMAD.U32 R30, R24, 0x10000, RZ ;  /* 0x00010000181e7824 */ /* 0x002fc600078e00ff */
[----:B------:R-:W-:Y:S08]  /*4d00*/  F2F.F64.F32 R22, R27 ;  /* 0x0000001b00167310 */ /* 0x000ff00000201800 */
[----:B------:R-:W0:Y:S02]  /*4d10*/  F2F.F64.F32 R24, R30 ;  /* 0x0000001e00187310 */ /* 0x000e240000201800 */
[----:B0-----:R-:W-:-:S02]  /*4d20*/  DMUL R22, R22, R24 ;  /* 0x0000001816167228 */ /* 0x001fc40000000000 */
[----:B------:R-:W-:-:S08]  /*4d30*/  DADD R24, -R24, 1 ;  /* 0x3ff0000018187429 */ /* 0x000fd00000000100 */
[----:B------:R-:W-:Y:S01]  /*4d40*/  DMUL R28, R22, R24 ;  /* 0x00000018161c7228 */ /* 0x000fe20000000000 */
[----:B------:R-:W0:Y:S09]  /*4d50*/  LDS.U16 R22, [R21+0x40] ;  /* 0x0000400015167984 */ /* 0x000e320000000400 */
[----:B------:R-:W1:Y:S02]  /*4d60*/  F2F.BF16.F64 R28, R28 ;  /* 0x0000001c001c7310 */ /* 0x000e640000302000 */
[----:B-1----:R-:W-:Y:S04]  /*4d70*/  STS.U16 [R21], R28 ;  /* 0x0000001c15007388 */ /* 0x002fe80000000400 */
[----:B------:R-:W1:Y:S01]  /*4d80*/  LDS.U16 R23, [R26+0x40] ;  /* 0x000040001a177984 */ /* 0x000e620000000400 */
[----:B0-----:R-:W-:-:S04]  /*4d90*/  SHF.L.U32 R32, R22, 0x10, RZ ;  /* 0x0000001016207819 */ /* 0x001fc800000006ff */
[----:B------:R-:W-:Y:S01]  /*4da0*/  F2F.F64.F32 R24, R32 ;  /* 0x0000002000187310 */ /* 0x000fe20000201800 */
[----:B-1----:R-:W-:-:S07]  /*4db0*/  IMAD.U32 R27, R23, 0x10000, RZ ;  /* 0x00010000171b7824 */ /* 0x002fce00078e00ff */
[----:B------:R-:W0:Y:S02]  /*4dc0*/  F2F.F64.F32 R22, R27 ;  /* 0x0000001b00167310 */ /* 0x000e240000201800 */
[----:B0-----:R-:W-:Y:S02]  /*4dd0*/  DMUL R24, R24, R22 ;  /* 0x0000001618187228 */ /* 0x001fe40000000000 */
[----:B------:R-:W-:-:S08]  /*4de0*/  DADD R22, -R22, 1 ;  /* 0x3ff0000016167429 */ /* 0x000fd00000000100 */
[----:B------:R-:W-:Y:S02]  /*4df0*/  DMUL R30, R24, R22 ;  /* 0x00000016181e7228 */ /* 0x000fe40000000000 */
[----:B------:R-:W0:Y:S08]  /*4e00*/  LDS.U16 R22, [R21+0x80] ;  /* 0x0000800015167984 */ /* 0x000e300000000400 */
[----:B------:R-:W1:Y:S02]  /*4e10*/  F2F.BF16.F64 R30, R30 ;  /* 0x0000001e001e7310 */ /* 0x000e640000302000 */
[----:B-1----:R-:W-:Y:S04]  /*4e20*/  STS.U16 [R21+0x40], R30 ;  /* 0x0000401e15007388 */ /* 0x002fe80000000400 */
        /* <DEDUP_REMOVED lines=18> */
[----:B------:R-:W-:-:S10]  /*4f50*/  DMUL R22, R24, R22 ;  /* 0x0000001618167228 */ /* 0x000fd40000000000 */
[----:B------:R-:W0:Y:S02]  /*4f60*/  F2F.BF16.F64 R22, R22 ;  /* 0x0000001600167310 */ /* 0x000e240000302000 */
[----:B0-----:R0:W-:Y:S01]  /*4f70*/  STS.U16 [R21+0xc0], R22 ;  /* 0x0000c01615007388 */ /* 0x0011e20000000400 */
[----:B------:R-:W-:Y:S05]  /*4f80*/  @!P0 BRA `(.L_x_64) ;  /* 0xfffffffc003c8947 */ /* 0x000fea000383ffff */
.L_x_61:
[----:B------:R-:W-:Y:S05]  /*4f90*/  BSYNC.RECONVERGENT B0 ;  /* 0x0000000000007941 */ /* 0x000fea0003800200 */
.L_x_60:
[----:B------:R-:W-:Y:S01]  /*4fa0*/  NOP ;  /* 0x0000000000007918 */ /* 0x000fe20000000000 */
[----:B------:R-:W-:Y:S05]  /*4fb0*/  BRA `(.L_x_59) ;  /* 0x00000018009c7947 */ /* 0x000fea0003800000 */
.L_x_58:
[----:B-1-3--:R-:W1:Y:S01]  /*4fc0*/  LDC R40, c[0x0][0x394] ;  /* 0x0000e500ff287b82 */ /* 0x00ae620000000800 */
[----:B------:R-:W-:Y:S01]  /*4fd0*/  BSSY.RECONVERGENT B0, `(.L_x_65) ;  /* 0x000004d000007945 */ /* 0x000fe20003800200 */
[----:B-1----:R-:W-:-:S13]  /*4fe0*/  ISETP.GE.AND P2, PT, R3, R40, PT ;  /* 0x000000280300720c */ /* 0x002fda0003f46270 */
[----:B------:R-:W-:Y:S05]  /*4ff0*/  @P2 BRA `(.L_x_66) ;  /* 0x0000000400282947 */ /* 0x000fea0003800000 */
[----:B------:R-:W-:Y:S01]  /*5000*/  ISETP.NE.AND P0, PT, R16, RZ, PT ;  /* 0x000000ff1000720c */ /* 0x000fe20003f05270 */
[----:B------:R-:W-:Y:S01]  /*5010*/  BSSY.RECONVERGENT B1, `(.L_x_67) ;  /* 0x0000022000017945 */ /* 0x000fe20003800200 */
[----:B------:R-:W-:Y:S01]  /*5020*/  ISETP.GE.U32.AND P3, PT, R4, 0x60, PT ;  /* 0x000000600400780c */ /* 0x000fe20003f66070 */
[----:B------:R-:W-:-:S10]  /*5030*/  IMAD.MOV.U32 R19, RZ, RZ, R3 ;  /* 0x000000ffff137224 */ /* 0x000fd400078e0003 */
[----:B------:R-:W-:Y:S05]  /*5040*/  @!P0 BRA `(.L_x_68) ;  /* 0x0000000000788947 */ /* 0x000fea0003800000 */
[----:B------:R-:W1:Y:S01]  /*5050*/  LDS.U16 R19, [R13] ;  /* 0x000000000d137984 */ /* 0x000e620000000400 */
[----:B------:R-:W-:-:S03]  /*5060*/  ISETP.NE.AND P0, PT, R16, 0x1, PT ;  /* 0x000000011000780c */ /* 0x000fc60003f05270 */
[----:B0-2---:R-:W0:Y:S01]  /*5070*/  LDS.U16 R22, [R17] ;  /* 0x0000000011167984 */ /* 0x005e220000000400 */
[----:B-1----:R-:W-:Y:S01]  /*5080*/  SHF.L.U32 R19, R19, 0x10, RZ ;  /* 0x0000001013137819 */ /* 0x002fe200000006ff */
[----:B0-----:R-:W-:-:S04]  /*5090*/  IMAD.U32 R22, R22, 0x10000, RZ ;  /* 0x0001000016167824 */ /* 0x001fc800078e00ff */
[----:B------:R-:W-:-:S05]  /*50a0*/  FMUL R19, R19, R22 ;  /* 0x0000001613137220 */ /* 0x000fca0000400000 */
[----:B------:R-:W-:-:S04]  /*50b0*/  F2FP.BF16.F32.PACK_AB R19, RZ, R19 ;  /* 0x00000013ff13723e */ /* 0x000fc800000010ff */
[----:B------:R-:W-:Y:S02]  /*50c0*/  PRMT R22, R19, 0x7610, R22 ;  /* 0x0000761013167816 */ /* 0x000fe40000000016 */
[----:B------:R-:W-:-:S03]  /*50d0*/  MOV R19, R7 ;  /* 0x0000000700137202 */ /* 0x000fc60000000f00 */
[----:B------:R1:W-:Y:S01]  /*50e0*/  STS.U16 [R21], R22 ;  /* 0x0000001615007388 */ /* 0x0003e20000000400 */
[----:B------:R-:W-:Y:S05]  /*50f0*/  @!P0 BRA `(.L_x_68) ;  /* 0x00000000004c8947 */ /* 0x000fea0003800000 */
[----:B-1----:R-:W0:Y:S01]  /*5100*/  LDS.U16 R22, [R17+0x40] ;  /* 0x0000400011167984 */ /* 0x002e220000000400 */
[----:B------:R-:W-:-:S03]  /*5110*/  ISETP.NE.AND P0, PT, R16, 0x2, PT ;  /* 0x000000021000780c */ /* 0x000fc60003f05270 */
[----:B------:R-:W1:Y:S01]  /*5120*/  LDS.U16 R19, [R13+0x40] ;  /* 0x000040000d137984 */ /* 0x000e620000000400 */
[----:B0-----:R-:W-:Y:S01]  /*5130*/  SHF.L.U32 R22, R22, 0x10, RZ ;  /* 0x0000001016167819 */ /* 0x001fe200000006ff */
[----:B-1----:R-:W-:-:S04]  /*5140*/  IMAD.U32 R19, R19, 0x10000, RZ ;  /* 0x0001000013137824 */ /* 0x002fc800078e00ff */
[----:B------:R-:W-:-:S05]  /*5150*/  FMUL R19, R19, R22 ;  /* 0x0000001613137220 */ /* 0x000fca0000400000 */
[----:B------:R-:W-:-:S04]  /*5160*/  F2FP.BF16.F32.PACK_AB R19, RZ, R19 ;  /* 0x00000013ff13723e */ /* 0x000fc800000010ff */
[----:B------:R-:W-:-:S05]  /*5170*/  PRMT R23, R19, 0x7610, R23 ;  /* 0x0000761013177816 */ /* 0x000fca0000000017 */
[----:B------:R-:W-:Y:S04]  /*5180*/  STS.U16 [R21+0x40], R23 ;  /* 0x0000401715007388 */ /* 0x000fe80000000400 */
[----:B------:R-:W0:Y:S04]  /*5190*/  @P0 LDS.U16 R22, [R17+0x80] ;  /* 0x0000800011160984 */ /* 0x000e280000000400 */
[----:B------:R-:W1:Y:S01]  /*51a0*/  @P0 LDS.U16 R19, [R13+0x80] ;  /* 0x000080000d130984 */ /* 0x000e620000000400 */
[----:B0-----:R-:W-:Y:S01]  /*51b0*/  @P0 SHF.L.U32 R22, R22, 0x10, RZ ;  /* 0x0000001016160819 */ /* 0x001fe200000006ff */
[----:B-1----:R-:W-:-:S04]  /*51c0*/  @P0 IMAD.U32 R19, R19, 0x10000, RZ ;  /* 0x0001000013130824 */ /* 0x002fc800078e00ff */
[----:B------:R-:W-:-:S05]  /*51d0*/  @P0 FMUL R19, R19, R22 ;  /* 0x0000001613130220 */ /* 0x000fca0000400000 */
[----:B------:R-:W-:-:S04]  /*51e0*/  @P0 F2FP.BF16.F32.PACK_AB R19, RZ, R19 ;  /* 0x00000013ff13023e */ /* 0x000fc800000010ff */
[----:B------:R-:W-:Y:S01]  /*51f0*/  PRMT R22, R19, 0x7610, R22 ;  /* 0x0000761013167816 */ /* 0x000fe20000000016 */
[----:B------:R-:W-:Y:S01]  /*5200*/  IMAD.MOV.U32 R19, RZ, RZ, R8 ;  /* 0x000000ffff137224 */ /* 0x000fe200078e0008 */
[----:B------:R-:W-:-:S03]  /*5210*/  @P0 MOV R19, R9 ;  /* 0x0000000900130202 */ /* 0x000fc60000000f00 */
[----:B------:R3:W-:Y:S04]  /*5220*/  @P0 STS.U16 [R21+0x80], R22 ;  /* 0x0000801615000388 */ /* 0x0007e80000000400 */
.L_x_68:
[----:B------:R-:W-:Y:S05]  /*5230*/  BSYNC.RECONVERGENT B1 ;  /* 0x0000000000017941 */ /* 0x000fea0003800200 */
.L_x_67:
[----:B------:R-:W-:Y:S05]  /*5240*/  @!P3 BRA `(.L_x_66) ;  /* 0x000000000094b947 */ /* 0x000fea0003800000 */
.L_x_69:
[C---:B--2---:R-:W-:Y:S01]  /*5250*/  LEA R23, R19.reuse, R14, 0x1 ;  /* 0x0000000e13177211 */ /* 0x044fe200078e08ff */
[----:B------:R-:W-:-:S04]  /*5260*/  IMAD R24, R19, 0x2, R10 ;  /* 0x0000000213187824 */ /* 0x000fc800078e020a */
[----:B0-----:R-:W2:Y:S04]  /*5270*/  LDS.U16 R25, [R23] ;  /* 0x0000000017197984 */ /* 0x001ea80000000400 */
[----:B01-3--:R-:W0:Y:S01]  /*5280*/  LDS.U16 R22, [R24] ;  /* 0x0000000018167984 */ /* 0x00be220000000400 */
[----:B--2---:R-:W-:Y:S01]  /*5290*/  SHF.L.U32 R25, R25, 0x10, RZ ;  /* 0x0000001019197819 */ /* 0x004fe200000006ff */
[----:B0-----:R-:W-:-:S04]  /*52a0*/  IMAD.U32 R22, R22, 0x10000, RZ ;  /* 0x0001000016167824 */ /* 0x001fc800078e00ff */
[----:B------:R-:W-:-:S05]  /*52b0*/  FMUL R22, R22, R25 ;  /* 0x0000001916167220 */ /* 0x000fca0000400000 */
[----:B------:R-:W-:Y:S01]  /*52c0*/  F2FP.BF16.F32.PACK_AB R25, RZ, R22 ;  /* 0x00000016ff19723e */ /* 0x000fe200000010ff */
[C---:B------:R-:W-:Y:S01]  /*52d0*/  IMAD R22, R19.reuse, 0x2, R18 ;  /* 0x0000000213167824 */ /* 0x040fe200078e0212 */
[----:B------:R-:W-:Y:S02]  /*52e0*/  IADD3 R19, PT, PT, R19, 0x80, RZ ;  /* 0x0000008013137810 */ /* 0x000fe40007ffe0ff */
[----:B------:R-:W-:Y:S02]  /*52f0*/  PRMT R27, R25, 0x7610, R27 ;  /* 0x00007610191b7816 */ /* 0x000fe4000000001b */
[----:B------:R-:W-:-:S03]  /*5300*/  ISETP.GE.AND P0, PT, R19, R40, PT ;  /* 0x000000281300720c */ /* 0x000fc60003f06270 */
[----:B------:R-:W-:Y:S04]  /*5310*/  STS.U16 [R22], R27 ;  /* 0x0000001b16007388 */ /* 0x000fe80000000400 */
[----:B------:R-:W0:Y:S04]  /*5320*/  LDS.U16 R25, [R24+0x40] ;  /* 0x0000400018197984 */ /* 0x000e280000000400 */
[----:B----4-:R-:W1:Y:S01]  /*5330*/  LDS.U16 R26, [R23+0x40] ;  /* 0x00004000171a7984 */ /* 0x010e620000000400 */
[----:B0-----:R-:W-:Y:S01]  /*5340*/  SHF.L.U32 R25, R25, 0x10, RZ ;  /* 0x0000001019197819 */ /* 0x001fe200000006ff */
[----:B-1----:R-:W-:-:S04]  /*5350*/  IMAD.U32 R26, R26, 0x10000, RZ ;  /* 0x000100001a1a7824 */ /* 0x002fc800078e00ff */
[----:B------:R-:W-:-:S05]  /*5360*/  FMUL R25, R25, R26 ;  /* 0x0000001a19197220 */ /* 0x000fca0000400000 */
[----:B------:R-:W-:-:S04]  /*5370*/  F2FP.BF16.F32.PACK_AB R25, RZ, R25 ;  /* 0x00000019ff19723e */ /* 0x000fc800000010ff */
[----:B------:R-:W-:-:S05]  /*5380*/  PRMT R28, R25, 0x7610, R28 ;  /* 0x00007610191c7816 */ /* 0x000fca000000001c */
[----:B------:R-:W-:Y:S04]  /*5390*/  STS.U16 [R22+0x40], R28 ;  /* 0x0000401c16007388 */ /* 0x000fe80000000400 */
[----:B------:R-:W0:Y:S04]  /*53a0*/  LDS.U16 R25, [R24+0x80] ;  /* 0x0000800018197984 */ /* 0x000e280000000400 */
[----:B------:R-:W1:Y:S01]  /*53b0*/  LDS.U16 R26, [R23+0x80] ;  /* 0x00008000171a7984 */ /* 0x000e620000000400 */
        /* <DEDUP_REMOVED lines=11> */
[----:B------:R-:W-:-:S05]  /*5470*/  F2FP.BF16.F32.PACK_AB R25, RZ, R25 ;  /* 0x00000019ff19723e */ /* 0x000fca00000010ff */
[----:B------:R0:W-:Y:S01]  /*5480*/  STS.U16 [R22+0xc0], R25 ;  /* 0x0000c01916007388 */ /* 0x0001e20000000400 */
[----:B------:R-:W-:Y:S05]  /*5490*/  @!P0 BRA `(.L_x_69) ;  /* 0xfffffffc006c8947 */ /* 0x000fea000383ffff */
.L_x_66:
[----:B------:R-:W-:Y:S05]  /*54a0*/  BSYNC.RECONVERGENT B0 ;  /* 0x0000000000007941 */ /* 0x000fea0003800200 */
.L_x_65:
[----:B------:R-:W-:Y:S01]  /*54b0*/  NOP ;  /* 0x0000000000007918 */ /* 0x000fe20000000000 */
[----:B------:R-:W5:Y:S01]  /*54c0*/  @!P2 LDS.U16 R19, [R21] ;  /* 0x000000001513a984 */ /* 0x000f620000000400 */
[----:B0-2---:R-:W-:Y:S02]  /*54d0*/  CS2R R24, SRZ ;  /* 0x0000000000187805 */ /* 0x005fe4000001ff00 */
[----:B------:R-:W-:Y:S01]  /*54e0*/  ISETP.GE.AND P0, PT, R7, R40, PT ;  /* 0x000000280700720c */ /* 0x000fe20003f06270 */
[----:B------:R-:W-:Y:S01]  /*54f0*/  BSSY.RECONVERGENT B0, `(.L_x_70) ;  /* 0x00000d6000007945 */ /* 0x000fe20003800200 */
[----:B-----5:R-:W-:-:S04]  /*5500*/  @!P2 IMAD.U32 R19, R19, 0x10000, RZ ;  /* 0x000100001313a824 */ /* 0x020fc800078e00ff */
[----:B------:R-:W0:Y:S02]  /*5510*/  @!P2 F2F.F64.F32 R24, R19 ;  /* 0x000000130018a310 */ /* 0x000e240000201800 */
[----:B0-----:R0:W-:Y:S05]  /*5520*/  STL.64 [R1], R24 ;  /* 0x0000001801007387 */ /* 0x0011ea0000100a00 */
[----:B------:R-:W-:Y:S05]  /*5530*/  @P0 BRA `(.L_x_71) ;  /* 0x0000000c00440947 */ /* 0x000fea0003800000 */
[----:B------:R-:W-:Y:S01]  /*5540*/  ISETP.NE.AND P0, PT, R12, RZ, PT ;  /* 0x000000ff0c00720c */ /* 0x000fe20003f05270 */
[----:B------:R-:W-:Y:S01]  /*5550*/  BSSY.RECONVERGENT B1, `(.L_x_72) ;  /* 0x000001c000017945 */ /* 0x000fe20003800200 */
[----:B------:R-:W-:Y:S02]  /*5560*/  ISETP.GE.U32.AND P3, PT, R6, 0x60, PT ;  /* 0x000000600600780c */ /* 0x000fe40003f66070 */
[----:B------:R-:W-:-:S09]  /*5570*/  MOV R19, R7 ;  /* 0x0000000700137202 */ /* 0x000fd20000000f00 */
[----:B------:R-:W-:Y:S05]  /*5580*/  @!P0 BRA `(.L_x_73) ;  /* 0x0000000000608947 */ /* 0x000fea0003800000 */
[----:B------:R-:W2:Y:S01]  /*5590*/  LDS.U16 R19, [R21+0x40] ;  /* 0x0000400015137984 */ /* 0x000ea20000000400 */
[----:B0-----:R-:W2:Y:S01]  /*55a0*/  F2F.BF16.F64 R24, R24 ;  /* 0x0000001800187310 */ /* 0x001ea20000302000 */
[----:B------:R-:W-:Y:S01]  /*55b0*/  ISETP.NE.AND P0, PT, R12, 0x1, PT ;  /* 0x000000010c00780c */ /* 0x000fe20003f05270 */
[----:B--2---:R-:W-:-:S05]  /*55c0*/  HADD2.BF16_V2 R19, R24.H0_H0, R19.H0_H0 ;  /* 0x2000001318137230 */ /* 0x004fca0000200800 */
[----:B-1-3--:R-:W-:Y:S01]  /*55d0*/  IMAD.U32 R22, R19, 0x10000, RZ ;  /* 0x0001000013167824 */ /* 0x00afe200078e00ff */
[----:B------:R-:W-:-:S05]  /*55e0*/  MOV R19, R8 ;  /* 0x0000000800137202 */ /* 0x000fca0000000f00 */
[----:B------:R-:W0:Y:S02]  /*55f0*/  F2F.F64.F32 R22, R22 ;  /* 0x0000001600167310 */ /* 0x000e240000201800 */
[----:B0-----:R2:W-:Y:S01]  /*5600*/  STL.64 [R1], R22 ;  /* 0x0000001601007387 */ /* 0x0015e20000100a00 */
[----:B------:R-:W-:Y:S05]  /*5610*/  @!P0 BRA `(.L_x_73) ;  /* 0x00000000003c8947 */ /* 0x000fea0003800000 */
[----:B------:R-:W0:Y:S01]  /*5620*/  LDS.U16 R19, [R21+0x80] ;  /* 0x0000800015137984 */ /* 0x000e220000000400 */
[----:B--2---:R-:W0:Y:S01]  /*5630*/  F2F.BF16.F64 R22, R22 ;  /* 0x0000001600167310 */ /* 0x004e220000302000 */
[----:B------:R-:W-:-:S13]  /*5640*/  ISETP.NE.AND P0, PT, R12, 0x2, PT ;  /* 0x000000020c00780c */ /* 0x000fda0003f05270 */
[----:B----4-:R-:W1:Y:S01]  /*5650*/  @P0 LDS.U16 R26, [R21+0xc0] ;  /* 0x0000c000151a0984 */ /* 0x010e620000000400 */
[----:B0-----:R-:W-:-:S05]  /*5660*/  HADD2.BF16_V2 R19, R22.H0_H0, R19.H0_H0 ;  /* 0x2000001316137230 */ /* 0x001fca0000200800 */
[----:B------:R-:W-:-:S06]  /*5670*/  IMAD.U32 R24, R19, 0x10000, RZ ;  /* 0x0001000013187824 */ /* 0x000fcc00078e00ff */
[----:B------:R-:W0:Y:S08]  /*5680*/  F2F.F64.F32 R24, R24 ;  /* 0x0000001800187310 */ /* 0x000e300000201800 */
[----:B0-----:R-:W1:Y:S01]  /*5690*/  @P0 F2F.BF16.F64 R19, R24 ;  /* 0x0000001800130310 */ /* 0x001e620000302000 */
[----:B------:R0:W-:Y:S01]  /*56a0*/  STL.64 [R1], R24 ;  /* 0x0000001801007387 */ /* 0x0001e20000100a00 */
[----:B-1----:R-:W-:-:S05]  /*56b0*/  @P0 HADD2.BF16_V2 R19, R19.H0_H0, R26.H0_H0 ;  /* 0x2000001a13130230 */ /* 0x002fca0000200800 */
[----:B------:R-:W-:Y:S01]  /*56c0*/  @P0 SHF.L.U32 R26, R19, 0x10, RZ ;  /* 0x00000010131a0819 */ /* 0x000fe200000006ff */
[----:B------:R-:W-:Y:S01]  /*56d0*/  IMAD.MOV.U32 R19, RZ, RZ, R9 ;  /* 0x000000ffff137224 */ /* 0x000fe200078e0009 */
[----:B------:R-:W-:Y:S02]  /*56e0*/  @P0 MOV R19, R11 ;  /* 0x0000000b00130202 */ /* 0x000fe40000000f00 */
[----:B------:R-:W1:Y:S02]  /*56f0*/  @P0 F2F.F64.F32 R22, R26 ;  /* 0x0000001a00160310 */ /* 0x000e640000201800 */
[----:B-1----:R0:W-:Y:S03]  /*5700*/  @P0 STL.64 [R1], R22 ;  /* 0x0000001601000387 */ /* 0x0021e60000100a00 */
.L_x_73:
[----:B------:R-:W-:Y:S05]  /*5710*/  BSYNC.RECONVERGENT B1 ;  /* 0x0000000000017941 */ /* 0x000fea0003800200 */
.L_x_72:
[----:B------:R-:W-:Y:S05]  /*5720*/  @!P3 BRA `(.L_x_71) ;  /* 0x0000000800c8b947 */ /* 0x000fea0003800000 */
[----:B-1-3--:R-:W-:Y:S01]  /*5730*/  IMAD.IADD R21, R40, 0x1, -R19 ;  /* 0x0000000128157824 */ /* 0x00afe200078e0a13 */
[----:B------:R-:W-:Y:S01]  /*5740*/  BSSY.RECONVERGENT B1, `(.L_x_74) ;  /* 0x0000064000017945 */ /* 0x000fe20003800200 */
[----:B------:R-:W-:-:S03]  /*5750*/  PLOP3.LUT P0, PT, PT, PT, PT, 0x80, 0x8 ;  /* 0x000000000008781c */ /* 0x000fc60003f0f070 */
[----:B------:R-:W-:-:S13]  /*5760*/  ISETP.GT.AND P3, PT, R21, 0x180, PT ;  /* 0x000001801500780c */ /* 0x000fda0003f64270 */
[----:B------:R-:W-:Y:S05]  /*5770*/  @!P3 BRA `(.L_x_75) ;  /* 0x000000040080b947 */ /* 0x000fea0003800000 */
[----:B------:R-:W-:Y:S02]  /*5780*/  PLOP3.LUT P0, PT, PT, PT, PT, 0x8, 0x80 ;  /* 0x000000000080781c */ /* 0x000fe40003f0e170 */
[----:B------:R-:W-:-:S11]  /*5790*/  IADD3 R42, PT, PT, R40, -0x180, RZ ;  /* 0xfffffe80282a7810 */ /* 0x000fd60007ffe0ff */
.L_x_76:
[----:B0-2---:R-:W2:Y:S01]  /*57a0*/  LDL.64 R22, [R1] ;  /* 0x0000000001167983 */ /* 0x005ea20000100a00 */
[C---:B------:R-:W-:Y:S01]  /*57b0*/  IMAD R21, R19.reuse, 0x2, R18 ;  /* 0x0000000213157824 */ /* 0x040fe200078e0212 */
[----:B------:R-:W-:-:S04]  /*57c0*/  IADD3 R19, PT, PT, R19, 0x200, RZ ;  /* 0x0000020013137810 */ /* 0x000fc80007ffe0ff */
[----:B------:R-:W0:Y:S01]  /*57d0*/  LDS.U16 R25, [R21] ;  /* 0x0000000015197984 */ /* 0x000e220000000400 */
        /* <DEDUP_REMOVED lines=9> */
[----:B------:R-:W-:-:S04]  /*5870*/  SHF.L.U32 R24, R24, 0x10, RZ ;  /* 0x0000001018187819 */ /* 0x000fc800000006ff */
[----:B------:R-:W0:Y:S08]  /*5880*/  F2F.F64.F32 R36, R24 ;  /* 0x0000001800247310 */ /* 0x000e300000201800 */
[----:B0-----:R-:W1:Y:S01]  /*5890*/  F2F.BF16.F64 R25, R36 ;  /* 0x0000002400197310 */ /* 0x001e620000302000 */
[----:B------:R-:W-:Y:S01]  /*58a0*/  STL.64 [R1], R36 ;  /* 0x0000002401007387 */ /* 0x000fe20000100a00 */
[----:B-1----:R-:W-:-:S03]  /*58b0*/  HADD2.BF16_V2 R25, R25.H0_H0, R26.H0_H0 ;  /* 0x2000001a19197230 */ /* 0x002fc60000200800 */
[----:B------:R-:W0:Y:S02]  /*58c0*/  LDS.U16 R26, [R21+0xc0] ;  /* 0x0000c000151a7984 */ /* 0x000e240000000400 */
[----:B------:R-:W-:-:S04]  /*58d0*/  IMAD.U32 R25, R25, 0x10000, RZ ;  /* 0x0001000019197824 */ /* 0x000fc800078e00ff */
[----:B------:R1:W2:Y:S02]  /*58e0*/  F2F.F64.F32 R34, R25 ;  /* 0x0000001900227310 */ /* 0x0002a40000201800 */
[----:B-1----:R-:W-:Y:S06]  /*58f0*/  LDS.U16 R25, [R21+0x140] ;  /* 0x0001400015197984 */ /* 0x002fec0000000400 */
[----:B--2---:R-:W3:Y:S01]  /*5900*/  F2F.BF16.F64 R22, R34 ;  /* 0x0000002200167310 */ /* 0x004ee20000302000 */
[----:B------:R-:W-:Y:S01]  /*5910*/  STL.64 [R1], R34 ;  /* 0x0000002201007387 */ /* 0x000fe20000100a00 */
[----:B---3--:R-:W-:-:S03]  /*5920*/  HADD2.BF16_V2 R22, R22.H0_H0, R27.H0_H0 ;  /* 0x2000001b16167230 */ /* 0x008fc60000200800 */
[----:B------:R-:W1:Y:S02]  /*5930*/  LDS.U16 R27, [R21+0x100] ;  /* 0x00010000151b7984 */ /* 0x000e640000000400 */
[----:B------:R-:W-:-:S04]  /*5940*/  SHF.L.U32 R22, R22, 0x10, RZ ;  /* 0x0000001016167819 */ /* 0x000fc800000006ff */
[----:B------:R-:W2:Y:S08]  /*5950*/  F2F.F64.F32 R32, R22 ;  /* 0x0000001600207310 */ /* 0x000eb00000201800 */
[----:B--2---:R-:W0:Y:S01]  /*5960*/  F2F.BF16.F64 R23, R32 ;  /* 0x0000002000177310 */ /* 0x004e220000302000 */
[----:B------:R-:W-:Y:S01]  /*5970*/  STL.64 [R1], R32 ;  /* 0x0000002001007387 */ /* 0x000fe20000100a00 */
[----:B0-----:R-:W-:-:S03]  /*5980*/  HADD2.BF16_V2 R23, R23.H0_H0, R26.H0_H0 ;  /* 0x2000001a17177230 */ /* 0x001fc60000200800 */
[----:B------:R-:W0:Y:S02]  /*5990*/  LDS.U16 R26, [R21+0x180] ;  /* 0x00018000151a7984 */ /* 0x000e240000000400 */
[----:B------:R-:W-:-:S04]  /*59a0*/  IMAD.U32 R23, R23, 0x10000, RZ ;  /* 0x0001000017177824 */ /* 0x000fc800078e00ff */
[----:B------:R-:W2:Y:S08]  /*59b0*/  F2F.F64.F32 R30, R23 ;  /* 0x00000017001e7310 */ /* 0x000eb00000201800 */
[----:B--2---:R-:W1:Y:S01]  /*59c0*/  F2F.BF16.F64 R24, R30 ;  /* 0x0000001e00187310 */ /* 0x004e620000302000 */
[----:B------:R-:W-:Y:S01]  /*59d0*/  STL.64 [R1], R30 ;  /* 0x0000001e01007387 */ /* 0x000fe20000100a00 */
[----:B-1----:R-:W-:-:S03]  /*59e0*/  HADD2.BF16_V2 R24, R24.H0_H0, R27.H0_H0 ;  /* 0x2000001b18187230 */ /* 0x002fc60000200800 */
[----:B------:R-:W1:Y:S02]  /*59f0*/  LDS.U16 R27, [R21+0x1c0] ;  /* 0x0001c000151b7984 */ /* 0x000e640000000400 */
[----:B------:R-:W-:-:S04]  /*5a00*/  SHF.L.U32 R24, R24, 0x10, RZ ;  /* 0x0000001018187819 */ /* 0x000fc800000006ff */
[----:B------:R-:W2:Y:S08]  /*5a10*/  F2F.F64.F32 R28, R24 ;  /* 0x00000018001c7310 */ /* 0x000eb00000201800 */
[----:B--2---:R-:W2:Y:S01]  /*5a20*/  F2F.BF16.F64 R22, R28 ;  /* 0x0000001c00167310 */ /* 0x004ea20000302000 */
[----:B------:R-:W-:Y:S01]  /*5a30*/  STL.64 [R1], R28 ;  /* 0x0000001c01007387 */ /* 0x000fe20000100a00 */
[----:B--2---:R-:W-:-:S05]  /*5a40*/  HADD2.BF16_V2 R22, R22.H0_H0, R25.H0_H0 ;  /* 0x2000001916167230 */ /* 0x004fca0000200800 */
[----:B------:R-:W-:-:S06]  /*5a50*/  IMAD.U32 R22, R22, 0x10000, RZ ;  /* 0x0001000016167824 */ /* 0x000fcc00078e00ff */
[----:B------:R-:W2:Y:S08]  /*5a60*/  F2F.F64.F32 R22, R22 ;  /* 0x0000001600167310 */ /* 0x000eb00000201800 */
[----:B--2---:R-:W0:Y:S01]  /*5a70*/  F2F.BF16.F64 R25, R22 ;  /* 0x0000001600197310 */ /* 0x004e220000302000 */
[----:B------:R-:W-:Y:S01]  /*5a80*/  STL.64 [R1], R22 ;  /* 0x0000001601007387 */ /* 0x000fe20000100a00 */
[----:B0-----:R-:W-:-:S05]  /*5a90*/  HADD2.BF16_V2 R25, R25.H0_H0, R26.H0_H0 ;  /* 0x2000001a19197230 */ /* 0x001fca0000200800 */
[----:B------:R-:W-:-:S06]  /*5aa0*/  SHF.L.U32 R25, R25, 0x10, RZ ;  /* 0x0000001019197819 */ /* 0x000fcc00000006ff */
[----:B------:R-:W0:Y:S08]  /*5ab0*/  F2F.F64.F32 R24, R25 ;  /* 0x0000001900187310 */ /* 0x000e300000201800 */
[----:B0-----:R-:W1:Y:S01]  /*5ac0*/  F2F.BF16.F64 R26, R24 ;  /* 0x00000018001a7310 */ /* 0x001e620000302000 */
[----:B------:R-:W-:Y:S01]  /*5ad0*/  STL.64 [R1], R24 ;  /* 0x0000001801007387 */ /* 0x000fe20000100a00 */
[----:B-1----:R-:W-:-:S05]  /*5ae0*/  HADD2.BF16_V2 R26, R26.H0_H0, R27.H0_H0 ;  /* 0x2000001b1a1a7230 */ /* 0x002fca0000200800 */
[----:B------:R-:W-:-:S06]  /*5af0*/  IMAD.U32 R26, R26, 0x10000, RZ ;  /* 0x000100001a1a7824 */ /* 0x000fcc00078e00ff */
[----:B------:R-:W0:Y:S08]  /*5b00*/  F2F.F64.F32 R26, R26 ;  /* 0x0000001a001a7310 */ /* 0x000e300000201800 */
[----:B0-----:R-:W0:Y:S02]  /*5b10*/  F2F.BF16.F64 R27, R26 ;  /* 0x0000001a001b7310 */ /* 0x001e240000302000 */
[----:B0-----:R-:W-:-:S05]  /*5b20*/  HADD2.BF16_V2 R38, R27.H0_H0, R38.H0_H0 ;  /* 0x200000261b267230 */ /* 0x001fca0000200800 */
[----:B------:R-:W-:-:S06]  /*5b30*/  SHF.L.U32 R38, R38, 0x10, RZ ;  /* 0x0000001026267819 */ /* 0x000fcc00000006ff */
[----:B------:R-:W0:Y:S08]  /*5b40*/  F2F.F64.F32 R38, R38 ;  /* 0x0000002600267310 */ /* 0x000e300000201800 */
[----:B0-----:R-:W0:Y:S02]  /*5b50*/  F2F.BF16.F64 R39, R38 ;  /* 0x0000002600277310 */ /* 0x001e240000302000 */
[----:B0-----:R-:W-:-:S05]  /*5b60*/  HADD2.BF16_V2 R39, R39.H0_H0, R44.H0_H0 ;  /* 0x2000002c27277230 */ /* 0x001fca0000200800 */
[----:B------:R-:W-:-:S05]  /*5b70*/  PRMT R41, R39, 0x7610, R41 ;  /* 0x0000761027297816 */ /* 0x000fca0000000029 */
[----:B------:R-:W-:-:S04]  /*5b80*/  IMAD.U32 R41, R41, 0x10000, RZ ;  /* 0x0001000029297824 */ /* 0x000fc800078e00ff */
[----:B------:R-:W0:Y:S08]  /*5b90*/  F2F.F64.F32 R26, R41 ;  /* 0x00000029001a7310 */ /* 0x000e300000201800 */
[----:B0-----:R-:W0:Y:S02]  /*5ba0*/  F2F.BF16.F64 R26, R26 ;  /* 0x0000001a001a7310 */ /* 0x001e240000302000 */
[----:B0-----:R-:W-:-:S05]  /*5bb0*/  HADD2.BF16_V2 R43, R26.H0_H0, R43.H0_H0 ;  /* 0x2000002b1a2b7230 */ /* 0x001fca0000200800 */
[----:B------:R-:W-:-:S04]  /*5bc0*/  SHF.L.U32 R43, R43, 0x10, RZ ;  /* 0x000000102b2b7819 */ /* 0x000fc800000006ff */
[----:B------:R-:W0:Y:S08]  /*5bd0*/  F2F.F64.F32 R38, R43 ;  /* 0x0000002b00267310 */ /* 0x000e300000201800 */
[----:B0-----:R-:W0:Y:S02]  /*5be0*/  F2F.BF16.F64 R38, R38 ;  /* 0x0000002600267310 */ /* 0x001e240000302000 */
[----:B0-----:R-:W-:-:S02]  /*5bf0*/  HADD2.BF16_V2 R44, R38.H0_H0, R45.H0_H0 ;  /* 0x2000002d262c7230 */ /* 0x001fc40000200800 */
[----:B------:R-:W0:Y:S03]  /*5c00*/  LDS.U16 R45, [R21+0x300] ;  /* 0x00030000152d7984 */ /* 0x000e260000000400 */
[----:B------:R-:W-:-:S04]  /*5c10*/  IMAD.U32 R44, R44, 0x10000, RZ ;  /* 0x000100002c2c7824 */ /* 0x000fc800078e00ff */
[----:B------:R-:W1:Y:S08]  /*5c20*/  F2F.F64.F32 R26, R44 ;  /* 0x0000002c001a7310 */ /* 0x000e700000201800 */
[----:B-1----:R-:W0:Y:S02]  /*5c30*/  F2F.BF16.F64 R26, R26 ;  /* 0x0000001a001a7310 */ /* 0x002e240000302000 */
[----:B0-----:R-:W-:-:S02]  /*5c40*/  HADD2.BF16_V2 R41, R26.H0_H0, R45.H0_H0 ;  /* 0x2000002d1a297230 */ /* 0x001fc40000200800 */
[----:B------:R-:W0:Y:S03]  /*5c50*/  LDS.U16 R45, [R21+0x340] ;  /* 0x00034000152d7984 */ /* 0x000e260000000400 */
[----:B------:R-:W-:-:S04]  /*5c60*/  SHF.L.U32 R41, R41, 0x10, RZ ;  /* 0x0000001029297819 */ /* 0x000fc800000006ff */
[----:B------:R-:W1:Y:S08]  /*5c70*/  F2F.F64.F32 R38, R41 ;  /* 0x0000002900267310 */ /* 0x000e700000201800 */
[----:B-1----:R-:W0:Y:S02]  /*5c80*/  F2F.BF16.F64 R38, R38 ;  /* 0x0000002600267310 */ /* 0x002e240000302000 */
[----:B0-----:R-:W-:-:S02]  /*5c90*/  HADD2.BF16_V2 R43, R38.H0_H0, R45.H0_H0 ;  /* 0x2000002d262b7230 */ /* 0x001fc40000200800 */
[----:B------:R-:W0:Y:S03]  /*5ca0*/  LDS.U16 R45, [R21+0x380] ;  /* 0x00038000152d7984 */ /* 0x000e260000000400 */
[----:B------:R-:W-:-:S04]  /*5cb0*/  IMAD.U32 R43, R43, 0x10000, RZ ;  /* 0x000100002b2b7824 */ /* 0x000fc800078e00ff */
[----:B------:R-:W1:Y:S08]  /*5cc0*/  F2F.F64.F32 R26, R43 ;  /* 0x0000002b001a7310 */ /* 0x000e700000201800 */
[----:B-1----:R-:W0:Y:S02]  /*5cd0*/  F2F.BF16.F64 R26, R26 ;  /* 0x0000001a001a7310 */ /* 0x002e240000302000 */
[----:B0-----:R-:W-:-:S02]  /*5ce0*/  HADD2.BF16_V2 R44, R26.H0_H0, R45.H0_H0 ;  /* 0x2000002d1a2c7230 */ /* 0x001fc40000200800 */
[----:B------:R-:W0:Y:S03]  /*5cf0*/  LDS.U16 R26, [R21+0x3c0] ;  /* 0x0003c000151a7984 */ /* 0x000e260000000400 */
[----:B------:R-:W-:-:S06]  /*5d00*/  SHF.L.U32 R44, R44, 0x10, RZ ;  /* 0x000000102c2c7819 */ /* 0x000fcc00000006ff */
[----:B------:R-:W1:Y:S08]  /*5d10*/  F2F.F64.F32 R44, R44 ;  /* 0x0000002c002c7310 */ /* 0x000e700000201800 */
[----:B-1----:R-:W0:Y:S02]  /*5d20*/  F2F.BF16.F64 R45, R44 ;  /* 0x0000002c002d7310 */ /* 0x002e240000302000 */
[----:B0-----:R-:W-:-:S05]  /*5d30*/  HADD2.BF16_V2 R38, R45.H0_H0, R26.H0_H0 ;  /* 0x2000001a2d267230 */ /* 0x001fca0000200800 */
[----:B------:R-:W-:-:S06]  /*5d40*/  IMAD.U32 R38, R38, 0x10000, RZ ;  /* 0x0001000026267824 */ /* 0x000fcc00078e00ff */
[----:B------:R-:W0:Y:S02]  /*5d50*/  F2F.F64.F32 R38, R38 ;  /* 0x0000002600267310 */ /* 0x000e240000201800 */
[----:B0-----:R1:W-:Y:S01]  /*5d60*/  STL.64 [R1], R38 ;  /* 0x0000002601007387 */ /* 0x0013e20000100a00 */
[----:B------:R-:W-:Y:S05]  /*5d70*/  @!P3 BRA `(.L_x_76) ;  /* 0xfffffff80088b947 */ /* 0x000fea000383ffff */
.L_x_75:
[----:B------:R-:W-:Y:S05]  /*5d80*/  BSYNC.RECONVERGENT B1 ;  /* 0x0000000000017941 */ /* 0x000fea0003800200 */
.L_x_74:
[----:B------:R-:W-:Y:S01]  /*5d90*/  IMAD.IADD R21, R40, 0x1, -R19 ;  /* 0x0000000128157824 */ /* 0x000fe200078e0a13 */
[----:B------:R-:W-:Y:S04]  /*5da0*/  BSSY.RECONVERGENT B1, `(.L_x_77) ;  /* 0x0000031000017945 */ /* 0x000fe80003800200 */
[----:B------:R-:W-:-:S13]  /*5db0*/  ISETP.GT.AND P3, PT, R21, 0x80, PT ;  /* 0x000000801500780c */ /* 0x000fda0003f64270 */
[----:B------:R-:W-:Y:S05]  /*5dc0*/  @!P3 BRA `(.L_x_78) ;  /* 0x0000000000b8b947 */ /* 0x000fea0003800000 */
[----:B0-----:R-:W3:Y:S01]  /*5dd0*/  LDL.64 R24, [R1] ;  /* 0x0000000001187983 */ /* 0x001ee20000100a00 */
[C---:B------:R-:W-:Y:S01]  /*5de0*/  LEA R21, R19.reuse, R18, 0x1 ;  /* 0x0000001213157211 */ /* 0x040fe200078e08ff */
[----:B------:R-:W-:Y:S01]  /*5df0*/  VIADD R19, R19, 0x100 ;  /* 0x0000010013137836 */ /* 0x000fe20000000000 */
[----:B------:R-:W-:-:S03]  /*5e00*/  PLOP3.LUT P0, PT, PT, PT, PT, 0x8, 0x80 ;  /* 0x000000000080781c */ /* 0x000fc60003f0e170 */
[----:B--2---:R-:W0:Y:S04]  /*5e10*/  LDS.U16 R23, [R21] ;  /* 0x0000000015177984 */ /* 0x004e280000000400 */
[----:B----4-:R-:W2:Y:S04]  /*5e20*/  LDS.U16 R26, [R21+0x40] ;  /* 0x00004000151a7984 */ /* 0x010ea80000000400 */
[----:B------:R-:W4:Y:S04]  /*5e30*/  LDS.U16 R27, [R21+0x80] ;  /* 0x00008000151b7984 */ /* 0x000f280000000400 */
[----:B------:R-:W5:Y:S01]  /*5e40*/  LDS.U16 R29, [R21+0xc0] ;  /* 0x0000c000151d7984 */ /* 0x000f620000000400 */
[----:B---3--:R-:W0:Y:S02]  /*5e50*/  F2F.BF16.F64 R24, R24 ;  /* 0x0000001800187310 */ /* 0x008e240000302000 */
[----:B0-----:R-:W-:-:S05]  /*5e60*/  HADD2.BF16_V2 R22, R24.H0_H0, R23.H0_H0 ;  /* 0x2000001718167230 */ /* 0x001fca0000200800 */
[----:B------:R-:W-:-:S06]  /*5e70*/  IMAD.U32 R22, R22, 0x10000, RZ ;  /* 0x0001000016167824 */ /* 0x000fcc00078e00ff */
[----:B------:R-:W0:Y:S08]  /*5e80*/  F2F.F64.F32 R22, R22 ;  /* 0x0000001600167310 */ /* 0x000e300000201800 */
[----:B0-----:R-:W2:Y:S02]  /*5e90*/  F2F.BF16.F64 R23, R22 ;  /* 0x0000001600177310 */ /* 0x001ea40000302000 */
[----:B--2---:R-:W-:-:S05]  /*5ea0*/  HADD2.BF16_V2 R23, R23.H0_H0, R26.H0_H0 ;  /* 0x2000001a17177230 */ /* 0x004fca0000200800 */
[----:B------:R-:W-:-:S04]  /*5eb0*/  PRMT R26, R23, 0x7610, R26 ;  /* 0x00007610171a7816 */ /* 0x000fc8000000001a */
[----:B------:R-:W-:-:S04]  /*5ec0*/  SHF.L.U32 R26, R26, 0x10, RZ ;  /* 0x000000101a1a7819 */ /* 0x000fc800000006ff */
[----:B------:R-:W0:Y:S08]  /*5ed0*/  F2F.F64.F32 R24, R26 ;  /* 0x0000001a00187310 */ /* 0x000e300000201800 */
[----:B0-----:R-:W4:Y:S02]  /*5ee0*/  F2F.BF16.F64 R24, R24 ;  /* 0x0000001800187310 */ /* 0x001f240000302000 */
[----:B----4-:R-:W-:-:S05]  /*5ef0*/  HADD2.BF16_V2 R27, R24.H0_H0, R27.H0_H0 ;  /* 0x2000001b181b7230 */ /* 0x010fca0000200800 */
[----:B------:R-:W-:-:S04]  /*5f00*/  IMAD.U32 R27, R27, 0x10000, RZ ;  /* 0x000100001b1b7824 */ /* 0x000fc800078e00ff */
[----:B------:R-:W0:Y:S08]  /*5f10*/  F2F.F64.F32 R22, R27 ;  /* 0x0000001b00167310 */ /* 0x000e300000201800 */
[----:B0-----:R-:W5:Y:S02]  /*5f20*/  F2F.BF16.F64 R22, R22 ;  /* 0x0000001600167310 */ /* 0x001f640000302000 */
[----:B-----5:R-:W-:-:S02]  /*5f30*/  HADD2.BF16_V2 R28, R22.H0_H0, R29.H0_H0 ;  /* 0x2000001d161c7230 */ /* 0x020fc40000200800 */
[----:B------:R-:W0:Y:S03]  /*5f40*/  LDS.U16 R29, [R21+0x100] ;  /* 0x00010000151d7984 */ /* 0x000e260000000400 */
[----:B------:R-:W-:-:S04]  /*5f50*/  SHF.L.U32 R28, R28, 0x10, RZ ;  /* 0x000000101c1c7819 */ /* 0x000fc800000006ff */
[----:B------:R-:W2:Y:S08]  /*5f60*/  F2F.F64.F32 R24, R28 ;  /* 0x0000001c00187310 */ /* 0x000eb00000201800 */
[----:B--2---:R-:W0:Y:S02]  /*5f70*/  F2F.BF16.F64 R24, R24 ;  /* 0x0000001800187310 */ /* 0x004e240000302000 */
[----:B0-----:R-:W-:-:S02]  /*5f80*/  HADD2.BF16_V2 R26, R24.H0_H0, R29.H0_H0 ;  /* 0x2000001d181a7230 */ /* 0x001fc40000200800 */
[----:B------:R-:W0:Y:S03]  /*5f90*/  LDS.U16 R29, [R21+0x140] ;  /* 0x00014000151d7984 */ /* 0x000e260000000400 */
[----:B------:R-:W-:-:S04]  /*5fa0*/  IMAD.U32 R26, R26, 0x10000, RZ ;  /* 0x000100001a1a7824 */ /* 0x000fc800078e00ff */
[----:B------:R-:W2:Y:S08]  /*5fb0*/  F2F.F64.F32 R22, R26 ;  /* 0x0000001a00167310 */ /* 0x000eb00000201800 */
[----:B--2---:R-:W0:Y:S02]  /*5fc0*/  F2F.BF16.F64 R22, R22 ;  /* 0x0000001600167310 */ /* 0x004e240000302000 */
[----:B0-----:R-:W-:-:S02]  /*5fd0*/  HADD2.BF16_V2 R27, R22.H0_H0, R29.H0_H0 ;  /* 0x2000001d161b7230 */ /* 0x001fc40000200800 */
[----:B------:R-:W0:Y:S03]  /*5fe0*/  LDS.U16 R29, [R21+0x180] ;  /* 0x00018000151d7984 */ /* 0x000e260000000400 */
[----:B------:R-:W-:-:S04]  /*5ff0*/  SHF.L.U32 R28, R27, 0x10, RZ ;  /* 0x000000101b1c7819 */ /* 0x000fc800000006ff */
[----:B------:R-:W2:Y:S08]  /*6000*/  F2F.F64.F32 R24, R28 ;  /* 0x0000001c00187310 */ /* 0x000eb00000201800 */
[----:B--2---:R-:W0:Y:S02]  /*6010*/  F2F.BF16.F64 R24, R24 ;  /* 0x0000001800187310 */ /* 0x004e240000302000 */
[----:B0-----:R-:W-:-:S02]  /*6020*/  HADD2.BF16_V2 R27, R24.H0_H0, R29.H0_H0 ;  /* 0x2000001d181b7230 */ /* 0x001fc40000200800 */
[----:B------:R-:W0:Y:S03]  /*6030*/  LDS.U16 R29, [R21+0x1c0] ;  /* 0x0001c000151d7984 */ /* 0x000e260000000400 */
[----:B------:R-:W-:-:S06]  /*6040*/  IMAD.U32 R27, R27, 0x10000, RZ ;  /* 0x000100001b1b7824 */ /* 0x000fcc00078e00ff */
[----:B------:R-:W2:Y:S08]  /*6050*/  F2F.F64.F32 R26, R27 ;  /* 0x0000001b001a7310 */ /* 0x000eb00000201800 */
[----:B--2---:R-:W0:Y:S02]  /*6060*/  F2F.BF16.F64 R26, R26 ;  /* 0x0000001a001a7310 */ /* 0x004e240000302000 */
[----:B0-----:R-:W-:-:S05]  /*6070*/  HADD2.BF16_V2 R22, R26.H0_H0, R29.H0_H0 ;  /* 0x2000001d1a167230 */ /* 0x001fca0000200800 */
[----:B------:R-:W-:-:S06]  /*6080*/  SHF.L.U32 R22, R22, 0x10, RZ ;  /* 0x0000001016167819 */ /* 0x000fcc00000006ff */
[----:B------:R-:W0:Y:S02]  /*6090*/  F2F.F64.F32 R22, R22 ;  /* 0x0000001600167310 */ /* 0x000e240000201800 */
[----:B0-----:R3:W-:Y:S02]  /*60a0*/  STL.64 [R1], R22 ;  /* 0x0000001601007387 */ /* 0x0017e40000100a00 */
.L_x_78:
[----:B------:R-:W-:Y:S05]  /*60b0*/  BSYNC.RECONVERGENT B1 ;  /* 0x0000000000017941 */ /* 0x000fea0003800200 */
.L_x_77:
[----:B------:R-:W-:-:S13]  /*60c0*/  ISETP.LT.OR P0, PT, R19, R40, P0 ;  /* 0x000000281300720c */ /* 0x000fda0000701670 */
[----:B------:R-:W-:Y:S05]  /*60d0*/  @!P0 BRA `(.L_x_71) ;  /* 0x00000000005c8947 */ /* 0x000fea0003800000 */
[----:B0-----:R-:W5:Y:S01]  /*60e0*/  LDL.64 R24, [R1] ;  /* 0x0000000001187983 */ /* 0x001f620000100a00 */
[----:B------:R-:W-:-:S05]  /*60f0*/  LEA R21, R19, R18, 0x1 ;  /* 0x0000001213157211 */ /* 0x000fca00078e08ff */
[----:B--23--:R-:W0:Y:S04]  /*6100*/  LDS.U16 R22, [R21] ;  /* 0x0000000015167984 */ /* 0x00ce280000000400 */
[----:B------:R-:W2:Y:S04]  /*6110*/  LDS.U16 R27, [R21+0x40] ;  /* 0x00004000151b7984 */ /* 0x000ea80000000400 */
[----:B------:R-:W3:Y:S04]  /*6120*/  LDS.U16 R29, [R21+0x80] ;  /* 0x00008000151d7984 */ /* 0x000ee80000000400 */
[----:B------:R-:W1:Y:S01]  /*6130*/  LDS.U16 R30, [R21+0xc0] ;  /* 0x0000c000151e7984 */ /* 0x000e620000000400 */
[----:B-----5:R-:W0:Y:S02]  /*6140*/  F2F.BF16.F64 R19, R24 ;  /* 0x0000001800137310 */ /* 0x020e240000302000 */
[----:B0-----:R-:W-:-:S05]  /*6150*/  HADD2.BF16_V2 R19, R19.H0_H0, R22.H0_H0 ;  /* 0x2000001613137230 */ /* 0x001fca0000200800 */
[----:B------:R-:W-:-:S04]  /*6160*/  IMAD.U32 R19, R19, 0x10000, RZ ;  /* 0x0001000013137824 */ /* 0x000fc800078e00ff */
[----:B------:R-:W0:Y:S08]  /*6170*/  F2F.F64.F32 R22, R19 ;  /* 0x0000001300167310 */ /* 0x000e300000201800 */
[----:B0-----:R-:W2:Y:S02]  /*6180*/  F2F.BF16.F64 R22, R22 ;  /* 0x0000001600167310 */ /* 0x001ea40000302000 */
[----:B--2---:R-:W-:-:S05]  /*6190*/  HADD2.BF16_V2 R27, R22.H0_H0, R27.H0_H0 ;  /* 0x2000001b161b7230 */ /* 0x004fca0000200800 */
[----:B----4-:R-:W-:-:S04]  /*61a0*/  SHF.L.U32 R28, R27, 0x10, RZ ;  /* 0x000000101b1c7819 */ /* 0x010fc800000006ff */
[----:B------:R-:W0:Y:S08]  /*61b0*/  F2F.F64.F32 R24, R28 ;  /* 0x0000001c00187310 */ /* 0x000e300000201800 */
[----:B0-----:R-:W3:Y:S02]  /*61c0*/  F2F.BF16.F64 R24, R24 ;  /* 0x0000001800187310 */ /* 0x001ee40000302000 */
[----:B---3--:R-:W-:-:S05]  /*61d0*/  HADD2.BF16_V2 R26, R24.H0_H0, R29.H0_H0 ;  /* 0x2000001d181a7230 */ /* 0x008fca0000200800 */
[----:B------:R-:W-:-:S06]  /*61e0*/  IMAD.U32 R26, R26, 0x10000, RZ ;  /* 0x000100001a1a7824 */ /* 0x000fcc00078e00ff */
[----:B------:R-:W0:Y:S08]  /*61f0*/  F2F.F64.F32 R26, R26 ;  /* 0x0000001a001a7310 */ /* 0x000e300000201800 */
[----:B0-----:R-:W1:Y:S02]  /*6200*/  F2F.BF16.F64 R27, R26 ;  /* 0x0000001a001b7310 */ /* 0x001e640000302000 */
[----:B-1----:R-:W-:-:S05]  /*6210*/  HADD2.BF16_V2 R19, R27.H0_H0, R30.H0_H0 ;  /* 0x2000001e1b137230 */ /* 0x002fca0000200800 */
[----:B------:R-:W-:-:S04]  /*6220*/  SHF.L.U32 R19, R19, 0x10, RZ ;  /* 0x0000001013137819 */ /* 0x000fc800000006ff */
[----:B------:R-:W0:Y:S02]  /*6230*/  F2F.F64.F32 R22, R19 ;  /* 0x0000001300167310 */ /* 0x000e240000201800 */
[----:B0-----:R0:W-:Y:S02]  /*6240*/  STL.64 [R1], R22 ;  /* 0x0000001601007387 */ /* 0x0011e40000100a00 */
.L_x_71:
[----:B------:R-:W-:Y:S05]  /*6250*/  BSYNC.RECONVERGENT B0 ;  /* 0x0000000000007941 */ /* 0x000fea0003800200 */
.L_x_70:
[----:B----4-:R-:W0:Y:S01]  /*6260*/  LDL.64 R28, [R1] ;  /* 0x00000000011c7983 */ /* 0x010e220000100a00 */
[----:B------:R-:W-:Y:S03]  /*6270*/  BSSY.RECONVERGENT B0, `(.L_x_79) ;  /* 0x000007a000007945 */ /* 0x000fe60003800200 */
[----:B0-23--:R-:W-:Y:S01]  /*6280*/  SHFL.BFLY PT, R23, R29, 0x10, 0x1f ;  /* 0x0e001f001d177f89 */ /* 0x00dfe200000e0000 */
[----:B------:R-:W-:Y:S03]  /*6290*/  F2F.BF16.F64 R19, R28 ;  /* 0x0000001c00137310 */ /* 0x000fe60000302000 */
[----:B-1----:R-:W0:Y:S05]  /*62a0*/  SHFL.BFLY PT, R22, R28, 0x10, 0x1f ;  /* 0x0e001f001c167f89 */ /* 0x002e2a00000e0000 */
[----:B0-----:R-:W0:Y:S02]  /*62b0*/  F2F.BF16.F64 R22, R22 ;  /* 0x0000001600167310 */ /* 0x001e240000302000 */
[----:B0-----:R-:W-:-:S05]  /*62c0*/  HADD2.BF16_V2 R19, R19.H0_H0, R22.H0_H0 ;  /* 0x2000001613137230 */ /* 0x001fca0000200800 */
[----:B------:R-:W-:-:S04]  /*62d0*/  IMAD.U32 R19, R19, 0x10000, RZ ;  /* 0x0001000013137824 */ /* 0x000fc800078e00ff */
[----:B------:R-:W0:Y:S02]  /*62e0*/  F2F.F64.F32 R26, R19 ;  /* 0x00000013001a7310 */ /* 0x000e240000201800 */
[----:B0-----:R-:W-:Y:S06]  /*62f0*/  SHFL.BFLY PT, R25, R27, 0x8, 0x1f ;  /* 0x0d001f001b197f89 */ /* 0x001fec00000e0000 */
[----:B------:R-:W-:Y:S01]  /*6300*/  F2F.BF16.F64 R21, R26 ;  /* 0x0000001a00157310 */ /* 0x000fe20000302000 */
[----:B------:R-:W0:Y:S07]  /*6310*/  SHFL.BFLY PT, R24, R26, 0x8, 0x1f ;  /* 0x0d001f001a187f89 */ /* 0x000e2e00000e0000 */
[----:B0-----:R-:W0:Y:S02]  /*6320*/  F2F.BF16.F64 R24, R24 ;  /* 0x0000001800187310 */ /* 0x001e240000302000 */
[----:B0-----:R-:W-:-:S05]  /*6330*/  HADD2.BF16_V2 R21, R21.H0_H0, R24.H0_H0 ;  /* 0x2000001815157230 */ /* 0x001fca0000200800 */
[----:B------:R-:W-:-:S04]  /*6340*/  SHF.L.U32 R21, R21, 0x10, RZ ;  /* 0x0000001015157819 */ /* 0x000fc800000006ff */
[----:B------:R-:W0:Y:S02]  /*6350*/  F2F.F64.F32 R28, R21 ;  /* 0x00000015001c7310 */ /* 0x000e240000201800 */
[----:B0-----:R-:W-:Y:S06]  /*6360*/  SHFL.BFLY PT, R23, R29, 0x4, 0x1f ;  /* 0x0c801f001d177f89 */ /* 0x001fec00000e0000 */
[----:B------:R-:W-:Y:S01]  /*6370*/  F2F.BF16.F64 R19, R28 ;  /* 0x0000001c00137310 */ /* 0x000fe20000302000 */
[----:B------:R-:W0:Y:S07]  /*6380*/  SHFL.BFLY PT, R22, R28, 0x4, 0x1f ;  /* 0x0c801f001c167f89 */ /* 0x000e2e00000e0000 */
        /* <DEDUP_REMOVED lines=18> */
[----:B0-----:R0:W-:Y:S01]  /*64b0*/  STL.64 [R1], R22 ;  /* 0x0000001601007387 */ /* 0x0011e20000100a00 */
[----:B------:R-:W-:Y:S01]  /*64c0*/  NOP ;  /* 0x0000000000007918 */ /* 0x000fe20000000000 */
[----:B------:R-:W-:Y:S05]  /*64d0*/  @P2 BRA `(.L_x_80) ;  /* 0x00000004004c2947 */ /* 0x000fea0003800000 */
[----:B0-----:R-:W2:Y:S01]  /*64e0*/  LDL.64 R22, [R1] ;  /* 0x0000000001167983 */ /* 0x001ea20000100a00 */
[----:B------:R-:W-:Y:S01]  /*64f0*/  ISETP.NE.AND P0, PT, R16, RZ, PT ;  /* 0x000000ff1000720c */ /* 0x000fe20003f05270 */
[----:B------:R-:W-:Y:S01]  /*6500*/  BSSY.RECONVERGENT B1, `(.L_x_81) ;  /* 0x0000027000017945 */ /* 0x000fe20003800200 */
[----:B------:R-:W-:Y:S02]  /*6510*/  ISETP.GE.U32.AND P2, PT, R4, 0x60, PT ;  /* 0x000000600400780c */ /* 0x000fe40003f46070 */
[----:B------:R-:W-:Y:S01]  /*6520*/  MOV R21, R3 ;  /* 0x0000000300157202 */ /* 0x000fe20000000f00 */
[----:B--2---:R-:W0:Y:S02]  /*6530*/  F2F.BF16.F64 R19, R22 ;  /* 0x0000001600137310 */ /* 0x004e240000302000 */
[----:B0-----:R-:W-:-:S06]  /*6540*/  IMAD.U32 R19, R19, 0x10000, RZ ;  /* 0x0001000013137824 */ /* 0x001fcc00078e00ff */
[----:B------:R-:W-:Y:S05]  /*6550*/  @!P0 BRA `(.L_x_82) ;  /* 0x0000000000848947 */ /* 0x000fea0003800000 */
[----:B------:R-:W0:Y:S01]  /*6560*/  LDS.U16 R22, [R13] ;  /* 0x000000000d167984 */ /* 0x000e220000000400 */
[----:B------:R-:W-:-:S03]  /*6570*/  ISETP.NE.AND P0, PT, R16, 0x1, PT ;  /* 0x000000011000780c */ /* 0x000fc60003f05270 */
[----:B------:R-:W1:Y:S01]  /*6580*/  LDS.U16 R21, [R17] ;  /* 0x0000000011157984 */ /* 0x000e620000000400 */
[----:B0-----:R-:W-:Y:S01]  /*6590*/  SHF.L.U32 R22, R22, 0x10, RZ ;  /* 0x0000001016167819 */ /* 0x001fe200000006ff */
[----:B-1----:R-:W-:-:S04]  /*65a0*/  IMAD.U32 R21, R21, 0x10000, RZ ;  /* 0x0001000015157824 */ /* 0x002fc800078e00ff */
[----:B------:R-:W-:-:S04]  /*65b0*/  FADD R22, -R19, R22 ;  /* 0x0000001613167221 */ /* 0x000fc80000000100 */
[----:B------:R-:W-:-:S05]  /*65c0*/  FMUL R21, R21, R22 ;  /* 0x0000001615157220 */ /* 0x000fca0000400000 */
[----:B------:R-:W-:-:S04]  /*65d0*/  F2FP.BF16.F32.PACK_AB R21, RZ, R21 ;  /* 0x00000015ff15723e */ /* 0x000fc800000010ff */
[----:B------:R-:W-:Y:S02]  /*65e0*/  PRMT R22, R21, 0x7610, R22 ;  /* 0x0000761015167816 */ /* 0x000fe40000000016 */
[----:B------:R-:W-:-:S03]  /*65f0*/  MOV R21, R7 ;  /* 0x0000000700157202 */ /* 0x000fc60000000f00 */
[----:B------:R0:W-:Y:S01]  /*6600*/  STS.U16 [R13], R22 ;  /* 0x000000160d007388 */ /* 0x0001e20000000400 */
[----:B------:R-:W-:Y:S05]  /*6610*/  @!P0 BRA `(.L_x_82) ;  /* 0x0000000000548947 */ /* 0x000fea0003800000 */
[----:B0-----:R-:W0:Y:S01]  /*6620*/  LDS.U16 R22, [R13+0x40] ;  /* 0x000040000d167984 */ /* 0x001e220000000400 */
[----:B------:R-:W-:-:S03]  /*6630*/  ISETP.NE.AND P0, PT, R16, 0x2, PT ;  /* 0x000000021000780c */ /* 0x000fc60003f05270 */
[----:B------:R-:W1:Y:S01]  /*6640*/  LDS.U16 R21, [R17+0x40] ;  /* 0x0000400011157984 */ /* 0x000e620000000400 */
[----:B0-----:R-:W-:Y:S01]  /*6650*/  IMAD.U32 R22, R22, 0x10000, RZ ;  /* 0x0001000016167824 */ /* 0x001fe200078e00ff */
[----:B-1----:R-:W-:-:S03]  /*6660*/  SHF.L.U32 R21, R21, 0x10, RZ ;  /* 0x0000001015157819 */ /* 0x002fc600000006ff */
[----:B------:R-:W-:-:S04]  /*6670*/  FADD R22, -R19, R22 ;  /* 0x0000001613167221 */ /* 0x000fc80000000100 */
[----:B------:R-:W-:Y:S02]  /*6680*/  FMUL R21, R21, R22 ;  /* 0x0000001615157220 */ /* 0x000fe40000400000 */
[----:B------:R-:W0:Y:S03]  /*6690*/  @P0 LDS.U16 R22, [R13+0x80] ;  /* 0x000080000d160984 */ /* 0x000e260000000400 */
[----:B------:R-:W-:-:S04]  /*66a0*/  F2FP.BF16.F32.PACK_AB R21, RZ, R21 ;  /* 0x00000015ff15723e */ /* 0x000fc800000010ff */
[----:B------:R-:W-:-:S05]  /*66b0*/  PRMT R23, R21, 0x7610, R23 ;  /* 0x0000761015177816 */ /* 0x000fca0000000017 */
[----:B------:R-:W-:Y:S04]  /*66c0*/  STS.U16 [R13+0x40], R23 ;  /* 0x000040170d007388 */ /* 0x000fe80000000400 */
[----:B------:R-:W1:Y:S01]  /*66d0*/  @P0 LDS.U16 R21, [R17+0x80] ;  /* 0x0000800011150984 */ /* 0x000e620000000400 */
[----:B0-----:R-:W-:-:S04]  /*66e0*/  @P0 IMAD.U32 R22, R22, 0x10000, RZ ;  /* 0x0001000016160824 */ /* 0x001fc800078e00ff */
[----:B------:R-:W-:Y:S01]  /*66f0*/  @P0 FADD R22, -R19, R22 ;  /* 0x0000001613160221 */ /* 0x000fe20000000100 */
[----:B-1----:R-:W-:-:S05]  /*6700*/  @P0 SHF.L.U32 R21, R21, 0x10, RZ ;  /* 0x0000001015150819 */ /* 0x002fca00000006ff */
[----:B------:R-:W-:-:S05]  /*6710*/  @P0 FMUL R21, R21, R22 ;  /* 0x0000001615150220 */ /* 0x000fca0000400000 */
[----:B------:R-:W-:-:S04]  /*6720*/  @P0 F2FP.BF16.F32.PACK_AB R21, RZ, R21 ;  /* 0x00000015ff15023e */ /* 0x000fc800000010ff */
[----:B------:R-:W-:Y:S01]  /*6730*/  PRMT R22, R21, 0x7610, R22 ;  /* 0x0000761015167816 */ /* 0x000fe20000000016 */
[----:B------:R-:W-:Y:S01]  /*6740*/  IMAD.MOV.U32 R21, RZ, RZ, R8 ;  /* 0x000000ffff157224 */ /* 0x000fe200078e0008 */
[----:B------:R-:W-:-:S03]  /*6750*/  @P0 MOV R21, R9 ;  /* 0x0000000900150202 */ /* 0x000fc60000000f00 */
[----:B------:R1:W-:Y:S04]  /*6760*/  @P0 STS.U16 [R13+0x80], R22 ;  /* 0x000080160d000388 */ /* 0x0003e80000000400 */
.L_x_82:
[----:B------:R-:W-:Y:S05]  /*6770*/  BSYNC.RECONVERGENT B1 ;  /* 0x0000000000017941 */ /* 0x000fea0003800200 */
.L_x_81:
[----:B------:R-:W-:Y:S05]  /*6780*/  @!P2 BRA `(.L_x_80) ;  /* 0x0000000000a0a947 */ /* 0x000fea0003800000 */
.L_x_83:
[C---:B012---:R-:W-:Y:S01]  /*6790*/  IMAD R22, R21.reuse, 0x2, R10 ;  /* 0x0000000215167824 */ /* 0x047fe200078e020a */
[C---:B------:R-:W-:Y:S01]  /*67a0*/  LEA R23, R21.reuse, R14, 0x1 ;  /* 0x0000000e15177211 */ /* 0x040fe200078e08ff */
[----:B------:R-:W-:-:S03]  /*67b0*/  VIADD R21, R21, 0x80 ;  /* 0x0000008015157836 */ /* 0x000fc60000000000 */
[----:B------:R-:W0:Y:S02]  /*67c0*/  LDS.U16 R25, [R22] ;  /* 0x0000000016197984 */ /* 0x000e240000000400 */
[----:B------:R-:W-:Y:S02]  /*67d0*/  ISETP.GE.AND P0, PT, R21, R40, PT ;  /* 0x000000281500720c */ /* 0x000fe40003f06270 */
[----:B------:R-:W1:Y:S01]  /*67e0*/  LDS.U16 R24, [R23] ;  /* 0x0000000017187984 */ /* 0x000e620000000400 */
[----:B0-----:R-:W-:Y:S01]  /*67f0*/  IMAD.U32 R26, R25, 0x10000, RZ ;  /* 0x00010000191a7824 */ /* 0x001fe200078e00ff */
[----:B-1----:R-:W-:-:S03]  /*6800*/  SHF.L.U32 R24, R24, 0x10, RZ ;  /* 0x0000001018187819 */ /* 0x002fc600000006ff */
[----:B------:R-:W-:-:S04]  /*6810*/  FADD R25, -R19, R26 ;  /* 0x0000001a13197221 */ /* 0x000fc80000000100 */
[----:B------:R-:W-:Y:S02]  /*6820*/  FMUL R24, R24, R25 ;  /* 0x0000001918187220 */ /* 0x000fe40000400000 */
[----:B------:R-:W0:Y:S03]  /*6830*/  LDS.U16 R25, [R22+0x40] ;  /* 0x0000400016197984 */ /* 0x000e260000000400 */
[----:B------:R-:W-:-:S04]  /*6840*/  F2FP.BF16.F32.PACK_AB R24, RZ, R24 ;  /* 0x00000018ff18723e */ /* 0x000fc800000010ff */
[----:B------:R-:W-:-:S05]  /*6850*/  PRMT R27, R24, 0x7610, R27 ;  /* 0x00007610181b7816 */ /* 0x000fca000000001b */
[----:B------:R-:W-:Y:S04]  /*6860*/  STS.U16 [R22], R27 ;  /* 0x0000001b16007388 */ /* 0x000fe80000000400 */
[----:B------:R-:W1:Y:S01]  /*6870*/  LDS.U16 R24, [R23+0x40] ;  /* 0x0000400017187984 */ /* 0x000e620000000400 */
[----:B0-----:R-:W-:-:S04]  /*6880*/  IMAD.U32 R26, R25, 0x10000, RZ ;  /* 0x00010000191a7824 */ /* 0x001fc800078e00ff */
[----:B------:R-:W-:Y:S01]  /*6890*/  FADD R25, -R19, R26 ;  /* 0x0000001a13197221 */ /* 0x000fe20000000100 */
[----:B-1----:R-:W-:-:S05]  /*68a0*/  SHF.L.U32 R24, R24, 0x10, RZ ;  /* 0x0000001018187819 */ /* 0x002fca00000006ff */
[----:B------:R-:W-:Y:S02]  /*68b0*/  FMUL R24, R24, R25 ;  /* 0x0000001918187220 */ /* 0x000fe40000400000 */
[----:B------:R-:W0:Y:S03]  /*68c0*/  LDS.U16 R25, [R22+0x80] ;  /* 0x0000800016197984 */ /* 0x000e260000000400 */
[----:B------:R-:W-:-:S04]  /*68d0*/  F2FP.BF16.F32.PACK_AB R24, RZ, R24 ;  /* 0x00000018ff18723e */ /* 0x000fc800000010ff */
[----:B------:R-:W-:-:S05]  /*68e0*/  PRMT R28, R24, 0x7610, R28 ;  /* 0x00007610181c7816 */ /* 0x000fca000000001c */
[----:B------:R-:W-:Y:S04]  /*68f0*/  STS.U16 [R22+0x40], R28 ;  /* 0x0000401c16007388 */ /* 0x000fe80000000400 */
        /* <DEDUP_REMOVED lines=13> */
[----:B------:R-:W-:-:S05]  /*69d0*/  FMUL R24, R24, R25 ;  /* 0x0000001918187220 */ /* 0x000fca0000400000 */
[----:B------:R-:W-:-:S05]  /*69e0*/  F2FP.BF16.F32.PACK_AB R24, RZ, R24 ;  /* 0x00000018ff18723e */ /* 0x000fca00000010ff */
[----:B------:R2:W-:Y:S01]  /*69f0*/  STS.U16 [R22+0xc0], R24 ;  /* 0x0000c01816007388 */ /* 0x0005e20000000400 */
[----:B------:R-:W-:Y:S05]  /*6a00*/  @!P0 BRA `(.L_x_83) ;  /* 0xfffffffc00608947 */ /* 0x000fea000383ffff */
.L_x_80:
[----:B------:R-:W-:Y:S05]  /*6a10*/  BSYNC.RECONVERGENT B0 ;  /* 0x0000000000007941 */ /* 0x000fea0003800200 */
.L_x_79:
[----:B------:R-:W-:Y:S01]  /*6a20*/  NOP ;  /* 0x0000000000007918 */ /* 0x000fe20000000000 */
.L_x_59:
[----:B------:R-:W5:Y:S01]  /*6a30*/  LDC R19, c[0x0][0x394] ;  /* 0x0000e500ff137b82 */ /* 0x000f620000000800 */
[----:B------:R-:W-:Y:S01]  /*6a40*/  BSSY.RECONVERGENT B0, `(.L_x_84) ;  /* 0x000007d000007945 */ /* 0x000fe20003800200 */
[----:B-----5:R-:W-:-:S13]  /*6a50*/  ISETP.GE.AND P0, PT, R3, R19, PT ;  /* 0x000000130300720c */ /* 0x020fda0003f06270 */
[----:B------:R-:W-:Y:S05]  /*6a60*/  @P0 BRA `(.L_x_85) ;  /* 0x0000000400e80947 */ /* 0x000fea0003800000 */
[----:B------:R-:W-:Y:S01]  /*6a70*/  ISETP.NE.AND P0, PT, R16, RZ, PT ;  /* 0x000000ff1000720c */ /* 0x000fe20003f05270 */
[----:B------:R-:W-:Y:S01]  /*6a80*/  BSSY.RECONVERGENT B1, `(.L_x_86) ;  /* 0x0000013000017945 */ /* 0x000fe20003800200 */
[----:B------:R-:W-:Y:S02]  /*6a90*/  ISETP.GE.U32.AND P2, PT, R4, 0x60, PT ;  /* 0x000000600400780c */ /* 0x000fe40003f46070 */
[----:B0-----:R-:W-:-:S09]  /*6aa0*/  MOV R21, R3 ;  /* 0x0000000300157202 */ /* 0x001fd20000000f00 */
[----:B------:R-:W-:Y:S05]  /*6ab0*/  @!P0 BRA `(.L_x_87) ;  /* 0x00000000003c8947 */ /* 0x000fea0003800000 */
[----:B--2---:R-:W0:Y:S01]  /*6ac0*/  LDS.U16 R25, [R13] ;  /* 0x000000000d197984 */ /* 0x004e220000000400 */
[----:B-1-3--:R-:W1:Y:S01]  /*6ad0*/  LDC.64 R22, c[0x0][0x3a0] ;  /* 0x0000e800ff167b82 */ /* 0x00ae620000000a00 */
[----:B------:R-:W-:Y:S01]  /*6ae0*/  IMAD R21, R20, R19, R3 ;  /* 0x0000001314157224 */ /* 0x000fe200078e0203 */
[----:B------:R-:W-:-:S03]  /*6af0*/  ISETP.NE.AND P0, PT, R16, 0x1, PT ;  /* 0x000000011000780c */ /* 0x000fc60003f05270 */
[----:B-1----:R-:W-:-:S04]  /*6b00*/  IMAD.WIDE R22, R21, 0x2, R22 ;  /* 0x0000000215167825 */ /* 0x002fc800078e0216 */
[----:B------:R-:W-:Y:S01]  /*6b10*/  IMAD.MOV.U32 R21, RZ, RZ, R7 ;  /* 0x000000ffff157224 */ /* 0x000fe200078e0007 */
[----:B0-----:R0:W-:Y:S05]  /*6b20*/  STG.E.U16 desc[UR8][R22.64], R25 ;  /* 0x0000001916007986 */ /* 0x0011ea000c101508 */
[----:B------:R-:W-:Y:S05]  /*6b30*/  @!P0 BRA `(.L_x_87) ;  /* 0x00000000001c8947 */ /* 0x000fea0003800000 */
[----:B------:R-:W-:Y:S01]  /*6b40*/  ISETP.NE.AND P0, PT, R16, 0x2, PT ;  /* 0x000000021000780c */ /* 0x000fe20003f05270 */
[----:B0-----:R-:W0:Y:S01]  /*6b50*/  LDS.U16 R25, [R13+0x40] ;  /* 0x000040000d197984 */ /* 0x001e220000000400 */
[----:B------:R-:W-:-:S11]  /*6b60*/  MOV R21, R8 ;  /* 0x0000000800157202 */ /* 0x000fd60000000f00 */
[----:B------:R-:W1:Y:S01]  /*6b70*/  @P0 LDS.U16 R27, [R13+0x80] ;  /* 0x000080000d1b0984 */ /* 0x000e620000000400 */
[----:B------:R-:W-:-:S03]  /*6b80*/  @P0 IMAD.MOV.U32 R21, RZ, RZ, R9 ;  /* 0x000000ffff150224 */ /* 0x000fc600078e0009 */
[----:B0-----:R0:W-:Y:S04]  /*6b90*/  STG.E.U16 desc[UR8][R22.64+0x40], R25 ;  /* 0x0000401916007986 */ /* 0x0011e8000c101508 */
[----:B-1----:R0:W-:Y:S02]  /*6ba0*/  @P0 STG.E.U16 desc[UR8][R22.64+0x80], R27 ;  /* 0x0000801b16000986 */ /* 0x0021e4000c101508 */
.L_x_87:
[----:B------:R-:W-:Y:S05]  /*6bb0*/  BSYNC.RECONVERGENT B1 ;  /* 0x0000000000017941 */ /* 0x000fea0003800200 */
.L_x_86:
[----:B------:R-:W-:Y:S05]  /*6bc0*/  @!P2 BRA `(.L_x_85) ;  /* 0x000000040090a947 */ /* 0x000fea0003800000 */
[----:B0123--:R-:W-:Y:S01]  /*6bd0*/  IADD3 R22, PT, PT, -R21, R19, RZ ;  /* 0x0000001315167210 */ /* 0x00ffe20007ffe1ff */
[----:B------:R-:W-:Y:S01]  /*6be0*/  BSSY.RECONVERGENT B1, `(.L_x_88) ;  /* 0x0000036000017945 */ /* 0x000fe20003800200 */
[----:B------:R-:W-:Y:S02]  /*6bf0*/  PLOP3.LUT P0, PT, PT, PT, PT, 0x80, 0x8 ;  /* 0x000000000008781c */ /* 0x000fe40003f0f070 */
[----:B------:R-:W-:-:S13]  /*6c00*/  ISETP.GT.AND P2, PT, R22, 0x180, PT ;  /* 0x000001801600780c */ /* 0x000fda0003f44270 */
[----:B------:R-:W-:Y:S05]  /*6c10*/  @!P2 BRA `(.L_x_89) ;  /* 0x0000000000c8a947 */ /* 0x000fea0003800000 */
[----:B------:R-:W-:Y:S01]  /*6c20*/  PLOP3.LUT P0, PT, PT, PT, PT, 0x8, 0x80 ;  /* 0x000000000080781c */ /* 0x000fe20003f0e170 */
[----:B------:R-:W-:-:S12]  /*6c30*/  VIADD R30, R19, 0xfffffe80 ;  /* 0xfffffe80131e7836 */ /* 0x000fd80000000000 */
.L_x_90:
[C---:B---3--:R-:W-:Y:S01]  /*6c40*/  LEA R22, R21.reuse, R10, 0x1 ;  /* 0x0000000a15167211 */ /* 0x048fe200078e08ff */
[----:B----4-:R-:W0:Y:S01]  /*6c50*/  LDC.64 R26, c[0x0][0x3a0] ;  /* 0x0000e800ff1a7b82 */ /* 0x010e220000000a00 */
[CC--:B------:R-:W-:Y:S02]  /*6c60*/  IMAD R29, R20.reuse, R19.reuse, R21 ;  /* 0x00000013141d7224 */ /* 0x0c0fe400078e0215 */
[----:B------:R-:W-:Y:S01]  /*6c70*/  VIADD R24, R21, 0x80 ;  /* 0x0000008015187836 */ /* 0x000fe20000000000 */
[----:B------:R-:W1:Y:S03]  /*6c80*/  LDS.U16 R23, [R22] ;  /* 0x0000000016177984 */ /* 0x000e660000000400 */
[----:B------:R-:W-:Y:S01]  /*6c90*/  IMAD R25, R20, R19, R24 ;  /* 0x0000001314197224 */ /* 0x000fe200078e0218 */
[----:B------:R-:W2:Y:S04]  /*6ca0*/  LDS.U16 R40, [R22+0x40] ;  /* 0x0000400016287984 */ /* 0x000ea80000000400 */
[----:B------:R-:W3:Y:S04]  /*6cb0*/  LDS.U16 R42, [R22+0x80] ;  /* 0x00008000162a7984 */ /* 0x000ee80000000400 */
[----:B------:R-:W4:Y:S04]  /*6cc0*/  LDS.U16 R44, [R22+0xc0] ;  /* 0x0000c000162c7984 */ /* 0x000f280000000400 */
[----:B------:R-:W5:Y:S04]  /*6cd0*/  LDS.U16 R31, [R22+0x100] ;  /* 0x00010000161f7984 */ /* 0x000f680000000400 */
[----:B------:R-:W5:Y:S01]  /*6ce0*/  LDS.U16 R33, [R22+0x140] ;  /* 0x0001400016217984 */ /* 0x000f620000000400 */
[----:B0-----:R-:W-:-:S03]  /*6cf0*/  IMAD.WIDE R28, R29, 0x2, R26 ;  /* 0x000000021d1c7825 */ /* 0x001fc600078e021a */
[----:B------:R-:W0:Y:S01]  /*6d00*/  LDS.U16 R35, [R22+0x180] ;  /* 0x0001800016237984 */ /* 0x000e220000000400 */
[----:B------:R-:W-:-:S03]  /*6d10*/  IMAD.WIDE R24, R25, 0x2, R26 ;  /* 0x0000000219187825 */ /* 0x000fc600078e021a */
[----:B------:R-:W0:Y:S04]  /*6d20*/  LDS.U16 R37, [R22+0x1c0] ;  /* 0x0001c00016257984 */ /* 0x000e280000000400 */
        /* <DEDUP_REMOVED lines=8> */
[----:B-1----:R1:W-:Y:S04]  /*6db0*/  STG.E.U16 desc[UR8][R28.64], R23 ;  /* 0x000000171c007986 */ /* 0x0023e8000c101508 */
[----:B--2---:R2:W-:Y:S04]  /*6dc0*/  STG.E.U16 desc[UR8][R28.64+0x40], R40 ;  /* 0x000040281c007986 */ /* 0x0045e8000c101508 */
[----:B---3--:R3:W-:Y:S01]  /*6dd0*/  STG.E.U16 desc[UR8][R28.64+0x80], R42 ;  /* 0x0000802a1c007986 */ /* 0x0087e2000c101508 */
[----:B-1----:R-:W-:-:S03]  /*6de0*/  IADD3 R23, PT, PT, R21, 0x100, RZ ;  /* 0x0000010015177810 */ /* 0x002fc60007ffe0ff */
[----:B----4-:R3:W-:Y:S01]  /*6df0*/  STG.E.U16 desc[UR8][R28.64+0xc0], R44 ;  /* 0x0000c02c1c007986 */ /* 0x0107e2000c101508 */
[----:B--2---:R-:W-:-:S03]  /*6e00*/  VIADD R40, R21, 0x180 ;  /* 0x0000018015287836 */ /* 0x004fc60000000000 */
[----:B-----5:R3:W-:Y:S01]  /*6e10*/  STG.E.U16 desc[UR8][R24.64], R31 ;  /* 0x0000001f18007986 */ /* 0x0207e2000c101508 */
[CC--:B------:R-:W-:Y:S01]  /*6e20*/  IMAD R22, R20.reuse, R19.reuse, R23 ;  /* 0x0000001314167224 */ /* 0x0c0fe200078e0217 */
[----:B------:R-:W-:Y:S01]  /*6e30*/  IADD3 R21, PT, PT, R21, 0x200, RZ ;  /* 0x0000020015157810 */ /* 0x000fe20007ffe0ff */
[----:B------:R-:W-:Y:S01]  /*6e40*/  IMAD R40, R20, R19, R40 ;  /* 0x0000001314287224 */ /* 0x000fe200078e0228 */
[----:B------:R3:W-:Y:S01]  /*6e50*/  STG.E.U16 desc[UR8][R24.64+0x40], R33 ;  /* 0x0000402118007986 */ /* 0x0007e2000c101508 */
[--C-:B------:R-:W-:Y:S01]  /*6e60*/  IMAD.WIDE R22, R22, 0x2, R26.reuse ;  /* 0x0000000216167825 */ /* 0x100fe200078e021a */
[----:B------:R-:W-:Y:S02]  /*6e70*/  ISETP.GE.AND P2, PT, R21, R30, PT ;  /* 0x0000001e1500720c */ /* 0x000fe40003f46270 */
[----:B0-----:R3:W-:Y:S01]  /*6e80*/  STG.E.U16 desc[UR8][R24.64+0x80], R35 ;  /* 0x0000802318007986 */ /* 0x0017e2000c101508 */
[----:B------:R-:W-:-:S03]  /*6e90*/  IMAD.WIDE R26, R40, 0x2, R26 ;  /* 0x00000002281a7825 */ /* 0x000fc600078e021a */
[----:B------:R3:W-:Y:S04]  /*6ea0*/  STG.E.U16 desc[UR8][R24.64+0xc0], R37 ;  /* 0x0000c02518007986 */ /* 0x0007e8000c101508 */
[----:B------:R3:W-:Y:S04]  /*6eb0*/  STG.E.U16 desc[UR8][R22.64], R39 ;  /* 0x0000002716007986 */ /* 0x0007e8000c101508 */
[----:B------:R3:W-:Y:S04]  /*6ec0*/  STG.E.U16 desc[UR8][R22.64+0x40], R41 ;  /* 0x0000402916007986 */ /* 0x0007e8000c101508 */
[----:B------:R3:W-:Y:S04]  /*6ed0*/  STG.E.U16 desc[UR8][R22.64+0x80], R43 ;  /* 0x0000802b16007986 */ /* 0x0007e8000c101508 */
[----:B------:R3:W-:Y:S04]  /*6ee0*/  STG.E.U16 desc[UR8][R22.64+0xc0], R45 ;  /* 0x0000c02d16007986 */ /* 0x0007e8000c101508 */
[----:B------:R3:W-:Y:S04]  /*6ef0*/  STG.E.U16 desc[UR8][R26.64], R32 ;  /* 0x000000201a007986 */ /* 0x0007e8000c101508 */
[----:B------:R3:W-:Y:S04]  /*6f00*/  STG.E.U16 desc[UR8][R26.64+0x40], R34 ;  /* 0x000040221a007986 */ /* 0x0007e8000c101508 */
[----:B------:R3:W-:Y:S04]  /*6f10*/  STG.E.U16 desc[UR8][R26.64+0x80], R36 ;  /* 0x000080241a007986 */ /* 0x0007e8000c101508 */
[----:B------:R3:W-:Y:S01]  /*6f20*/  STG.E.U16 desc[UR8][R26.64+0xc0], R38 ;  /* 0x0000c0261a007986 */ /* 0x0007e2000c101508 */
[----:B------:R-:W-:Y:S05]  /*6f30*/  @!P2 BRA `(.L_x_90) ;  /* 0xfffffffc0040a947 */ /* 0x000fea000383ffff */
.L_x_89:
[----:B------:R-:W-:Y:S05]  /*6f40*/  BSYNC.RECONVERGENT B1 ;  /* 0x0000000000017941 */ /* 0x000fea0003800200 */
.L_x_88:
[----:B---3--:R-:W-:Y:S01]  /*6f50*/  IMAD.IADD R22, R19, 0x1, -R21 ;  /* 0x0000000113167824 */ /* 0x008fe200078e0a15 */
[----:B------:R-:W-:Y:S04]  /*6f60*/  BSSY.RECONVERGENT B1, `(.L_x_91) ;  /* 0x000001c000017945 */ /* 0x000fe80003800200 */
[----:B------:R-:W-:-:S13]  /*6f70*/  ISETP.GT.AND P2, PT, R22, 0x80, PT ;  /* 0x000000801600780c */ /* 0x000fda0003f44270 */
[----:B------:R-:W-:Y:S05]  /*6f80*/  @!P2 BRA `(.L_x_92) ;  /* 0x000000000064a947 */ /* 0x000fea0003800000 */
[C---:B----4-:R-:W-:Y:S01]  /*6f90*/  LEA R26, R21.reuse, R10, 0x1 ;  /* 0x0000000a151a7211 */ /* 0x050fe200078e08ff */
[----:B------:R-:W0:Y:S01]  /*6fa0*/  LDC.64 R24, c[0x0][0x3a0] ;  /* 0x0000e800ff187b82 */ /* 0x000e220000000a00 */
[C---:B------:R-:W-:Y:S01]  /*6fb0*/  VIADD R22, R21.reuse, 0x80 ;  /* 0x0000008015167836 */ /* 0x040fe20000000000 */
[----:B------:R-:W-:Y:S01]  /*6fc0*/  PLOP3.LUT P0, PT, PT, PT, PT, 0x8, 0x80 ;  /* 0x000000000080781c */ /* 0x000fe20003f0e170 */
[CC--:B------:R-:W-:Y:S01]  /*6fd0*/  IMAD R23, R20.reuse, R19.reuse, R21 ;  /* 0x0000001314177224 */ /* 0x0c0fe200078e0215 */
[----:B------:R-:W1:Y:S01]  /*6fe0*/  LDS.U16 R27, [R26] ;  /* 0x000000001a1b7984 */ /* 0x000e620000000400 */
[----:B------:R-:W-:Y:S01]  /*6ff0*/  IMAD R35, R20, R19, R22 ;  /* 0x0000001314237224 */ /* 0x000fe200078e0216 */
[----:B------:R-:W-:Y:S02]  /*7000*/  IADD3 R21, PT, PT, R21, 0x100, RZ ;  /* 0x0000010015157810 */ /* 0x000fe40007ffe0ff */
        /* <DEDUP_REMOVED lines=9> */
[----:B-1----:R1:W-:Y:S04]  /*70a0*/  STG.E.U16 desc[UR8][R22.64], R27 ;  /* 0x0000001b16007986 */ /* 0x0023e8000c101508 */
[----:B--2---:R1:W-:Y:S04]  /*70b0*/  STG.E.U16 desc[UR8][R22.64+0x40], R29 ;  /* 0x0000401d16007986 */ /* 0x0043e8000c101508 */
[----:B---3--:R1:W-:Y:S04]  /*70c0*/  STG.E.U16 desc[UR8][R22.64+0x80], R31 ;  /* 0x0000801f16007986 */ /* 0x0083e8000c101508 */
[----:B----4-:R1:W-:Y:S04]  /*70d0*/  STG.E.U16 desc[UR8][R22.64+0xc0], R33 ;  /* 0x0000c02116007986 */ /* 0x0103e8000c101508 */
[----:B-----5:R1:W-:Y:S04]  /*70e0*/  STG.E.U16 desc[UR8][R24.64], R37 ;  /* 0x0000002518007986 */ /* 0x0203e8000c101508 */
[----:B------:R1:W-:Y:S04]  /*70f0*/  STG.E.U16 desc[UR8][R24.64+0x40], R39 ;  /* 0x0000402718007986 */ /* 0x0003e8000c101508 */
[----:B0-----:R1:W-:Y:S04]  /*7100*/  STG.E.U16 desc[UR8][R24.64+0x80], R41 ;  /* 0x0000802918007986 */ /* 0x0013e8000c101508 */
[----:B------:R1:W-:Y:S02]  /*7110*/  STG.E.U16 desc[UR8][R24.64+0xc0], R43 ;  /* 0x0000c02b18007986 */ /* 0x0003e4000c101508 */
.L_x_92:
[----:B------:R-:W-:Y:S05]  /*7120*/  BSYNC.RECONVERGENT B1 ;  /* 0x0000000000017941 */ /* 0x000fea0003800200 */
.L_x_91:
[----:B------:R-:W-:-:S13]  /*7130*/  ISETP.LT.OR P0, PT, R21, R19, P0 ;  /* 0x000000131500720c */ /* 0x000fda0000701670 */
[----:B------:R-:W-:Y:S05]  /*7140*/  @!P0 BRA `(.L_x_85) ;  /* 0x0000000000308947 */ /* 0x000fea0003800000 */
[----:B-1----:R-:W-:Y:S01]  /*7150*/  IMAD R24, R21, 0x2, R10 ;  /* 0x0000000215187824 */ /* 0x002fe200078e020a */
[----:B------:R-:W0:Y:S01]  /*7160*/  LDC.64 R22, c[0x0][0x3a0] ;  /* 0x0000e800ff167b82 */ /* 0x000e220000000a00 */
[----:B------:R-:W-:-:S03]  /*7170*/  IMAD R19, R20, R19, R21 ;  /* 0x0000001314137224 */ /* 0x000fc600078e0215 */
[----:B------:R-:W1:Y:S04]  /*7180*/  LDS.U16 R25, [R24] ;  /* 0x0000000018197984 */ /* 0x000e680000000400 */
[----:B------:R-:W2:Y:S04]  /*7190*/  LDS.U16 R27, [R24+0x40] ;  /* 0x00004000181b7984 */ /* 0x000ea80000000400 */
[----:B------:R-:W3:Y:S04]  /*71a0*/  LDS.U16 R29, [R24+0x80] ;  /* 0x00008000181d7984 */ /* 0x000ee80000000400 */
[----:B------:R-:W5:Y:S01]  /*71b0*/  LDS.U16 R31, [R24+0xc0] ;  /* 0x0000c000181f7984 */ /* 0x000f620000000400 */
[----:B0-----:R-:W-:-:S05]  /*71c0*/  IMAD.WIDE R22, R19, 0x2, R22 ;  /* 0x0000000213167825 */ /* 0x001fca00078e0216 */
[----:B-1----:R0:W-:Y:S04]  /*71d0*/  STG.E.U16 desc[UR8][R22.64], R25 ;  /* 0x0000001916007986 */ /* 0x0021e8000c101508 */
[----:B--2---:R0:W-:Y:S04]  /*71e0*/  STG.E.U16 desc[UR8][R22.64+0x40], R27 ;  /* 0x0000401b16007986 */ /* 0x0041e8000c101508 */
[----:B---3--:R0:W-:Y:S04]  /*71f0*/  STG.E.U16 desc[UR8][R22.64+0x80], R29 ;  /* 0x0000801d16007986 */ /* 0x0081e8000c101508 */
[----:B-----5:R0:W-:Y:S02]  /*7200*/  STG.E.U16 desc[UR8][R22.64+0xc0], R31 ;  /* 0x0000c01f16007986 */ /* 0x0201e4000c101508 */
.L_x_85:
[----:B------:R-:W-:Y:S05]  /*7210*/  BSYNC.RECONVERGENT B0 ;  /* 0x0000000000007941 */ /* 0x000fea0003800200 */
.L_x_84:
[----:B------:R-:W-:Y:S01]  /*7220*/  NOP ;  /* 0x0000000000007918 */ /* 0x000fe20000000000 */
[----:B------:R-:W-:Y:S05]  /*7230*/  @!P1 BRA `(.L_x_93) ;  /* 0xffffff9000789947 */ /* 0x000fea000383ffff */
[----:B------:R-:W-:Y:S05]  /*7240*/  EXIT ;  /* 0x000000000000794d */ /* 0x000fea0003800000 */
        .weak           $__internal_0_$__cuda_sm20_div_rn_f64_full
        .type           $__internal_0_$__cuda_sm20_div_rn_f64_full,@function
        .size           $__internal_0_$__cuda_sm20_div_rn_f64_full,(.L_x_892 - $__internal_0_$__cuda_sm20_div_rn_f64_full)
$__internal_0_$__cuda_sm20_div_rn_f64_full:
[----:B------:R-:W-:Y:S01]  /*7250*/  IMAD.MOV.U32 R23, RZ, RZ, R29 ;  /* 0x000000ffff177224 */ /* 0x000fe200078e001d */
[C---:B------:R-:W-:Y:S01]  /*7260*/  FSETP.GEU.AND P2, PT, |R25|.reuse, 1.469367938527859385e-39, PT ;  /* 0x001000001900780b */ /* 0x040fe20003f4e200 */
[----:B------:R-:W-:Y:S01]  /*7270*/  IMAD.MOV.U32 R43, RZ, RZ, 0x1ca00000 ;  /* 0x1ca00000ff2b7424 */ /* 0x000fe200078e00ff */
[----:B------:R-:W-:Y:S01]  /*7280*/  LOP3.LUT R34, R25, 0x800fffff, RZ, 0xc0, !PT ;  /* 0x800fffff19227812 */ /* 0x000fe200078ec0ff */
[----:B------:R-:W-:Y:S01]  /*7290*/  BSSY.RECONVERGENT B3, `(.L_x_94) ;  /* 0x0000055000037945 */ /* 0x000fe20003800200 */
[C---:B------:R-:W-:Y:S02]  /*72a0*/  FSETP.GEU.AND P0, PT, |R23|.reuse, 1.469367938527859385e-39, PT ;  /* 0x001000001700780b */ /* 0x040fe40003f0e200 */
[----:B------:R-:W-:Y:S02]  /*72b0*/  LOP3.LUT R35, R34, 0x3ff00000, RZ, 0xfc, !PT ;  /* 0x3ff0000022237812 */ /* 0x000fe400078efcff */
[----:B------:R-:W-:Y:S02]  /*72c0*/  MOV R34, R24 ;  /* 0x0000001800227202 */ /* 0x000fe40000000f00 */
[----:B------:R-:W-:-:S02]  /*72d0*/  LOP3.LUT R42, R23, 0x7ff00000, RZ, 0xc0, !PT ;  /* 0x7ff00000172a7812 */ /* 0x000fc400078ec0ff */
[C---:B------:R-:W-:Y:S01]  /*72e0*/  LOP3.LUT R45, R25.reuse, 0x7ff00000, RZ, 0xc0, !PT ;  /* 0x7ff00000192d7812 */ /* 0x040fe200078ec0ff */
[----:B------:R-:W-:Y:S01]  /*72f0*/  @!P2 DMUL R34, R24, 8.98846567431157953865e+307 ;  /* 0x7fe000001822a828 */ /* 0x000fe20000000000 */
[----:B------:R-:W-:Y:S02]  /*7300*/  MOV R22, R28 ;  /* 0x0000001c00167202 */ /* 0x000fe40000000f00 */
[C---:B------:R-:W-:Y:S01]  /*7310*/  ISETP.GE.U32.AND P4, PT, R42.reuse, R45, PT ;  /* 0x0000002d2a00720c */ /* 0x040fe20003f86070 */
[----:B------:R-:W-:Y:S01]  /*7320*/  @!P0 IMAD.MOV.U32 R26, RZ, RZ, RZ ;  /* 0x000000ffff1a8224 */ /* 0x000fe200078e00ff */
[----:B------:R-:W-:Y:S01]  /*7330*/  @!P0 LOP3.LUT R27, R25, 0x7ff00000, RZ, 0xc0, !PT ;  /* 0x7ff00000191b8812 */ /* 0x000fe200078ec0ff */
[----:B------:R-:W0:Y:S01]  /*7340*/  MUFU.RCP64H R29, R35 ;  /* 0x00000023001d7308 */ /* 0x000e220000001800 */
[----:B------:R-:W-:Y:S02]  /*7350*/  SEL R33, R43, 0x63400000, !P4 ;  /* 0x634000002b217807 */ /* 0x000fe40006000000 */
[----:B------:R-:W-:-:S02]  /*7360*/  @!P0 ISETP.GE.U32.AND P3, PT, R42, R27, PT ;  /* 0x0000001b2a00820c */ /* 0x000fc40003f66070 */
[--C-:B------:R-:W-:Y:S02]  /*7370*/  LOP3.LUT R33, R33, 0x800fffff, R23.reuse, 0xf8, !PT ;  /* 0x800fffff21217812 */ /* 0x100fe400078ef817 */
[----:B------:R-:W-:Y:S02]  /*7380*/  @!P0 SEL R27, R43, 0x63400000, !P3 ;  /* 0x634000002b1b8807 */ /* 0x000fe40005800000 */
[----:B------:R-:W-:Y:S02]  /*7390*/  MOV R32, R22 ;  /* 0x0000001600207202 */ /* 0x000fe40000000f00 */
[----:B------:R-:W-:Y:S02]  /*73a0*/  @!P0 LOP3.LUT R27, R27, 0x80000000, R23, 0xf8, !PT ;  /* 0x800000001b1b8812 */ /* 0x000fe400078ef817 */
[----:B------:R-:W-:Y:S02]  /*73b0*/  MOV R28, 0x1 ;  /* 0x00000001001c7802 */ /* 0x000fe40000000f00 */
[----:B------:R-:W-:-:S02]  /*73c0*/  @!P0 LOP3.LUT R27, R27, 0x100000, RZ, 0xfc, !PT ;  /* 0x001000001b1b8812 */ /* 0x000fc400078efcff */
[----:B------:R-:W-:-:S04]  /*73d0*/  @!P2 LOP3.LUT R45, R35, 0x7ff00000, RZ, 0xc0, !PT ;  /* 0x7ff00000232da812 */ /* 0x000fc800078ec0ff */
[----:B------:R-:W-:Y:S02]  /*73e0*/  @!P0 DFMA R32, R32, 2, -R26 ;  /* 0x400000002020882b */ /* 0x000fe4000000081a */
[----:B0-----:R-:W-:-:S08]  /*73f0*/  DFMA R26, R28, -R34, 1 ;  /* 0x3ff000001c1a742b */ /* 0x001fd00000000822 */
[----:B------:R-:W-:-:S08]  /*7400*/  DFMA R26, R26, R26, R26 ;  /* 0x0000001a1a1a722b */ /* 0x000fd0000000001a */
[----:B------:R-:W-:-:S08]  /*7410*/  DFMA R26, R28, R26, R28 ;  /* 0x0000001a1c1a722b */ /* 0x000fd0000000001c */
[----:B------:R-:W-:-:S08]  /*7420*/  DFMA R30, R26, -R34, 1 ;  /* 0x3ff000001a1e742b */ /* 0x000fd00000000822 */
[----:B------:R-:W-:-:S08]  /*7430*/  DFMA R30, R26, R30, R26 ;  /* 0x0000001e1a1e722b */ /* 0x000fd0000000001a */
[----:B------:R-:W-:-:S08]  /*7440*/  DMUL R28, R30, R32 ;  /* 0x000000201e1c7228 */ /* 0x000fd00000000000 */
[----:B------:R-:W-:-:S08]  /*7450*/  DFMA R26, R28, -R34, R32 ;  /* 0x800000221c1a722b */ /* 0x000fd00000000020 */
[----:B------:R-:W-:Y:S01]  /*7460*/  DFMA R26, R30, R26, R28 ;  /* 0x0000001a1e1a722b */ /* 0x000fe2000000001c */
[----:B------:R-:W-:Y:S01]  /*7470*/  IMAD.MOV.U32 R30, RZ, RZ, R42 ;  /* 0x000000ffff1e7224 */ /* 0x000fe200078e002a */
[----:B------:R-:W-:-:S04]  /*7480*/  @!P0 LOP3.LUT R30, R33, 0x7ff00000, RZ, 0xc0, !PT ;  /* 0x7ff00000211e8812 */ /* 0x000fc800078ec0ff */
[----:B------:R-:W-:-:S04]  /*7490*/  IADD3 R28, PT, PT, R30, -0x1, RZ ;  /* 0xffffffff1e1c7810 */ /* 0x000fc80007ffe0ff */
[----:B------:R-:W-:Y:S01]  /*74a0*/  ISETP.GT.U32.AND P0, PT, R28, 0x7feffffe, PT ;  /* 0x7feffffe1c00780c */ /* 0x000fe20003f04070 */
[----:B------:R-:W-:-:S05]  /*74b0*/  VIADD R28, R45, 0xffffffff ;  /* 0xffffffff2d1c7836 */ /* 0x000fca0000000000 */
[----:B------:R-:W-:-:S13]  /*74c0*/  ISETP.GT.U32.OR P0, PT, R28, 0x7feffffe, P0 ;  /* 0x7feffffe1c00780c */ /* 0x000fda0000704470 */
[----:B------:R-:W-:Y:S05]  /*74d0*/  @P0 BRA `(.L_x_95) ;  /* 0x00000000006c0947 */ /* 0x000fea0003800000 */
[----:B------:R-:W-:-:S04]  /*74e0*/  LOP3.LUT R23, R25, 0x7ff00000, RZ, 0xc0, !PT ;  /* 0x7ff0000019177812 */ /* 0x000fc800078ec0ff */
[CC--:B------:R-:W-:Y:S02]  /*74f0*/  VIADDMNMX R22, R42.reuse, -R23.reuse, 0xb9600000, !PT ;  /* 0xb96000002a167446 */ /* 0x0c0fe40007800917 */
[----:B------:R-:W-:Y:S02]  /*7500*/  ISETP.GE.U32.AND P0, PT, R42, R23, PT ;  /* 0x000000172a00720c */ /* 0x000fe40003f06070 */
[----:B------:R-:W-:Y:S02]  /*7510*/  VIMNMX R22, PT, PT, R22, 0x46a00000, PT ;  /* 0x46a0000016167848 */ /* 0x000fe40003fe0100 */
[----:B------:R-:W-:-:S04]  /*7520*/  SEL R43, R43, 0x63400000, !P0 ;  /* 0x634000002b2b7807 */ /* 0x000fc80004000000 */
[----:B------:R-:W-:Y:S02]  /*7530*/  IADD3 R30, PT, PT, -R43, R22, RZ ;  /* 0x000000162b1e7210 */ /* 0x000fe40007ffe1ff */
[----:B------:R-:W-:-:S03]  /*7540*/  MOV R22, RZ ;  /* 0x000000ff00167202 */ /* 0x000fc60000000f00 */
[----:B------:R-:W-:-:S06]  /*7550*/  VIADD R23, R30, 0x7fe00000 ;  /* 0x7fe000001e177836 */ /* 0x000fcc0000000000 */
[----:B------:R-:W-:-:S10]  /*7560*/  DMUL R28, R26, R22 ;  /* 0x000000161a1c7228 */ /* 0x000fd40000000000 */
[----:B------:R-:W-:-:S13]  /*7570*/  FSETP.GTU.AND P0, PT, |R29|, 1.469367938527859385e-39, PT ;  /* 0x001000001d00780b */ /* 0x000fda0003f0c200 */
[----:B------:R-:W-:Y:S05]  /*7580*/  @P0 BRA `(.L_x_96) ;  /* 0x0000000000940947 */ /* 0x000fea0003800000 */
[----:B------:R-:W-:Y:S01]  /*7590*/  DFMA R32, R26, -R34, R32 ;  /* 0x800000221a20722b */ /* 0x000fe20000000020 */
[----:B------:R-:W-:-:S09]  /*75a0*/  IMAD.MOV.U32 R24, RZ, RZ, RZ ;  /* 0x000000ffff187224 */ /* 0x000fd200078e00ff */
[C---:B------:R-:W-:Y:S02]  /*75b0*/  FSETP.NEU.AND P0, PT, R33.reuse, RZ, PT ;  /* 0x000000ff2100720b */ /* 0x040fe40003f0d000 */
[----:B------:R-:W-:-:S04]  /*75c0*/  LOP3.LUT R31, R33, 0x80000000, R25, 0x48, !PT ;  /* 0x80000000211f7812 */ /* 0x000fc800078e4819 */
[----:B------:R-:W-:-:S07]  /*75d0*/  LOP3.LUT R25, R31, R23, RZ, 0xfc, !PT ;  /* 0x000000171f197212 */ /* 0x000fce00078efcff */
[----:B------:R-:W-:Y:S05]  /*75e0*/  @!P0 BRA `(.L_x_96) ;  /* 0x00000000007c8947 */ /* 0x000fea0003800000 */
[----:B------:R-:W-:Y:S01]  /*75f0*/  IADD3 R23, PT, PT, -R30, RZ, RZ ;  /* 0x000000ff1e177210 */ /* 0x000fe20007ffe1ff */
[----:B------:R-:W-:Y:S01]  /*7600*/  IMAD.MOV.U32 R22, RZ, RZ, RZ ;  /* 0x000000ffff167224 */ /* 0x000fe200078e00ff */
[----:B------:R-:W-:-:S05]  /*7610*/  DMUL.RP R24, R26, R24 ;  /* 0x000000181a187228 */ /* 0x000fca0000008000 */
[----:B------:R-:W-:-:S05]  /*7620*/  DFMA R22, R28, -R22, R26 ;  /* 0x800000161c16722b */ /* 0x000fca000000001a */
[----:B------:R-:W-:Y:S02]  /*7630*/  LOP3.LUT R31, R25, R31, RZ, 0x3c, !PT ;  /* 0x0000001f191f7212 */ /* 0x000fe400078e3cff */
[----:B------:R-:W-:-:S04]  /*7640*/  IADD3 R22, PT, PT, -R30, -0x43300000, RZ ;  /* 0xbcd000001e167810 */ /* 0x000fc80007ffe1ff */
[----:B------:R-:W-:-:S04]  /*7650*/  FSETP.NEU.AND P0, PT, |R23|, R22, PT ;  /* 0x000000161700720b */ /* 0x000fc80003f0d200 */
[----:B------:R-:W-:Y:S02]  /*7660*/  FSEL R28, R24, R28, !P0 ;  /* 0x0000001c181c7208 */ /* 0x000fe40004000000 */
[----:B------:R-:W-:Y:S01]  /*7670*/  FSEL R29, R31, R29, !P0 ;  /* 0x0000001d1f1d7208 */ /* 0x000fe20004000000 */
[----:B------:R-:W-:Y:S06]  /*7680*/  BRA `(.L_x_96) ;  /* 0x0000000000547947 */ /* 0x000fec0003800000 */
.L_x_95:
[----:B------:R-:W-:-:S14]  /*7690*/  DSETP.NAN.AND P0, PT, R22, R22, PT ;  /* 0x000000161600722a */ /* 0x000fdc0003f08000 */
[----:B------:R-:W-:Y:S05]  /*76a0*/  @P0 BRA `(.L_x_97) ;  /* 0x0000000000440947 */ /* 0x000fea0003800000 */
[----:B------:R-:W-:-:S14]  /*76b0*/  DSETP.NAN.AND P0, PT, R24, R24, PT ;  /* 0x000000181800722a */ /* 0x000fdc0003f08000 */
[----:B------:R-:W-:Y:S05]  /*76c0*/  @P0 BRA `(.L_x_98) ;  /* 0x0000000000300947 */ /* 0x000fea0003800000 */
[----:B------:R-:W-:Y:S01]  /*76d0*/  ISETP.NE.AND P0, PT, R30, R45, PT ;  /* 0x0000002d1e00720c */ /* 0x000fe20003f05270 */
[----:B------:R-:W-:Y:S01]  /*76e0*/  IMAD.MOV.U32 R29, RZ, RZ, -0x80000 ;  /* 0xfff80000ff1d7424 */ /* 0x000fe200078e00ff */
[----:B------:R-:W-:-:S11]  /*76f0*/  MOV R28, 0x0 ;  /* 0x00000000001c7802 */ /* 0x000fd60000000f00 */
[----:B------:R-:W-:Y:S05]  /*7700*/  @!P0 BRA `(.L_x_96) ;  /* 0x0000000000348947 */ /* 0x000fea0003800000 */
[----:B------:R-:W-:Y:S02]  /*7710*/  ISETP.NE.AND P0, PT, R30, 0x7ff00000, PT ;  /* 0x7ff000001e00780c */ /* 0x000fe40003f05270 */
[----:B------:R-:W-:Y:S02]  /*7720*/  LOP3.LUT R29, R23, 0x80000000, R25, 0x48, !PT ;  /* 0x80000000171d7812 */ /* 0x000fe400078e4819 */
[----:B------:R-:W-:-:S13]  /*7730*/  ISETP.EQ.OR P0, PT, R45, RZ, !P0 ;  /* 0x000000ff2d00720c */ /* 0x000fda0004702670 */
[----:B------:R-:W-:Y:S02]  /*7740*/  @P0 LOP3.LUT R22, R29, 0x7ff00000, RZ, 0xfc, !PT ;  /* 0x7ff000001d160812 */ /* 0x000fe400078efcff */
[----:B------:R-:W-:Y:S01]  /*7750*/  @!P0 MOV R28, RZ ;  /* 0x000000ff001c8202 */ /* 0x000fe20000000f00 */
[----:B------:R-:W-:Y:S01]  /*7760*/  @P0 IMAD.MOV.U32 R28, RZ, RZ, RZ ;  /* 0x000000ffff1c0224 */ /* 0x000fe200078e00ff */
[----:B------:R-:W-:Y:S01]  /*7770*/  @P0 MOV R29, R22 ;  /* 0x00000016001d0202 */ /* 0x000fe20000000f00 */
[----:B------:R-:W-:Y:S06]  /*7780*/  BRA `(.L_x_96) ;  /* 0x0000000000147947 */ /* 0x000fec0003800000 */
.L_x_98:
[----:B------:R-:W-:Y:S01]  /*7790*/  LOP3.LUT R29, R25, 0x80000, RZ, 0xfc, !PT ;  /* 0x00080000191d7812 */ /* 0x000fe200078efcff */
[----:B------:R-:W-:Y:S01]  /*77a0*/  IMAD.MOV.U32 R28, RZ, RZ, R24 ;  /* 0x000000ffff1c7224 */ /* 0x000fe200078e0018 */
[----:B------:R-:W-:Y:S06]  /*77b0*/  BRA `(.L_x_96) ;  /* 0x0000000000087947 */ /* 0x000fec0003800000 */
.L_x_97:
[----:B------:R-:W-:Y:S02]  /*77c0*/  LOP3.LUT R29, R23, 0x80000, RZ, 0xfc, !PT ;  /* 0x00080000171d7812 */ /* 0x000fe400078efcff */
[----:B------:R-:W-:-:S07]  /*77d0*/  MOV R28, R22 ;  /* 0x00000016001c7202 */ /* 0x000fce0000000f00 */
.L_x_96:
[----:B------:R-:W-:Y:S05]  /*77e0*/  BSYNC.RECONVERGENT B3 ;  /* 0x0000000000037941 */ /* 0x000fea0003800200 */
.L_x_94:
[----:B------:R-:W-:Y:S02]  /*77f0*/  HFMA2 R23, -RZ, RZ, 0, 0 ;  /* 0x00000000ff177431 */ /* 0x000fe400000001ff */
[----:B------:R-:W-:-:S04]  /*7800*/  IMAD.MOV.U32 R22, RZ, RZ, R40 ;  /* 0x000000ffff167224 */ /* 0x000fc800078e0028 */
[----:B------:R-:W-:Y:S05]  /*7810*/  RET.REL.NODEC R22 `(_ZN18transformer_engine44fused_score_for_moe_aux_loss_backward_kernelI13__nv_bfloat16EEvPKT_S4_iiiiPS2_) ;  /* 0xffffff8416f87950 */ /* 0x000fea0003c3ffff */
.L_x_99:
[----:B------:R-:W-:-:S00]  /*7820*/  BRA `(.L_x_99) ;  /* 0xfffffffc00fc7947 */ /* 0x000fc0000383ffff */
[----:B------:R-:W-:-:S00]  /*7830*/  NOP ;  /* 0x0000000000007918 */ /* 0x000fc00000000000 */
        /* <DEDUP_REMOVED lines=12> */
.L_x_892:


//--------------------- .text._ZN18transformer_engine44fused_score_for_moe_aux_loss_backward_kernelI6__halfEEvPKT_S4_iiiiPS2_ --------------------------
	.section	.text._ZN18transformer_engine44fused_score_for_moe_aux_loss_backward_kernelI6__halfEEvPKT_S4_iiiiPS2_,"ax",@progbits
	.align	128
        .global         _ZN18transformer_engine44fused_score_for_moe_aux_loss_backward_kernelI6__halfEEvPKT_S4_iiiiPS2_
        .type           _ZN18transformer_engine44fused_score_for_moe_aux_loss_backward_kernelI6__halfEEvPKT_S4_iiiiPS2_,@function
        .size           _ZN18transformer_engine44fused_score_for_moe_aux_loss_backward_kernelI6__halfEEvPKT_S4_iiiiPS2_,(.L_x_893 - _ZN18transformer_engine44fused_score_for_moe_aux_loss_backward_kernelI6__halfEEvPKT_S4_iiiiPS2_)
        .other          _ZN18transformer_engine44fused_score_for_moe_aux_loss_backward_kernelI6__halfEEvPKT_S4_iiiiPS2_,@"STO_CUDA_ENTRY STV_DEFAULT"
_ZN18transformer_engine44fused_score_for_moe_aux_loss_backward_kernelI6__halfEEvPKT_S4_iiiiPS2_:
.text._ZN18transformer_engine44fused_score_for_moe_aux_loss_backward_kernelI6__halfEEvPKT_S4_iiiiPS2_:
[----:B------:R-:W0:Y:S08]  /*0000*/  LDC R1, c[0x0][0x37c] ;  /* 0x0000df00ff017b82 */ /* 0x000e300000000800 */
[----:B------:R-:W1:Y:S01]  /*0010*/  LDC R0, c[0x0][0x360] ;  /* 0x0000d800ff007b82 */ /* 0x000e620000000800 */
[----:B0-----:R-:W-:-:S07]  /*0020*/  IADD3 R1, PT, PT, R1, -0x8, RZ ;  /* 0xfffffff801017810 */ /* 0x001fce0007ffe0ff */
[----:B------:R-:W0:Y:S08]  /*0030*/  LDC R5, c[0x0][0x390] ;  /* 0x0000e400ff057b82 */ /* 0x000e300000000800 */
[----:B------:R-:W2:Y:S01]  /*0040*/  S2UR UR6, SR_CTAID.X ;  /* 0x00000000000679c3 */ /* 0x000ea20000002500 */
[----:B-1----:R-:W-:-:S04]  /*0050*/  SHF.R.U32.HI R0, RZ, 0x5, R0 ;  /* 0x00000005ff007819 */ /* 0x002fc80000011600 */
[-C--:B------:R-:W-:Y:S02]  /*0060*/  IABS R6, R0.reuse ;  /* 0x0000000000067213 */ /* 0x080fe40000000000 */
[----:B------:R-:W-:Y:S02]  /*0070*/  IABS R8, R0 ;  /* 0x0000000000087213 */ /* 0x000fe40000000000 */
[----:B------:R-:W1:Y:S01]  /*0080*/  I2F.RP R4, R6 ;  /* 0x0000000600047306 */ /* 0x000e620000209400 */
[----:B0-----:R-:W-:Y:S02]  /*0090*/  IADD3 R5, PT, PT, R0, -0x1, R5 ;  /* 0xffffffff00057810 */ /* 0x001fe40007ffe005 */
[----:B------:R-:W-:-:S05]  /*00a0*/  IADD3 R8, PT, PT, RZ, -R8, RZ ;  /* 0x80000008ff087210 */ /* 0x000fca0007ffe0ff */
[----:B-1----:R-:W0:Y:S02]  /*00b0*/  MUFU.RCP R4, R4 ;  /* 0x0000000400047308 */ /* 0x002e240000001000 */
[----:B0-----:R-:W-:Y:S02]  /*00c0*/  IADD3 R2, PT, PT, R4, 0xffffffe, RZ ;  /* 0x0ffffffe04027810 */ /* 0x001fe40007ffe0ff */
[----:B------:R-:W-:-:S04]  /*00d0*/  IABS R4, R5 ;  /* 0x0000000500047213 */ /* 0x000fc80000000000 */
[----:B------:R0:W1:Y:S01]  /*00e0*/  F2I.FTZ.U32.TRUNC.NTZ R3, R2 ;  /* 0x0000000200037305 */ /* 0x000062000021f000 */
[----:B------:R-:W-:-:S04]  /*00f0*/  LOP3.LUT R5, R5, R0, RZ, 0x3c, !PT ;  /* 0x0000000005057212 */ /* 0x000fc800078e3cff */
[----:B------:R-:W-:Y:S01]  /*0100*/  ISETP.GE.AND P2, PT, R5, RZ, PT ;  /* 0x000000ff0500720c */ /* 0x000fe20003f46270 */
[----:B0-----:R-:W-:Y:S01]  /*0110*/  HFMA2 R2, -RZ, RZ, 0, 0 ;  /* 0x00000000ff027431 */ /* 0x001fe200000001ff */
[----:B-1----:R-:W-:-:S05]  /*0120*/  IADD3 R7, PT, PT, RZ, -R3, RZ ;  /* 0x80000003ff077210 */ /* 0x002fca0007ffe0ff */
[----:B------:R-:W-:-:S04]  /*0130*/  IMAD R7, R7, R6, RZ ;  /* 0x0000000607077224 */ /* 0x000fc800078e02ff */
[----:B------:R-:W-:Y:S01]  /*0140*/  IMAD.HI.U32 R3, R3, R7, R2 ;  /* 0x0000000703037227 */ /* 0x000fe200078e0002 */
[----:B------:R-:W-:-:S05]  /*0150*/  MOV R7, R8 ;  /* 0x0000000800077202 */ /* 0x000fca0000000f00 */
[----:B------:R-:W-:-:S04]  /*0160*/  IMAD.HI.U32 R2, R3, R4, RZ ;  /* 0x0000000403027227 */ /* 0x000fc800078e00ff */
[----:B------:R-:W-:-:S05]  /*0170*/  IMAD R3, R2, R7, R4 ;  /* 0x0000000702037224 */ /* 0x000fca00078e0204 */
[----:B------:R-:W-:-:S13]  /*0180*/  ISETP.GT.U32.AND P1, PT, R6, R3, PT ;  /* 0x000000030600720c */ /* 0x000fda0003f24070 */
[----:B------:R-:W-:Y:S01]  /*0190*/  @!P1 IMAD.IADD R3, R3, 0x1, -R6 ;  /* 0x0000000103039824 */ /* 0x000fe200078e0a06 */
[----:B------:R-:W-:Y:S02]  /*01a0*/  @!P1 IADD3 R2, PT, PT, R2, 0x1, RZ ;  /* 0x0000000102029810 */ /* 0x000fe40007ffe0ff */
[----:B------:R-:W-:Y:S02]  /*01b0*/  ISETP.NE.AND P1, PT, R0, RZ, PT ;  /* 0x000000ff0000720c */ /* 0x000fe40003f25270 */
[----:B------:R-:W-:-:S13]  /*01c0*/  ISETP.GE.U32.AND P0, PT, R3, R6, PT ;  /* 0x000000060300720c */ /* 0x000fda0003f06070 */
[----:B------:R-:W-:-:S04]  /*01d0*/  @P0 IADD3 R2, PT, PT, R2, 0x1, RZ ;  /* 0x0000000102020810 */ /* 0x000fc80007ffe0ff */
[----:B------:R-:W-:Y:S02]  /*01e0*/  @!P2 IADD3 R2, PT, PT, -R2, RZ, RZ ;  /* 0x000000ff0202a210 */ /* 0x000fe40007ffe1ff */
        /* <DEDUP_REMOVED lines=18> */
[-C--:B------:R-:W-:Y:S01]  /*0310*/  IMAD R10, R5, R6.reuse, RZ ;  /* 0x00000006050a7224 */ /* 0x080fe200078e02ff */
[----:B------:R-:W-:-:S02]  /*0320*/  IADD3 R4, PT, PT, R4, R6, RZ ;  /* 0x0000000604047210 */ /* 0x000fc40007ffe0ff */
[----:B------:R-:W-:Y:S02]  /*0330*/  IADD3 R6, PT, PT, -R3, -0x21, R6 ;  /* 0xffffffdf03067810 */ /* 0x000fe40007ffe106 */
[----:B------:R-:W-:Y:S01]  /*0340*/  LEA R10, R10, UR4, 0x1 ;  /* 0x000000040a0a7c11 */ /* 0x000fe2000f8e08ff */
[----:B------:R-:W-:Y:S01]  /*0350*/  UMOV UR4, UR6 ;  /* 0x0000000600047c82 */ /* 0x000fe20008000000 */
[----:B------:R-:W-:Y:S02]  /*0360*/  LEA.HI R16, R4, 0x1, RZ, 0x1b ;  /* 0x0000000104107811 */ /* 0x000fe400078fd8ff */
[----:B------:R-:W-:Y:S01]  /*0370*/  LEA R14, R17, R10, 0x1 ;  /* 0x0000000a110e7211 */ /* 0x000fe200078e08ff */
[----:B------:R-:W-:Y:S01]  /*0380*/  IMAD R13, R3, 0x2, R10 ;  /* 0x00000002030d7824 */ /* 0x000fe200078e020a */
[----:B------:R-:W-:Y:S02]  /*0390*/  LEA.HI R12, R6, 0x1, RZ, 0x1b ;  /* 0x00000001060c7811 */ /* 0x000fe400078fd8ff */
[----:B------:R-:W-:-:S02]  /*03a0*/  LOP3.LUT R15, R16, 0x7, RZ, 0xc0, !PT ;  /* 0x00000007100f7812 */ /* 0x000fc400078ec0ff */
[----:B------:R-:W-:Y:S02]  /*03b0*/  LEA R18, R17, R14, 0x1 ;  /* 0x0000000e11127211 */ /* 0x000fe400078e08ff */
[C---:B------:R-:W-:Y:S02]  /*03c0*/  LOP3.LUT R8, R3.reuse, 0x40, RZ, 0xfc, !PT ;  /* 0x0000004003087812 */ /* 0x040fe400078efcff */
[C---:B------:R-:W-:Y:S02]  /*03d0*/  LOP3.LUT R9, R3.reuse, 0x60, RZ, 0xfc, !PT ;  /* 0x0000006003097812 */ /* 0x040fe400078efcff */
[----:B------:R-:W-:Y:S02]  /*03e0*/  LOP3.LUT R11, R3, 0x80, RZ, 0xfc, !PT ;  /* 0x00000080030b7812 */ /* 0x000fe400078efcff */
[----:B------:R-:W-:Y:S02]  /*03f0*/  LOP3.LUT R12, R12, 0x3, RZ, 0xc0, !PT ;  /* 0x000000030c0c7812 */ /* 0x000fe400078ec0ff */
[----:B------:R-:W-:-:S02]  /*0400*/  LOP3.LUT R16, R16, 0x3, RZ, 0xc0, !PT ;  /* 0x0000000310107812 */ /* 0x000fc400078ec0ff */
[----:B-1-3--:R-:W-:-:S07]  /*0410*/  LEA R17, R3, R14, 0x1 ;  /* 0x0000000e03117211 */ /* 0x00afce00078e08ff */
.L_x_193:
        /* <DEDUP_REMOVED lines=12> */
[----:B------:R-:W-:Y:S02]  /*04e0*/  ISETP.NE.AND P5, PT, R15, RZ, PT ;  /* 0x000000ff0f00720c */ /* 0x000fe40003fa5270 */
[----:B------:R-:W-:Y:S02]  /*04f0*/  ISETP.NE.AND P0, PT, R16, RZ, PT ;  /* 0x000000ff1000720c */ /* 0x000fe40003f05270 */
[----:B------:R-:W-:Y:S02]  /*0500*/  ISETP.GE.U32.AND P3, PT, R4, 0x60, PT ;  /* 0x000000600400780c */ /* 0x000fe40003f66070 */
[----:B------:R-:W-:-:S05]  /*0510*/  MOV R21, R3 ;  /* 0x0000000300157202 */ /* 0x000fca0000000f00 */
[----:B------:R-:W-:Y:S06]  /*0520*/  @!P4 BRA `(.L_x_103) ;  /* 0x000000000050c947 */ /* 0x000fec0003800000 */
[----:B------:R-:W-:Y:S01]  /*0530*/  LEA.HI R22, R4, 0x1, RZ, 0x1b ;  /* 0x0000000104167811 */ /* 0x000fe200078fd8ff */
[----:B------:R-:W-:Y:S01]  /*0540*/  IMAD R25, R20, R19, R3 ;  /* 0x0000001314197224 */ /* 0x000fe200078e0203 */
[----:B------:R-:W-:Y:S02]  /*0550*/  MOV R21, R3 ;  /* 0x0000000300157202 */ /* 0x000fe40000000f00 */
[----:B------:R-:W-:-:S04]  /*0560*/  LOP3.LUT R22, R22, 0xffffff8, RZ, 0xc0, !PT ;  /* 0x0ffffff816167812 */ /* 0x000fc800078ec0ff */
[----:B------:R-:W-:-:S07]  /*0570*/  IADD3 R24, PT, PT, -R22, RZ, RZ ;  /* 0x000000ff16187210 */ /* 0x000fce0007ffe1ff */
.L_x_104:
[----:B0-----:R-:W0:Y:S01]  /*0580*/  LDC.64 R22, c[0x0][0x3a0] ;  /* 0x0000e800ff167b82 */ /* 0x001e220000000a00 */
[----:B------:R-:W-:Y:S01]  /*0590*/  VIADD R24, R24, 0x8 ;  /* 0x0000000818187836 */ /* 0x000fe20000000000 */
[----:B------:R-:W-:-:S04]  /*05a0*/  IADD3 R21, PT, PT, R21, 0x100, RZ ;  /* 0x0000010015157810 */ /* 0x000fc80007ffe0ff */
        /* <DEDUP_REMOVED lines=12> */
.L_x_103:
[----:B------:R-:W-:Y:S05]  /*0670*/  BSYNC.RECONVERGENT B1 ;  /* 0x0000000000017941 */ /* 0x000fea0003800200 */
.L_x_102:
[----:B------:R-:W-:Y:S04]  /*0680*/  BSSY.RECONVERGENT B1, `(.L_x_105) ;  /* 0x000001a000017945 */ /* 0x000fe80003800200 */
[----:B------:R-:W-:Y:S05]  /*0690*/  @!P5 BRA `(.L_x_106) ;  /* 0x000000000060d947 */ /* 0x000fea0003800000 */
[----:B0-----:R-:W-:Y:S02]  /*06a0*/  IADD3 R22, PT, PT, R15, -0x1, RZ ;  /* 0xffffffff0f167810 */ /* 0x001fe40007ffe0ff */
[----:B------:R-:W-:Y:S02]  /*06b0*/  ISETP.NE.AND P5, PT, R16, RZ, PT ;  /* 0x000000ff1000720c */ /* 0x000fe40003fa5270 */
[----:B------:R-:W-:-:S13]  /*06c0*/  ISETP.GE.U32.AND P4, PT, R22, 0x3, PT ;  /* 0x000000031600780c */ /* 0x000fda0003f86070 */
[----:B------:R-:W0:Y:S01]  /*06d0*/  @P4 LDC.64 R22, c[0x0][0x3a0] ;  /* 0x0000e800ff164b82 */ /* 0x000e220000000a00 */
[----:B------:R-:W-:Y:S01]  /*06e0*/  @P4 IMAD R25, R20, R19, R21 ;  /* 0x0000001314194224 */ /* 0x000fe200078e0215 */
[----:B------:R-:W-:-:S03]  /*06f0*/  @P4 IADD3 R21, PT, PT, R21, 0x80, RZ ;  /* 0x0000008015154810 */ /* 0x000fc60007ffe0ff */
        /* <DEDUP_REMOVED lines=18> */
.L_x_106:
[----:B------:R-:W-:Y:S05]  /*0820*/  BSYNC.RECONVERGENT B1 ;  /* 0x0000000000017941 */ /* 0x000fea0003800200 */
.L_x_105:
        /* <DEDUP_REMOVED lines=10> */
[----:B------:R-:W-:Y:S02]  /*08d0*/  ISETP.NE.AND P0, PT, R16, 0x1, PT ;  /* 0x000000011000780c */ /* 0x000fe40003f05270 */
[----:B------:R-:W-:Y:S01]  /*08e0*/  MOV R29, R7 ;  /* 0x00000007001d7202 */ /* 0x000fe20000000f00 */
        /* <DEDUP_REMOVED lines=8> */
[----:B------:R-:W-:-:S02]  /*0970*/  MOV R29, R8 ;  /* 0x00000008001d7202 */ /* 0x000fc40000000f00 */
[----:B------:R-:W-:Y:S01]  /*0980*/  @P0 MOV R29, R9 ;  /* 0x00000009001d0202 */ /* 0x000fe20000000f00 */
[----:B--2---:R0:W-:Y:S04]  /*0990*/  STS.U16 [R13+0x40], R26 ;  /* 0x0000401a0d007388 */ /* 0x0041e80000000400 */
[----:B---3--:R0:W-:Y:S04]  /*09a0*/  STS.U16 [R17+0x40], R28 ;  /* 0x0000401c11007388 */ /* 0x0081e80000000400 */
[----:B----4-:R0:W-:Y:S04]  /*09b0*/  @P0 STS.U16 [R13+0x80], R30 ;  /* 0x0000801e0d000388 */ /* 0x0101e80000000400 */
[----:B-----5:R0:W-:Y:S02]  /*09c0*/  @P0 STS.U16 [R17+0x80], R32 ;  /* 0x0000802011000388 */ /* 0x0201e40000000400 */
.L_x_108:
[----:B------:R-:W-:Y:S05]  /*09d0*/  BSYNC.RECONVERGENT B1 ;  /* 0x0000000000017941 */ /* 0x000fea0003800200 */
.L_x_107:
[----:B------:R-:W-:Y:S05]  /*09e0*/  @!P3 BRA `(.L_x_101) ;  /* 0x0000000800a4b947 */ /* 0x000fea0003800000 */
[----:B------:R-:W-:Y:S01]  /*09f0*/  IADD3 R21, PT, PT, -R29, R19, RZ ;  /* 0x000000131d157210 */ /* 0x000fe20007ffe1ff */
[----:B------:R-:W-:Y:S01]  /*0a00*/  BSSY.RECONVERGENT B1, `(.L_x_109) ;  /* 0x000005c000017945 */ /* 0x000fe20003800200 */
[----:B------:R-:W-:Y:S02]  /*0a10*/  PLOP3.LUT P0, PT, PT, PT, PT, 0x80, 0x8 ;  /* 0x000000000008781c */ /* 0x000fe40003f0f070 */
[----:B------:R-:W-:-:S13]  /*0a20*/  ISETP.GT.AND P3, PT, R21, 0x180, PT ;  /* 0x000001801500780c */ /* 0x000fda0003f64270 */
[----:B------:R-:W-:Y:S05]  /*0a30*/  @!P3 BRA `(.L_x_110) ;  /* 0x000000040060b947 */ /* 0x000fea0003800000 */
[----:B------:R-:W-:Y:S02]  /*0a40*/  PLOP3.LUT P0, PT, PT, PT, PT, 0x8, 0x80 ;  /* 0x000000000080781c */ /* 0x000fe40003f0e170 */
[----:B------:R-:W-:-:S11]  /*0a50*/  IADD3 R21, PT, PT, R19, -0x180, RZ ;  /* 0xfffffe8013157810 */ /* 0x000fd60007ffe0ff */
.L_x_111:
        /* <DEDUP_REMOVED lines=9> */
[----:B------:R-:W-:-:S03]  /*0af0*/  IADD3 R32, PT, PT, R29, 0x80, RZ ;  /* 0x000000801d207810 */ /* 0x000fc60007ffe0ff */
[----:B------:R-:W5:Y:S04]  /*0b00*/  LDG.E.U16 R45, desc[UR8][R26.64+0x80] ;  /* 0x000080081a2d7981 */ /* 0x000f68000c1e1500 */
[----:B------:R-:W5:Y:S01]  /*0b10*/  LDG.E.U16 R44, desc[UR8][R30.64+0x80] ;  /* 0x000080081e2c7981 */ /* 0x000f62000c1e1500 */
[----:B------:R-:W-:-:S03]  /*0b20*/  IMAD R32, R20, R19, R32 ;  /* 0x0000001314207224 */ /* 0x000fc600078e0220 */
[----:B------:R0:W5:Y:S01]  /*0b30*/  LDG.E.U16 R37, desc[UR8][R26.64+0xc0] ;  /* 0x0000c0081a257981 */ /* 0x000162000c1e1500 */
[----:B------:R-:W-:-:S03]  /*0b40*/  IMAD.WIDE R38, R32, 0x2, R22 ;  /* 0x0000000220267825 */ /* 0x000fc600078e0216 */
        /* <DEDUP_REMOVED lines=15> */
[----:B-----5:R1:W-:Y:S02]  /*0c40*/  STS.U16 [R31+0x40], R41 ;  /* 0x000040291f007388 */ /* 0x0203e40000000400 */
[----:B-1----:R-:W-:-:S02]  /*0c50*/  IADD3 R41, PT, PT, R29, 0x100, RZ ;  /* 0x000001001d297810 */ /* 0x002fc40007ffe0ff */
[----:B------:R-:W-:Y:S03]  /*0c60*/  STS.U16 [R32+0x80], R45 ;  /* 0x0000802d20007388 */ /* 0x000fe60000000400 */
[----:B0-----:R-:W-:Y:S01]  /*0c70*/  IMAD R38, R20, R19, R41 ;  /* 0x0000001314267224 */ /* 0x001fe200078e0229 */
[----:B------:R0:W-:Y:S04]  /*0c80*/  STS.U16 [R31+0x80], R44 ;  /* 0x0000802c1f007388 */ /* 0x0001e80000000400 */
[----:B------:R1:W-:Y:S01]  /*0c90*/  STS.U16 [R32+0xc0], R37 ;  /* 0x0000c02520007388 */ /* 0x0003e20000000400 */
[----:B0-----:R-:W-:-:S03]  /*0ca0*/  IMAD.WIDE R44, R38, 0x2, R22 ;  /* 0x00000002262c7825 */ /* 0x001fc600078e0216 */
[----:B------:R0:W-:Y:S04]  /*0cb0*/  STS.U16 [R31+0xc0], R33 ;  /* 0x0000c0211f007388 */ /* 0x0001e80000000400 */
[----:B-1----:R-:W5:Y:S01]  /*0cc0*/  LDG.E.U16 R37, desc[UR8][R44.64+0x40] ;  /* 0x000040082c257981 */ /* 0x002f62000c1e1500 */
[----:B------:R-:W-:-:S03]  /*0cd0*/  IMAD.WIDE R26, R38, 0x2, R24 ;  /* 0x00000002261a7825 */ /* 0x000fc600078e0218 */
[----:B------:R-:W5:Y:S04]  /*0ce0*/  LDG.E.U16 R41, desc[UR8][R44.64+0x80] ;  /* 0x000080082c297981 */ /* 0x000f68000c1e1500 */
[----:B0-----:R-:W5:Y:S04]  /*0cf0*/  LDG.E.U16 R33, desc[UR8][R44.64] ;  /* 0x000000082c217981 */ /* 0x001f68000c1e1500 */
[----:B------:R0:W5:Y:S04]  /*0d00*/  LDG.E.U16 R39, desc[UR8][R44.64+0xc0] ;  /* 0x0000c0082c277981 */ /* 0x000168000c1e1500 */
[----:B------:R1:W-:Y:S04]  /*0d10*/  STS.U16 [R32+0x100], R34 ;  /* 0x0001002220007388 */ /* 0x0003e80000000400 */
[----:B------:R-:W5:Y:S01]  /*0d20*/  LDG.E.U16 R38, desc[UR8][R26.64+0x40] ;  /* 0x000040081a267981 */ /* 0x000f62000c1e1500 */
[----:B0-----:R-:W-:-:S03]  /*0d30*/  IADD3 R44, PT, PT, R29, 0x180, RZ ;  /* 0x000001801d2c7810 */ /* 0x001fc60007ffe0ff */
[----:B-1----:R-:W5:Y:S02]  /*0d40*/  LDG.E.U16 R34, desc[UR8][R26.64] ;  /* 0x000000081a227981 */ /* 0x002f64000c1e1500 */
[----:B------:R-:W-:Y:S02]  /*0d50*/  IMAD R45, R20, R19, R44 ;  /* 0x00000013142d7224 */ /* 0x000fe400078e022c */
[----:B------:R0:W-:Y:S02]  /*0d60*/  STS.U16 [R31+0x100], R36 ;  /* 0x000100241f007388 */ /* 0x0001e40000000400 */
[C---:B------:R-:W-:Y:S02]  /*0d70*/  IMAD.WIDE R22, R45.reuse, 0x2, R22 ;  /* 0x000000022d167825 */ /* 0x040fe400078e0216 */
[----:B------:R1:W-:Y:S02]  /*0d80*/  STS.U16 [R32+0x140], R42 ;  /* 0x0001402a20007388 */ /* 0x0003e40000000400 */
[----:B------:R-:W-:-:S02]  /*0d90*/  IMAD.WIDE R24, R45, 0x2, R24 ;  /* 0x000000022d187825 */ /* 0x000fc400078e0218 */
        /* <DEDUP_REMOVED lines=15> */
[----:B------:R-:W-:-:S04]  /*0e90*/  IADD3 R29, PT, PT, R29, 0x200, RZ ;  /* 0x000002001d1d7810 */ /* 0x000fc80007ffe0ff */
[----:B------:R-:W-:Y:S01]  /*0ea0*/  ISETP.GE.AND P3, PT, R29, R21, PT ;  /* 0x000000151d00720c */ /* 0x000fe20003f66270 */
[----:B-----5:R3:W-:Y:S04]  /*0eb0*/  STS.U16 [R32+0x200], R33 ;  /* 0x0002002120007388 */ /* 0x0207e80000000400 */
[----:B------:R3:W-:Y:S04]  /*0ec0*/  STS.U16 [R31+0x200], R34 ;  /* 0x000200221f007388 */ /* 0x0007e80000000400 */
[----:B------:R3:W-:Y:S04]  /*0ed0*/  STS.U16 [R32+0x240], R37 ;  /* 0x0002402520007388 */ /* 0x0007e80000000400 */
[----:B------:R3:W-:Y:S04]  /*0ee0*/  STS.U16 [R31+0x240], R38 ;  /* 0x000240261f007388 */ /* 0x0007e80000000400 */
[----:B------:R3:W-:Y:S04]  /*0ef0*/  STS.U16 [R32+0x280], R41 ;  /* 0x0002802920007388 */ /* 0x0007e80000000400 */
[----:B------:R3:W-:Y:S04]  /*0f00*/  STS.U16 [R31+0x280], R36 ;  /* 0x000280241f007388 */ /* 0x0007e80000000400 */
[----:B------:R3:W-:Y:S04]  /*0f10*/  STS.U16 [R32+0x2c0], R39 ;  /* 0x0002c02720007388 */ /* 0x0007e80000000400 */
[----:B------:R3:W-:Y:S04]  /*0f20*/  STS.U16 [R31+0x2c0], R42 ;  /* 0x0002c02a1f007388 */ /* 0x0007e80000000400 */
        /* <DEDUP_REMOVED lines=9> */
.L_x_110:
[----:B------:R-:W-:Y:S05]  /*0fc0*/  BSYNC.RECONVERGENT B1 ;  /* 0x0000000000017941 */ /* 0x000fea0003800200 */
.L_x_109:
[----:B------:R-:W-:Y:S01]  /*0fd0*/  IADD3 R21, PT, PT, -R29, R19, RZ ;  /* 0x000000131d157210 */ /* 0x000fe20007ffe1ff */
[----:B------:R-:W-:Y:S03]  /*0fe0*/  BSSY.RECONVERGENT B1, `(.L_x_112) ;  /* 0x0000030000017945 */ /* 0x000fe60003800200 */
[----:B------:R-:W-:-:S13]  /*0ff0*/  ISETP.GT.AND P3, PT, R21, 0x80, PT ;  /* 0x000000801500780c */ /* 0x000fda0003f64270 */
[----:B------:R-:W-:Y:S05]  /*1000*/  @!P3 BRA `(.L_x_113) ;  /* 0x0000000000b4b947 */ /* 0x000fea0003800000 */
[----:B--2---:R-:W2:Y:S01]  /*1010*/  LDC.64 R24, c[0x0][0x388] ;  /* 0x0000e200ff187b82 */ /* 0x004ea20000000a00 */
[----:B------:R-:W-:Y:S01]  /*1020*/  IADD3 R21, PT, PT, R29, 0x80, RZ ;  /* 0x000000801d157810 */ /* 0x000fe20007ffe0ff */
[----:B---3--:R-:W-:-:S04]  /*1030*/  IMAD R27, R20, R19, R29 ;  /* 0x00000013141b7224 */ /* 0x008fc800078e021d */
[----:B------:R-:W-:Y:S02]  /*1040*/  IMAD R21, R20, R19, R21 ;  /* 0x0000001314157224 */ /* 0x000fe400078e0215 */
        /* <DEDUP_REMOVED lines=21> */
[C---:B------:R-:W-:Y:S01]  /*11a0*/  IMAD R37, R29.reuse, 0x2, R10 ;  /* 0x000000021d257824 */ /* 0x040fe200078e020a */
[----:B0-----:R-:W-:-:S02]  /*11b0*/  LEA R30, R29, R14, 0x1 ;  /* 0x0000000e1d1e7211 */ /* 0x001fc400078e08ff */
[----:B------:R-:W-:Y:S02]  /*11c0*/  PLOP3.LUT P0, PT, PT, PT, PT, 0x8, 0x80 ;  /* 0x000000000080781c */ /* 0x000fe40003f0e170 */
[----:B------:R-:W-:Y:S01]  /*11d0*/  IADD3 R29, PT, PT, R29, 0x100, RZ ;  /* 0x000001001d1d7810 */ /* 0x000fe20007ffe0ff */
        /* <DEDUP_REMOVED lines=16> */
.L_x_113:
[----:B------:R-:W-:Y:S05]  /*12e0*/  BSYNC.RECONVERGENT B1 ;  /* 0x0000000000017941 */ /* 0x000fea0003800200 */
.L_x_112:
        /* <DEDUP_REMOVED lines=15> */
[----:B------:R-:W-:-:S02]  /*13e0*/  LEA R21, R29, R10, 0x1 ;  /* 0x0000000a1d157211 */ /* 0x000fc400078e08ff */
[----:B------:R-:W-:-:S03]  /*13f0*/  LEA R27, R29, R14, 0x1 ;  /* 0x0000000e1d1b7211 */ /* 0x000fc600078e08ff */
        /* <DEDUP_REMOVED lines=8> */
.L_x_101:
[----:B------:R-:W-:Y:S05]  /*1480*/  BSYNC.RECONVERGENT B0 ;  /* 0x0000000000007941 */ /* 0x000fea0003800200 */
.L_x_100:
[----:B0-----:R-:W-:Y:S01]  /*1490*/  LEA R21, R3, R18, 0x1 ;  /* 0x0000001203157211 */ /* 0x001fe200078e08ff */
[----:B------:R0:W-:Y:S06]  /*14a0*/  MEMBAR.SC.CTA ;  /* 0x0000000000007992 */ /* 0x0001ec0000000000 */
[----:B0-----:R-:W-:Y:S01]  /*14b0*/  NOP ;  /* 0x0000000000007918 */ /* 0x001fe20000000000 */
[----:B------:R-:W-:Y:S05]  /*14c0*/  BRA.U !UP0, `(.L_x_114) ;  /* 0x0000003108b87547 */ /* 0x000fea000b800000 */
[----:B--2---:R-:W0:Y:S01]  /*14d0*/  @!P2 LDS.U16 R24, [R17] ;  /* 0x000000001118a984 */ /* 0x004e220000000400 */
[----:B-1----:R-:W-:Y:S02]  /*14e0*/  CS2R R22, SRZ ;  /* 0x0000000000167805 */ /* 0x002fe4000001ff00 */
[----:B------:R-:W-:Y:S01]  /*14f0*/  ISETP.GE.AND P3, PT, R7, R19, PT ;  /* 0x000000130700720c */ /* 0x000fe20003f66270 */
[----:B------:R-:W-:Y:S01]  /*1500*/  BSSY.RECONVERGENT B0, `(.L_x_115) ;  /* 0x00000d4000007945 */ /* 0x000fe20003800200 */
[----:B0-----:R-:W-:-:S04]  /*1510*/  @!P2 HADD2.F32 R24, -RZ, R24.H0_H0 ;  /* 0x20000018ff18a230 */ /* 0x001fc80000004100 */
[----:B------:R-:W0:Y:S02]  /*1520*/  @!P2 F2F.F64.F32 R22, R24 ;  /* 0x000000180016a310 */ /* 0x000e240000201800 */
[----:B0-----:R0:W-:Y:S05]  /*1530*/  STL.64 [R1], R22 ;  /* 0x0000001601007387 */ /* 0x0011ea0000100a00 */
[----:B------:R-:W-:Y:S05]  /*1540*/  @P3 BRA `(.L_x_116) ;  /* 0x0000000c003c3947 */ /* 0x000fea0003800000 */
[----:B------:R-:W-:Y:S01]  /*1550*/  ISETP.NE.AND P0, PT, R12, RZ, PT ;  /* 0x000000ff0c00720c */ /* 0x000fe20003f05270 */
[----:B------:R-:W-:Y:S01]  /*1560*/  BSSY.RECONVERGENT B1, `(.L_x_117) ;  /* 0x000001c000017945 */ /* 0x000fe20003800200 */
[----:B------:R-:W-:Y:S02]  /*1570*/  ISETP.GE.U32.AND P4, PT, R6, 0x60, PT ;  /* 0x000000600600780c */ /* 0x000fe40003f86070 */
[----:B---3--:R-:W-:-:S09]  /*1580*/  MOV R42, R7 ;  /* 0x00000007002a7202 */ /* 0x008fd20000000f00 */
[----:B------:R-:W-:Y:S05]  /*1590*/  @!P0 BRA `(.L_x_118) ;  /* 0x0000000000608947 */ /* 0x000fea0003800000 */
[----:B------:R-:W1:Y:S01]  /*15a0*/  LDS.U16 R25, [R17+0x40] ;  /* 0x0000400011197984 */ /* 0x000e620000000400 */
[----:B0-----:R-:W1:Y:S01]  /*15b0*/  F2F.F16.F64 R22, R22 ;  /* 0x0000001600167310 */ /* 0x001e620000300800 */
[----:B------:R-:W-:Y:S01]  /*15c0*/  ISETP.NE.AND P0, PT, R12, 0x1, PT ;  /* 0x000000010c00780c */ /* 0x000fe20003f05270 */
[----:B------:R-:W-:Y:S02]  /*15d0*/  IMAD.MOV.U32 R42, RZ, RZ, R8 ;  /* 0x000000ffff2a7224 */ /* 0x000fe400078e0008 */
[----:B-1----:R-:W-:-:S05]  /*15e0*/  HADD2 R25, R22.H0_H0, R25.H0_H0 ;  /* 0x2000001916197230 */ /* 0x002fca0000000800 */
[----:B------:R-:W-:-:S04]  /*15f0*/  HADD2.F32 R25, -RZ, R25.H0_H0 ;  /* 0x20000019ff197230 */ /* 0x000fc80000004100 */
[----:B----4-:R-:W0:Y:S02]  /*1600*/  F2F.F64.F32 R26, R25 ;  /* 0x00000019001a7310 */ /* 0x010e240000201800 */
[----:B0-----:R1:W-:Y:S01]  /*1610*/  STL.64 [R1], R26 ;  /* 0x0000001a01007387 */ /* 0x0013e20000100a00 */
[----:B------:R-:W-:Y:S05]  /*1620*/  @!P0 BRA `(.L_x_118) ;  /* 0x00000000003c8947 */ /* 0x000fea0003800000 */
[----:B------:R-:W0:Y:S01]  /*1630*/  LDS.U16 R23, [R17+0x80] ;  /* 0x0000800011177984 */ /* 0x000e220000000400 */
[----:B-1----:R-:W0:Y:S01]  /*1640*/  F2F.F16.F64 R26, R26 ;  /* 0x0000001a001a7310 */ /* 0x002e220000300800 */
[----:B------:R-:W-:Y:S02]  /*1650*/  ISETP.NE.AND P0, PT, R12, 0x2, PT ;  /* 0x000000020c00780c */ /* 0x000fe40003f05270 */
[----:B------:R-:W-:-:S11]  /*1660*/  MOV R42, R9 ;  /* 0x00000009002a7202 */ /* 0x000fd60000000f00 */
[----:B------:R-:W1:Y:S01]  /*1670*/  @P0 LDS.U16 R29, [R17+0xc0] ;  /* 0x0000c000111d0984 */ /* 0x000e620000000400 */
[----:B------:R-:W-:Y:S01]  /*1680*/  @P0 MOV R42, R11 ;  /* 0x0000000b002a0202 */ /* 0x000fe20000000f00 */
[----:B0-----:R-:W-:-:S05]  /*1690*/  HADD2 R23, R26.H0_H0, R23.H0_H0 ;  /* 0x200000171a177230 */ /* 0x001fca0000000800 */
[----:B------:R-:W-:-:S06]  /*16a0*/  HADD2.F32 R24, -RZ, R23.H0_H0 ;  /* 0x20000017ff187230 */ /* 0x000fcc0000004100 */
[----:B------:R-:W0:Y:S08]  /*16b0*/  F2F.F64.F32 R24, R24 ;  /* 0x0000001800187310 */ /* 0x000e300000201800 */
[----:B0-----:R-:W1:Y:S01]  /*16c0*/  @P0 F2F.F16.F64 R22, R24 ;  /* 0x0000001800160310 */ /* 0x001e620000300800 */
[----:B------:R2:W-:Y:S01]  /*16d0*/  STL.64 [R1], R24 ;  /* 0x0000001801007387 */ /* 0x0005e20000100a00 */
[----:B-1----:R-:W-:-:S05]  /*16e0*/  @P0 HADD2 R22, R22.H0_H0, R29.H0_H0 ;  /* 0x2000001d16160230 */ /* 0x002fca0000000800 */
[----:B------:R-:W-:-:S06]  /*16f0*/  @P0 HADD2.F32 R22, -RZ, R22.H0_H0 ;  /* 0x20000016ff160230 */ /* 0x000fcc0000004100 */
[----:B------:R-:W0:Y:S02]  /*1700*/  @P0 F2F.F64.F32 R22, R22 ;  /* 0x0000001600160310 */ /* 0x000e240000201800 */
[----:B0-----:R2:W-:Y:S02]  /*1710*/  @P0 STL.64 [R1], R22 ;  /* 0x0000001601000387 */ /* 0x0015e40000100a00 */
.L_x_118:
[----:B------:R-:W-:Y:S05]  /*1720*/  BSYNC.RECONVERGENT B1 ;  /* 0x0000000000017941 */ /* 0x000fea0003800200 */
.L_x_117:
[----:B------:R-:W-:Y:S05]  /*1730*/  @!P4 BRA `(.L_x_116) ;  /* 0x0000000800c0c947 */ /* 0x000fea0003800000 */
[----:B0-2---:R-:W-:Y:S01]  /*1740*/  IADD3 R22, PT, PT, -R42, R19, RZ ;  /* 0x000000132a167210 */ /* 0x005fe20007ffe1ff */
[----:B------:R-:W-:Y:S01]  /*1750*/  BSSY.RECONVERGENT B1, `(.L_x_119) ;  /* 0x0000063000017945 */ /* 0x000fe20003800200 */
[----:B------:R-:W-:Y:S02]  /*1760*/  PLOP3.LUT P0, PT, PT, PT, PT, 0x80, 0x8 ;  /* 0x000000000008781c */ /* 0x000fe40003f0f070 */
[----:B------:R-:W-:-:S13]  /*1770*/  ISETP.GT.AND P4, PT, R22, 0x180, PT ;  /* 0x000001801600780c */ /* 0x000fda0003f84270 */
[----:B------:R-:W-:Y:S05]  /*1780*/  @!P4 BRA `(.L_x_120) ;  /* 0x00000004007cc947 */ /* 0x000fea0003800000 */
[----:B------:R-:W-:Y:S02]  /*1790*/  PLOP3.LUT P0, PT, PT, PT, PT, 0x8, 0x80 ;  /* 0x000000000080781c */ /* 0x000fe40003f0e170 */
[----:B------:R-:W-:-:S11]  /*17a0*/  IADD3 R45, PT, PT, R19, -0x180, RZ ;  /* 0xfffffe80132d7810 */ /* 0x000fd60007ffe0ff */
.L_x_121:
[----:B------:R-:W2:Y:S01]  /*17b0*/  LDL.64 R22, [R1] ;  /* 0x0000000001167983 */ /* 0x000ea20000100a00 */
[C---:B------:R-:W-:Y:S02]  /*17c0*/  LEA R43, R42.reuse, R14, 0x1 ;  /* 0x0000000e2a2b7211 */ /* 0x040fe400078e08ff */
[----:B------:R-:W-:-:S03]  /*17d0*/  IADD3 R42, PT, PT, R42, 0x200, RZ ;  /* 0x000002002a2a7810 */ /* 0x000fc60007ffe0ff */
[----:B0-----:R-:W0:Y:S01]  /*17e0*/  LDS.U16 R25, [R43] ;  /* 0x000000002b197984 */ /* 0x001e220000000400 */
[----:B------:R-:W-:-:S03]  /*17f0*/  ISETP.GE.AND P4, PT, R42, R45, PT ;  /* 0x0000002d2a00720c */ /* 0x000fc60003f86270 */
[----:B-1----:R-:W1:Y:S04]  /*1800*/  LDS.U16 R27, [R43+0x40] ;  /* 0x000040002b1b7984 */ /* 0x002e680000000400 */
[----:B----4-:R-:W3:Y:S04]  /*1810*/  LDS.U16 R26, [R43+0x80] ;  /* 0x000080002b1a7984 */ /* 0x010ee80000000400 */
[----:B------:R-:W-:Y:S04]  /*1820*/  LDS.U16 R28, [R43+0x100] ;  /* 0x000100002b1c7984 */ /* 0x000fe80000000400 */
[----:B------:R-:W-:Y:S04]  /*1830*/  LDS.U16 R39, [R43+0x180] ;  /* 0x000180002b277984 */ /* 0x000fe80000000400 */
[----:B------:R-:W-:Y:S04]  /*1840*/  LDS.U16 R41, [R43+0x1c0] ;  /* 0x0001c0002b297984 */ /* 0x000fe80000000400 */
[----:B------:R-:W-:Y:S04]  /*1850*/  LDS.U16 R38, [R43+0x200] ;  /* 0x000200002b267984 */ /* 0x000fe80000000400 */
[----:B------:R-:W-:Y:S01]  /*1860*/  LDS.U16 R44, [R43+0x280] ;  /* 0x000280002b2c7984 */ /* 0x000fe20000000400 */
[----:B--2---:R2:W0:Y:S03]  /*1870*/  F2F.F16.F64 R22, R22 ;  /* 0x0000001600167310 */ /* 0x0044260000300800 */
[----:B--2---:R-:W2:Y:S01]  /*1880*/  LDS.U16 R23, [R43+0xc0] ;  /* 0x0000c0002b177984 */ /* 0x004ea20000000400 */
[----:B0-----:R-:W-:-:S05]  /*1890*/  HADD2 R25, R22.H0_H0, R25.H0_H0 ;  /* 0x2000001916197230 */ /* 0x001fca0000000800 */
[----:B------:R-:W-:-:S04]  /*18a0*/  HADD2.F32 R25, -RZ, R25.H0_H0 ;  /* 0x20000019ff197230 */ /* 0x000fc80000004100 */
[----:B------:R0:W4:Y:S02]  /*18b0*/  F2F.F64.F32 R36, R25 ;  /* 0x0000001900247310 */ /* 0x0001240000201800 */
[----:B0-----:R-:W0:Y:S06]  /*18c0*/  LDS.U16 R25, [R43+0x140] ;  /* 0x000140002b197984 */ /* 0x001e2c0000000400 */
[----:B----4-:R-:W1:Y:S01]  /*18d0*/  F2F.F16.F64 R24, R36 ;  /* 0x0000002400187310 */ /* 0x010e620000300800 */
[----:B------:R-:W-:Y:S01]  /*18e0*/  STL.64 [R1], R36 ;  /* 0x0000002401007387 */ /* 0x000fe20000100a00 */
[----:B-1----:R-:W-:-:S05]  /*18f0*/  HADD2 R24, R24.H0_H0, R27.H0_H0 ;  /* 0x2000001b18187230 */ /* 0x002fca0000000800 */
[----:B------:R-:W-:-:S04]  /*1900*/  HADD2.F32 R24, -RZ, R24.H0_H0 ;  /* 0x20000018ff187230 */ /* 0x000fc80000004100 */
[----:B------:R-:W1:Y:S08]  /*1910*/  F2F.F64.F32 R34, R24 ;  /* 0x0000001800227310 */ /* 0x000e700000201800 */
[----:B-1----:R-:W3:Y:S01]  /*1920*/  F2F.F16.F64 R27, R34 ;  /* 0x00000022001b7310 */ /* 0x002ee20000300800 */
[----:B------:R-:W-:Y:S01]  /*1930*/  STL.64 [R1], R34 ;  /* 0x0000002201007387 */ /* 0x000fe20000100a00 */
[----:B---3--:R-:W-:-:S05]  /*1940*/  HADD2 R26, R27.H0_H0, R26.H0_H0 ;  /* 0x2000001a1b1a7230 */ /* 0x008fca0000000800 */
[----:B------:R-:W-:-:S04]  /*1950*/  HADD2.F32 R26, -RZ, R26.H0_H0 ;  /* 0x2000001aff1a7230 */ /* 0x000fc80000004100 */
[----:B------:R-:W1:Y:S08]  /*1960*/  F2F.F64.F32 R32, R26 ;  /* 0x0000001a00207310 */ /* 0x000e700000201800 */
[----:B-1----:R-:W2:Y:S01]  /*1970*/  F2F.F16.F64 R22, R32 ;  /* 0x0000002000167310 */ /* 0x002ea20000300800 */
[----:B------:R-:W-:Y:S01]  /*1980*/  STL.64 [R1], R32 ;  /* 0x0000002001007387 */ /* 0x000fe20000100a00 */
[----:B--2---:R-:W-:-:S05]  /*1990*/  HADD2 R22, R22.H0_H0, R23.H0_H0 ;  /* 0x2000001716167230 */ /* 0x004fca0000000800 */
[----:B------:R-:W-:-:S04]  /*19a0*/  HADD2.F32 R22, -RZ, R22.H0_H0 ;  /* 0x20000016ff167230 */ /* 0x000fc80000004100 */
[----:B------:R-:W1:Y:S08]  /*19b0*/  F2F.F64.F32 R30, R22 ;  /* 0x00000016001e7310 */ /* 0x000e700000201800 */
[----:B-1----:R-:W1:Y:S01]  /*19c0*/  F2F.F16.F64 R23, R30 ;  /* 0x0000001e00177310 */ /* 0x002e620000300800 */
[----:B------:R-:W-:Y:S01]  /*19d0*/  STL.64 [R1], R30 ;  /* 0x0000001e01007387 */ /* 0x000fe20000100a00 */
[----:B-1----:R-:W-:-:S05]  /*19e0*/  HADD2 R23, R23.H0_H0, R28.H0_H0 ;  /* 0x2000001c17177230 */ /* 0x002fca0000000800 */
[----:B------:R-:W-:-:S04]  /*19f0*/  HADD2.F32 R23, -RZ, R23.H0_H0 ;  /* 0x20000017ff177230 */ /* 0x000fc80000004100 */
[----:B------:R-:W1:Y:S08]  /*1a00*/  F2F.F64.F32 R28, R23 ;  /* 0x00000017001c7310 */ /* 0x000e700000201800 */
[----:B-1----:R-:W0:Y:S01]  /*1a10*/  F2F.F16.F64 R24, R28 ;  /* 0x0000001c00187310 */ /* 0x002e220000300800 */
[----:B------:R-:W-:Y:S01]  /*1a20*/  STL.64 [R1], R28 ;  /* 0x0000001c01007387 */ /* 0x000fe20000100a00 */
[----:B0-----:R-:W-:-:S05]  /*1a30*/  HADD2 R24, R24.H0_H0, R25.H0_H0 ;  /* 0x2000001918187230 */ /* 0x001fca0000000800 */
[----:B------:R-:W-:-:S06]  /*1a40*/  HADD2.F32 R26, -RZ, R24.H0_H0 ;  /* 0x20000018ff1a7230 */ /* 0x000fcc0000004100 */
[----:B------:R-:W0:Y:S08]  /*1a50*/  F2F.F64.F32 R26, R26 ;  /* 0x0000001a001a7310 */ /* 0x000e300000201800 */
[----:B0-----:R-:W0:Y:S01]  /*1a60*/  F2F.F16.F64 R22, R26 ;  /* 0x0000001a00167310 */ /* 0x001e220000300800 */
        /* <DEDUP_REMOVED lines=9> */
[----:B0-----:R-:W0:Y:S02]  /*1b00*/  F2F.F16.F64 R23, R22 ;  /* 0x0000001600177310 */ /* 0x001e240000300800 */
[----:B0-----:R-:W-:-:S02]  /*1b10*/  HADD2 R23, R23.H0_H0, R38.H0_H0 ;  /* 0x2000002617177230 */ /* 0x001fc40000000800 */
[----:B------:R-:W0:Y:S03]  /*1b20*/  LDS.U16 R38, [R43+0x240] ;  /* 0x000240002b267984 */ /* 0x000e260000000400 */
[----:B------:R-:W-:-:S06]  /*1b30*/  HADD2.F32 R40, -RZ, R23.H0_H0 ;  /* 0x20000017ff287230 */ /* 0x000fcc0000004100 */
[----:B------:R-:W1:Y:S08]  /*1b40*/  F2F.F64.F32 R40, R40 ;  /* 0x0000002800287310 */ /* 0x000e700000201800 */
[----:B-1----:R-:W0:Y:S02]  /*1b50*/  F2F.F16.F64 R41, R40 ;  /* 0x0000002800297310 */ /* 0x002e240000300800 */
        /* <DEDUP_REMOVED lines=29> */
[----:B0-----:R-:W-:-:S05]  /*1d30*/  HADD2 R41, R41.H0_H0, R44.H0_H0 ;  /* 0x2000002c29297230 */ /* 0x001fca0000000800 */
[----:B------:R-:W-:-:S06]  /*1d40*/  HADD2.F32 R38, -RZ, R41.H0_H0 ;  /* 0x20000029ff267230 */ /* 0x000fcc0000004100 */
[----:B------:R-:W0:Y:S02]  /*1d50*/  F2F.F64.F32 R38, R38 ;  /* 0x0000002600267310 */ /* 0x000e240000201800 */
[----:B0-----:R0:W-:Y:S01]  /*1d60*/  STL.64 [R1], R38 ;  /* 0x0000002601007387 */ /* 0x0011e20000100a00 */
[----:B------:R-:W-:Y:S05]  /*1d70*/  @!P4 BRA `(.L_x_121) ;  /* 0xfffffff8008cc947 */ /* 0x000fea000383ffff */
.L_x_120:
[----:B------:R-:W-:Y:S05]  /*1d80*/  BSYNC.RECONVERGENT B1 ;  /* 0x0000000000017941 */ /* 0x000fea0003800200 */
.L_x_119:
[----:B------:R-:W-:Y:S01]  /*1d90*/  IMAD.IADD R22, R19, 0x1, -R42 ;  /* 0x0000000113167824 */ /* 0x000fe200078e0a2a */
[----:B------:R-:W-:Y:S04]  /*1da0*/  BSSY.RECONVERGENT B1, `(.L_x_122) ;  /* 0x0000030000017945 */ /* 0x000fe80003800200 */
[----:B------:R-:W-:-:S13]  /*1db0*/  ISETP.GT.AND P4, PT, R22, 0x80, PT ;  /* 0x000000801600780c */ /* 0x000fda0003f84270 */
[----:B------:R-:W-:Y:S05]  /*1dc0*/  @!P4 BRA `(.L_x_123) ;  /* 0x0000000000b4c947 */ /* 0x000fea0003800000 */
[----:B------:R-:W2:Y:S01]  /*1dd0*/  LDL.64 R22, [R1] ;  /* 0x0000000001167983 */ /* 0x000ea20000100a00 */
[C---:B------:R-:W-:Y:S02]  /*1de0*/  LEA R30, R42.reuse, R14, 0x1 ;  /* 0x0000000e2a1e7211 */ /* 0x040fe400078e08ff */
[----:B------:R-:W-:Y:S02]  /*1df0*/  PLOP3.LUT P0, PT, PT, PT, PT, 0x8, 0x80 ;  /* 0x000000000080781c */ /* 0x000fe40003f0e170 */
[----:B------:R-:W-:Y:S01]  /*1e00*/  IADD3 R42, PT, PT, R42, 0x100, RZ ;  /* 0x000001002a2a7810 */ /* 0x000fe20007ffe0ff */
[----:B------:R-:W3:Y:S04]  /*1e10*/  LDS.U16 R25, [R30] ;  /* 0x000000001e197984 */ /* 0x000ee80000000400 */
[----:B-1----:R-:W1:Y:S04]  /*1e20*/  LDS.U16 R27, [R30+0x40] ;  /* 0x000040001e1b7984 */ /* 0x002e680000000400 */
[----:B----4-:R-:W4:Y:S04]  /*1e30*/  LDS.U16 R26, [R30+0x80] ;  /* 0x000080001e1a7984 */ /* 0x010f280000000400 */
[----:B------:R-:W-:Y:S01]  /*1e40*/  LDS.U16 R32, [R30+0x100] ;  /* 0x000100001e207984 */ /* 0x000fe20000000400 */
[----:B--2---:R-:W3:Y:S02]  /*1e50*/  F2F.F16.F64 R22, R22 ;  /* 0x0000001600167310 */ /* 0x004ee40000300800 */
[----:B---3--:R-:W-:-:S02]  /*1e60*/  HADD2 R25, R22.H0_H0, R25.H0_H0 ;  /* 0x2000001916197230 */ /* 0x008fc40000000800 */
[----:B------:R-:W2:Y:S03]  /*1e70*/  LDS.U16 R22, [R30+0xc0] ;  /* 0x0000c0001e167984 */ /* 0x000ea60000000400 */
[----:B------:R-:W-:-:S06]  /*1e80*/  HADD2.F32 R25, -RZ, R25.H0_H0 ;  /* 0x20000019ff197230 */ /* 0x000fcc0000004100 */
[----:B------:R-:W3:Y:S08]  /*1e90*/  F2F.F64.F32 R24, R25 ;  /* 0x0000001900187310 */ /* 0x000ef00000201800 */
[----:B---3--:R-:W1:Y:S02]  /*1ea0*/  F2F.F16.F64 R24, R24 ;  /* 0x0000001800187310 */ /* 0x008e640000300800 */
[----:B-1----:R-:W-:-:S05]  /*1eb0*/  HADD2 R27, R24.H0_H0, R27.H0_H0 ;  /* 0x2000001b181b7230 */ /* 0x002fca0000000800 */
[----:B------:R-:W-:-:S06]  /*1ec0*/  HADD2.F32 R28, -RZ, R27.H0_H0 ;  /* 0x2000001bff1c7230 */ /* 0x000fcc0000004100 */
[----:B------:R-:W1:Y:S08]  /*1ed0*/  F2F.F64.F32 R28, R28 ;  /* 0x0000001c001c7310 */ /* 0x000e700000201800 */
[----:B-1----:R1:W4:Y:S02]  /*1ee0*/  F2F.F16.F64 R29, R28 ;  /* 0x0000001c001d7310 */ /* 0x0023240000300800 */
[----:B-1----:R-:W1:Y:S01]  /*1ef0*/  LDS.U16 R28, [R30+0x140] ;  /* 0x000140001e1c7984 */ /* 0x002e620000000400 */
[----:B----4-:R-:W-:-:S05]  /*1f00*/  HADD2 R26, R29.H0_H0, R26.H0_H0 ;  /* 0x2000001a1d1a7230 */ /* 0x010fca0000000800 */
[----:B------:R-:W-:-:S06]  /*1f10*/  HADD2.F32 R26, -RZ, R26.H0_H0 ;  /* 0x2000001aff1a7230 */ /* 0x000fcc0000004100 */
[----:B------:R-:W3:Y:S08]  /*1f20*/  F2F.F64.F32 R26, R26 ;  /* 0x0000001a001a7310 */ /* 0x000ef00000201800 */
[----:B---3--:R-:W2:Y:S02]  /*1f30*/  F2F.F16.F64 R27, R26 ;  /* 0x0000001a001b7310 */ /* 0x008ea40000300800 */
[----:B--2---:R-:W-:-:S05]  /*1f40*/  HADD2 R22, R27.H0_H0, R22.H0_H0 ;  /* 0x200000161b167230 */ /* 0x004fca0000000800 */
[----:B------:R-:W-:-:S06]  /*1f50*/  HADD2.F32 R24, -RZ, R22.H0_H0 ;  /* 0x20000016ff187230 */ /* 0x000fcc0000004100 */
[----:B------:R-:W2:Y:S08]  /*1f60*/  F2F.F64.F32 R24, R24 ;  /* 0x0000001800187310 */ /* 0x000eb00000201800 */
[----:B--2---:R-:W2:Y:S02]  /*1f70*/  F2F.F16.F64 R25, R24 ;  /* 0x0000001800197310 */ /* 0x004ea40000300800 */
[----:B--2---:R-:W-:-:S02]  /*1f80*/  HADD2 R25, R25.H0_H0, R32.H0_H0 ;  /* 0x2000002019197230 */ /* 0x004fc40000000800 */
[----:B------:R-:W2:Y:S03]  /*1f90*/  LDS.U16 R32, [R30+0x180] ;  /* 0x000180001e207984 */ /* 0x000ea60000000400 */
[----:B------:R-:W-:-:S06]  /*1fa0*/  HADD2.F32 R22, -RZ, R25.H0_H0 ;  /* 0x20000019ff167230 */ /* 0x000fcc0000004100 */
[----:B------:R-:W3:Y:S08]  /*1fb0*/  F2F.F64.F32 R22, R22 ;  /* 0x0000001600167310 */ /* 0x000ef00000201800 */
[----:B---3--:R-:W1:Y:S02]  /*1fc0*/  F2F.F16.F64 R23, R22 ;  /* 0x0000001600177310 */ /* 0x008e640000300800 */
[----:B-1----:R-:W-:-:S02]  /*1fd0*/  HADD2 R23, R23.H0_H0, R28.H0_H0 ;  /* 0x2000001c17177230 */ /* 0x002fc40000000800 */
[----:B------:R-:W1:Y:S03]  /*1fe0*/  LDS.U16 R28, [R30+0x1c0] ;  /* 0x0001c0001e1c7984 */ /* 0x000e660000000400 */
[----:B------:R-:W-:-:S06]  /*1ff0*/  HADD2.F32 R26, -RZ, R23.H0_H0 ;  /* 0x20000017ff1a7230 */ /* 0x000fcc0000004100 */
[----:B------:R-:W3:Y:S08]  /*2000*/  F2F.F64.F32 R26, R26 ;  /* 0x0000001a001a7310 */ /* 0x000ef00000201800 */
[----:B---3--:R-:W2:Y:S02]  /*2010*/  F2F.F16.F64 R27, R26 ;  /* 0x0000001a001b7310 */ /* 0x008ea40000300800 */
[----:B--2---:R-:W-:-:S05]  /*2020*/  HADD2 R27, R27.H0_H0, R32.H0_H0 ;  /* 0x200000201b1b7230 */ /* 0x004fca0000000800 */
[----:B------:R-:W-:-:S06]  /*2030*/  HADD2.F32 R24, -RZ, R27.H0_H0 ;  /* 0x2000001bff187230 */ /* 0x000fcc0000004100 */
[----:B------:R-:W2:Y:S08]  /*2040*/  F2F.F64.F32 R24, R24 ;  /* 0x0000001800187310 */ /* 0x000eb00000201800 */
[----:B--2---:R-:W1:Y:S02]  /*2050*/  F2F.F16.F64 R25, R24 ;  /* 0x0000001800197310 */ /* 0x004e640000300800 */
[----:B-1----:R-:W-:-:S05]  /*2060*/  HADD2 R25, R25.H0_H0, R28.H0_H0 ;  /* 0x2000001c19197230 */ /* 0x002fca0000000800 */
[----:B------:R-:W-:-:S06]  /*2070*/  HADD2.F32 R22, -RZ, R25.H0_H0 ;  /* 0x20000019ff167230 */ /* 0x000fcc0000004100 */
[----:B------:R-:W1:Y:S02]  /*2080*/  F2F.F64.F32 R22, R22 ;  /* 0x0000001600167310 */ /* 0x000e640000201800 */
[----:B-1----:R2:W-:Y:S02]  /*2090*/  STL.64 [R1], R22 ;  /* 0x0000001601007387 */ /* 0x0025e40000100a00 */
.L_x_123:
[----:B------:R-:W-:Y:S05]  /*20a0*/  BSYNC.RECONVERGENT B1 ;  /* 0x0000000000017941 */ /* 0x000fea0003800200 */
.L_x_122:
[----:B------:R-:W-:-:S13]  /*20b0*/  ISETP.LT.OR P0, PT, R42, R19, P0 ;  /* 0x000000132a00720c */ /* 0x000fda0000701670 */
[----:B------:R-:W-:Y:S05]  /*20c0*/  @!P0 BRA `(.L_x_116) ;  /* 0x00000000005c8947 */ /* 0x000fea0003800000 */
[----:B--2---:R-:W2:Y:S01]  /*20d0*/  LDL.64 R22, [R1] ;  /* 0x0000000001167983 */ /* 0x004ea20000100a00 */
[----:B----4-:R-:W-:-:S05]  /*20e0*/  LEA R28, R42, R14, 0x1 ;  /* 0x0000000e2a1c7211 */ /* 0x010fca00078e08ff */
[----:B------:R-:W3:Y:S04]  /*20f0*/  LDS.U16 R25, [R28] ;  /* 0x000000001c197984 */ /* 0x000ee80000000400 */
[----:B-1----:R-:W1:Y:S04]  /*2100*/  LDS.U16 R27, [R28+0x40] ;  /* 0x000040001c1b7984 */ /* 0x002e680000000400 */
[----:B------:R-:W4:Y:S01]  /*2110*/  LDS.U16 R29, [R28+0x80] ;  /* 0x000080001c1d7984 */ /* 0x000f220000000400 */
[----:B--2---:R2:W3:Y:S03]  /*2120*/  F2F.F16.F64 R22, R22 ;  /* 0x0000001600167310 */ /* 0x0044e60000300800 */
[----:B--2---:R-:W2:Y:S01]  /*2130*/  LDS.U16 R23, [R28+0xc0] ;  /* 0x0000c0001c177984 */ /* 0x004ea20000000400 */
[----:B---3--:R-:W-:-:S05]  /*2140*/  HADD2 R25, R22.H0_H0, R25.H0_H0 ;  /* 0x2000001916197230 */ /* 0x008fca0000000800 */
[----:B------:R-:W-:-:S06]  /*2150*/  HADD2.F32 R25, -RZ, R25.H0_H0 ;  /* 0x20000019ff197230 */ /* 0x000fcc0000004100 */
[----:B------:R-:W3:Y:S08]  /*2160*/  F2F.F64.F32 R24, R25 ;  /* 0x0000001900187310 */ /* 0x000ef00000201800 */
[----:B---3--:R-:W1:Y:S02]  /*2170*/  F2F.F16.F64 R24, R24 ;  /* 0x0000001800187310 */ /* 0x008e640000300800 */
[----:B-1----:R-:W-:-:S05]  /*2180*/  HADD2 R27, R24.H0_H0, R27.H0_H0 ;  /* 0x2000001b181b7230 */ /* 0x002fca0000000800 */
[----:B------:R-:W-:-:S06]  /*2190*/  HADD2.F32 R27, -RZ, R27.H0_H0 ;  /* 0x2000001bff1b7230 */ /* 0x000fcc0000004100 */
[----:B------:R-:W1:Y:S08]  /*21a0*/  F2F.F64.F32 R26, R27 ;  /* 0x0000001b001a7310 */ /* 0x000e700000201800 */
[----:B-1----:R-:W4:Y:S02]  /*21b0*/  F2F.F16.F64 R26, R26 ;  /* 0x0000001a001a7310 */ /* 0x002f240000300800 */
[----:B----4-:R-:W-:-:S05]  /*21c0*/  HADD2 R29, R26.H0_H0, R29.H0_H0 ;  /* 0x2000001d1a1d7230 */ /* 0x010fca0000000800 */
[----:B------:R-:W-:-:S04]  /*21d0*/  HADD2.F32 R29, -RZ, R29.H0_H0 ;  /* 0x2000001dff1d7230 */ /* 0x000fc80000004100 */
[----:B------:R-:W1:Y:S08]  /*21e0*/  F2F.F64.F32 R30, R29 ;  /* 0x0000001d001e7310 */ /* 0x000e700000201800 */
[----:B-1----:R-:W2:Y:S02]  /*21f0*/  F2F.F16.F64 R30, R30 ;  /* 0x0000001e001e7310 */ /* 0x002ea40000300800 */
[----:B--2---:R-:W-:-:S05]  /*2200*/  HADD2 R23, R30.H0_H0, R23.H0_H0 ;  /* 0x200000171e177230 */ /* 0x004fca0000000800 */
[----:B------:R-:W-:-:S06]  /*2210*/  HADD2.F32 R23, -RZ, R23.H0_H0 ;  /* 0x20000017ff177230 */ /* 0x000fcc0000004100 */
[----:B------:R-:W1:Y:S02]  /*2220*/  F2F.F64.F32 R22, R23 ;  /* 0x0000001700167310 */ /* 0x000e640000201800 */
[----:B-1----:R1:W-:Y:S02]  /*2230*/  STL.64 [R1], R22 ;  /* 0x0000001601007387 */ /* 0x0023e40000100a00 */
.L_x_116:
[----:B------:R-:W-:Y:S05]  /*2240*/  BSYNC.RECONVERGENT B0 ;  /* 0x0000000000007941 */ /* 0x000fea0003800200 */
.L_x_115:
[----:B012---:R-:W3:Y:S04]  /*2250*/  LDL.64 R22, [R1] ;  /* 0x0000000001167983 */ /* 0x007ee80000100a00 */
[----:B---3--:R-:W-:Y:S01]  /*2260*/  SHFL.BFLY PT, R31, R23, 0x10, 0x1f ;  /* 0x0e001f00171f7f89 */ /* 0x008fe200000e0000 */
[----:B------:R-:W-:Y:S03]  /*2270*/  F2F.F16.F64 R24, R22 ;  /* 0x0000001600187310 */ /* 0x000fe60000300800 */
[----:B------:R-:W0:Y:S05]  /*2280*/  SHFL.BFLY PT, R30, R22, 0x10, 0x1f ;  /* 0x0e001f00161e7f89 */ /* 0x000e2a00000e0000 */
[----:B0-----:R-:W0:Y:S02]  /*2290*/  F2F.F16.F64 R31, R30 ;  /* 0x0000001e001f7310 */ /* 0x001e240000300800 */
[----:B0-----:R-:W-:-:S05]  /*22a0*/  HADD2 R24, R24.H0_H0, R31.H0_H0 ;  /* 0x2000001f18187230 */ /* 0x001fca0000000800 */
[----:B----4-:R-:W-:-:S06]  /*22b0*/  HADD2.F32 R28, -RZ, R24.H0_H0 ;  /* 0x20000018ff1c7230 */ /* 0x010fcc0000004100 */
[----:B------:R-:W0:Y:S02]  /*22c0*/  F2F.F64.F32 R28, R28 ;  /* 0x0000001c001c7310 */ /* 0x000e240000201800 */
[----:B0-----:R-:W-:Y:S06]  /*22d0*/  SHFL.BFLY PT, R27, R29, 0x8, 0x1f ;  /* 0x0d001f001d1b7f89 */ /* 0x001fec00000e0000 */
[----:B------:R-:W-:Y:S01]  /*22e0*/  F2F.F16.F64 R24, R28 ;  /* 0x0000001c00187310 */ /* 0x000fe20000300800 */
[----:B------:R-:W0:Y:S07]  /*22f0*/  SHFL.BFLY PT, R26, R28, 0x8, 0x1f ;  /* 0x0d001f001c1a7f89 */ /* 0x000e2e00000e0000 */
[----:B0-----:R-:W0:Y:S02]  /*2300*/  F2F.F16.F64 R27, R26 ;  /* 0x0000001a001b7310 */ /* 0x001e240000300800 */
[----:B0-----:R-:W-:-:S05]  /*2310*/  HADD2 R24, R24.H0_H0, R27.H0_H0 ;  /* 0x2000001b18187230 */ /* 0x001fca0000000800 */
[----:B------:R-:W-:-:S06]  /*2320*/  HADD2.F32 R24, -RZ, R24.H0_H0 ;  /* 0x20000018ff187230 */ /* 0x000fcc0000004100 */
[----:B------:R-:W0:Y:S02]  /*2330*/  F2F.F64.F32 R24, R24 ;  /* 0x0000001800187310 */ /* 0x000e240000201800 */
[----:B0-----:R-:W-:Y:S06]  /*2340*/  SHFL.BFLY PT, R23, R25, 0x4, 0x1f ;  /* 0x0c801f0019177f89 */ /* 0x001fec00000e0000 */
[----:B------:R-:W-:Y:S01]  /*2350*/  F2F.F16.F64 R30, R24 ;  /* 0x00000018001e7310 */ /* 0x000fe20000300800 */
[----:B------:R-:W0:Y:S07]  /*2360*/  SHFL.BFLY PT, R22, R24, 0x4, 0x1f ;  /* 0x0c801f0018167f89 */ /* 0x000e2e00000e0000 */
[----:B0-----:R-:W0:Y:S02]  /*2370*/  F2F.F16.F64 R23, R22 ;  /* 0x0000001600177310 */ /* 0x001e240000300800 */
[----:B0-----:R-:W-:-:S05]  /*2380*/  HADD2 R23, R30.H0_H0, R23.H0_H0 ;  /* 0x200000171e177230 */ /* 0x001fca0000000800 */
[----:B------:R-:W-:-:S04]  /*2390*/  HADD2.F32 R30, -RZ, R23.H0_H0 ;  /* 0x20000017ff1e7230 */ /* 0x000fc80000004100 */
        /* <DEDUP_REMOVED lines=15> */
[----:B0-----:R0:W-:Y:S01]  /*2490*/  STL.64 [R1], R28 ;  /* 0x0000001c01007387 */ /* 0x0011e20000100a00 */
[----:B------:R-:W-:-:S03]  /*24a0*/  NOP ;  /* 0x0000000000007918 */ /* 0x000fc60000000000 */
[----:B------:R-:W2:Y:S01]  /*24b0*/  LDL.64 R42, [R1] ;  /* 0x00000000012a7983 */ /* 0x000ea20000100a00 */
[----:B------:R-:W-:Y:S01]  /*24c0*/  BSSY.RECONVERGENT B0, `(.L_x_124) ;  /* 0x0000036000007945 */ /* 0x000fe20003800200 */
[----:B--2---:R0:W1:Y:S03]  /*24d0*/  F2F.F16.F64 R42, R42 ;  /* 0x0000002a002a7310 */ /* 0x0040660000300800 */
[----:B------:R-:W-:Y:S05]  /*24e0*/  @P2 BRA `(.L_x_125) ;  /* 0x0000000000cc2947 */ /* 0x000fea0003800000 */
[----:B------:R-:W-:Y:S01]  /*24f0*/  ISETP.NE.AND P0, PT, R16, RZ, PT ;  /* 0x000000ff1000720c */ /* 0x000fe20003f05270 */
[----:B------:R-:W-:Y:S01]  /*2500*/  BSSY.RECONVERGENT B1, `(.L_x_126) ;  /* 0x0000017000017945 */ /* 0x000fe20003800200 */
[----:B------:R-:W-:Y:S02]  /*2510*/  ISETP.GE.U32.AND P4, PT, R4, 0x60, PT ;  /* 0x000000600400780c */ /* 0x000fe40003f86070 */
[----:B------:R-:W-:-:S09]  /*2520*/  MOV R23, R3 ;  /* 0x0000000300177202 */ /* 0x000fd20000000f00 */
[----:B------:R-:W-:Y:S05]  /*2530*/  @!P0 BRA `(.L_x_127) ;  /* 0x00000000004c8947 */ /* 0x000fea0003800000 */
[----:B------:R-:W-:Y:S01]  /*2540*/  LDS.U16 R22, [R13] ;  /* 0x000000000d167984 */ /* 0x000fe20000000400 */
[----:B------:R-:W-:-:S03]  /*2550*/  ISETP.NE.AND P0, PT, R16, 0x1, PT ;  /* 0x000000011000780c */ /* 0x000fc60003f05270 */
[----:B------:R-:W2:Y:S02]  /*2560*/  LDS.U16 R23, [R17] ;  /* 0x0000000011177984 */ /* 0x000ea40000000400 */
[----:B--2---:R-:W-:Y:S01]  /*2570*/  HMUL2 R22, R22.H0_H0, R23.H0_H0 ;  /* 0x2000001716167232 */ /* 0x004fe20000000800 */
[----:B------:R-:W-:-:S04]  /*2580*/  MOV R23, R7 ;  /* 0x0000000700177202 */ /* 0x000fc80000000f00 */
[----:B------:R2:W-:Y:S03]  /*2590*/  STS.U16 [R21], R22 ;  /* 0x0000001615007388 */ /* 0x0005e60000000400 */
[----:B------:R-:W-:Y:S05]  /*25a0*/  @!P0 BRA `(.L_x_127) ;  /* 0x0000000000308947 */ /* 0x000fea0003800000 */
[----:B--2---:R-:W-:Y:S01]  /*25b0*/  LDS.U16 R22, [R13+0x40] ;  /* 0x000040000d167984 */ /* 0x004fe20000000400 */
[----:B------:R-:W-:-:S03]  /*25c0*/  ISETP.NE.AND P0, PT, R16, 0x2, PT ;  /* 0x000000021000780c */ /* 0x000fc60003f05270 */
[----:B------:R-:W2:Y:S02]  /*25d0*/  LDS.U16 R23, [R17+0x40] ;  /* 0x0000400011177984 */ /* 0x000ea40000000400 */
[----:B--2---:R-:W-:-:S05]  /*25e0*/  HMUL2 R22, R22.H0_H0, R23.H0_H0 ;  /* 0x2000001716167232 */ /* 0x004fca0000000800 */
[----:B------:R-:W-:-:S05]  /*25f0*/  PRMT R24, R22, 0x7610, R24 ;  /* 0x0000761016187816 */ /* 0x000fca0000000018 */
[----:B------:R-:W-:Y:S04]  /*2600*/  STS.U16 [R21+0x40], R24 ;  /* 0x0000401815007388 */ /* 0x000fe80000000400 */
[----:B------:R-:W-:Y:S04]  /*2610*/  @P0 LDS.U16 R22, [R13+0x80] ;  /* 0x000080000d160984 */ /* 0x000fe80000000400 */
[----:B------:R-:W2:Y:S02]  /*2620*/  @P0 LDS.U16 R23, [R17+0x80] ;  /* 0x0000800011170984 */ /* 0x000ea40000000400 */
[----:B--2---:R-:W-:Y:S01]  /*2630*/  @P0 HMUL2 R22, R22.H0_H0, R23.H0_H0 ;  /* 0x2000001716160232 */ /* 0x004fe20000000800 */
[----:B------:R-:W-:Y:S01]  /*2640*/  MOV R23, R8 ;  /* 0x0000000800177202 */ /* 0x000fe20000000f00 */
[----:B------:R-:W-:-:S03]  /*2650*/  @P0 IMAD.MOV.U32 R23, RZ, RZ, R9 ;  /* 0x000000ffff170224 */ /* 0x000fc600078e0009 */
[----:B------:R3:W-:Y:S04]  /*2660*/  @P0 STS.U16 [R21+0x80], R22 ;  /* 0x0000801615000388 */ /* 0x0007e80000000400 */
.L_x_127:
[----:B------:R-:W-:Y:S05]  /*2670*/  BSYNC.RECONVERGENT B1 ;  /* 0x0000000000017941 */ /* 0x000fea0003800200 */
.L_x_126:
[----:B------:R-:W-:Y:S05]  /*2680*/  @!P4 BRA `(.L_x_125) ;  /* 0x000000000064c947 */ /* 0x000fea0003800000 */
.L_x_128:
[C---:B--23--:R-:W-:Y:S02]  /*2690*/  LEA R22, R23.reuse, R10, 0x1 ;  /* 0x0000000a17167211 */ /* 0x04cfe400078e08ff */
[----:B------:R-:W-:-:S03]  /*26a0*/  LEA R24, R23, R14, 0x1 ;  /* 0x0000000e17187211 */ /* 0x000fc600078e08ff */
[----:B----4-:R-:W-:Y:S04]  /*26b0*/  LDS.U16 R25, [R22] ;  /* 0x0000000016197984 */ /* 0x010fe80000000400 */
[----:B------:R-:W2:Y:S02]  /*26c0*/  LDS.U16 R26, [R24] ;  /* 0x00000000181a7984 */ /* 0x000ea40000000400 */
[----:B--2---:R-:W-:Y:S01]  /*26d0*/  HMUL2 R25, R25.H0_H0, R26.H0_H0 ;  /* 0x2000001a19197232 */ /* 0x004fe20000000800 */
[C---:B------:R-:W-:Y:S02]  /*26e0*/  LEA R26, R23.reuse, R18, 0x1 ;  /* 0x00000012171a7211 */ /* 0x040fe400078e08ff */
[----:B------:R-:W-:Y:S02]  /*26f0*/  IADD3 R23, PT, PT, R23, 0x80, RZ ;  /* 0x0000008017177810 */ /* 0x000fe40007ffe0ff */
[----:B------:R-:W-:-:S02]  /*2700*/  PRMT R27, R25, 0x7610, R27 ;  /* 0x00007610191b7816 */ /* 0x000fc4000000001b */
[----:B------:R-:W-:-:S03]  /*2710*/  ISETP.GE.AND P0, PT, R23, R19, PT ;  /* 0x000000131700720c */ /* 0x000fc60003f06270 */
[----:B------:R-:W-:Y:S04]  /*2720*/  STS.U16 [R26], R27 ;  /* 0x0000001b1a007388 */ /* 0x000fe80000000400 */
[----:B------:R-:W-:Y:S04]  /*2730*/  LDS.U16 R25, [R22+0x40] ;  /* 0x0000400016197984 */ /* 0x000fe80000000400 */
[----:B0-----:R-:W0:Y:S02]  /*2740*/  LDS.U16 R28, [R24+0x40] ;  /* 0x00004000181c7984 */ /* 0x001e240000000400 */
[----:B0-----:R-:W-:-:S05]  /*2750*/  HMUL2 R25, R25.H0_H0, R28.H0_H0 ;  /* 0x2000001c19197232 */ /* 0x001fca0000000800 */
[----:B------:R-:W-:-:S05]  /*2760*/  PRMT R29, R25, 0x7610, R29 ;  /* 0x00007610191d7816 */ /* 0x000fca000000001d */
[----:B------:R-:W-:Y:S04]  /*2770*/  STS.U16 [R26+0x40], R29 ;  /* 0x0000401d1a007388 */ /* 0x000fe80000000400 */
[----:B------:R-:W-:Y:S04]  /*2780*/  LDS.U16 R25, [R22+0x80] ;  /* 0x0000800016197984 */ /* 0x000fe80000000400 */
[----:B------:R-:W0:Y:S02]  /*2790*/  LDS.U16 R28, [R24+0x80] ;  /* 0x00008000181c7984 */ /* 0x000e240000000400 */
[----:B0-----:R-:W-:-:S05]  /*27a0*/  HMUL2 R25, R25.H0_H0, R28.H0_H0 ;  /* 0x2000001c19197232 */ /* 0x001fca0000000800 */
[----:B------:R-:W-:-:S05]  /*27b0*/  PRMT R30, R25, 0x7610, R30 ;  /* 0x00007610191e7816 */ /* 0x000fca000000001e */
[----:B------:R-:W-:Y:S04]  /*27c0*/  STS.U16 [R26+0x80], R30 ;  /* 0x0000801e1a007388 */ /* 0x000fe80000000400 */
[----:B------:R-:W-:Y:S04]  /*27d0*/  LDS.U16 R25, [R22+0xc0] ;  /* 0x0000c00016197984 */ /* 0x000fe80000000400 */
[----:B------:R-:W0:Y:S02]  /*27e0*/  LDS.U16 R28, [R24+0xc0] ;  /* 0x0000c000181c7984 */ /* 0x000e240000000400 */
[----:B0-----:R-:W-:-:S05]  /*27f0*/  HMUL2 R25, R25.H0_H0, R28.H0_H0 ;  /* 0x2000001c19197232 */ /* 0x001fca0000000800 */
[----:B------:R4:W-:Y:S01]  /*2800*/  STS.U16 [R26+0xc0], R25 ;  /* 0x0000c0191a007388 */ /* 0x0009e20000000400 */
[----:B------:R-:W-:Y:S05]  /*2810*/  @!P0 BRA `(.L_x_128) ;  /* 0xfffffffc009c8947 */ /* 0x000fea000383ffff */
.L_x_125:
[----:B------:R-:W-:Y:S05]  /*2820*/  BSYNC.RECONVERGENT B0 ;  /* 0x0000000000007941 */ /* 0x000fea0003800200 */
.L_x_124:
[----:B------:R-:W-:Y:S01]  /*2830*/  NOP ;  /* 0x0000000000007918 */ /* 0x000fe20000000000 */
[----:B------:R-:W5:Y:S01]  /*2840*/  @!P2 LDS.U16 R24, [R21] ;  /* 0x000000001518a984 */ /* 0x000f620000000400 */
[----:B--23--:R-:W-:Y:S01]  /*2850*/  CS2R R22, SRZ ;  /* 0x0000000000167805 */ /* 0x00cfe2000001ff00 */
[----:B------:R-:W-:Y:S01]  /*2860*/  BSSY.RECONVERGENT B0, `(.L_x_129) ;  /* 0x00000d4000007945 */ /* 0x000fe20003800200 */
[----:B-----5:R-:W-:-:S04]  /*2870*/  @!P2 HADD2.F32 R24, -RZ, R24.H0_H0 ;  /* 0x20000018ff18a230 */ /* 0x020fc80000004100 */
[----:B------:R-:W2:Y:S02]  /*2880*/  @!P2 F2F.F64.F32 R22, R24 ;  /* 0x000000180016a310 */ /* 0x000ea40000201800 */
[----:B--2---:R2:W-:Y:S01]  /*2890*/  STL.64 [R1], R22 ;  /* 0x0000001601007387 */ /* 0x0045e20000100a00 */
[----:B------:R-:W-:Y:S05]  /*28a0*/  @P3 BRA `(.L_x_130) ;  /* 0x0000000c003c3947 */ /* 0x000fea0003800000 */
[----:B------:R-:W-:Y:S01]  /*28b0*/  ISETP.NE.AND P0, PT, R12, RZ, PT ;  /* 0x000000ff0c00720c */ /* 0x000fe20003f05270 */
[----:B------:R-:W-:Y:S01]  /*28c0*/  BSSY.RECONVERGENT B1, `(.L_x_131) ;  /* 0x000001c000017945 */ /* 0x000fe20003800200 */
[----:B------:R-:W-:Y:S02]  /*28d0*/  ISETP.GE.U32.AND P3, PT, R6, 0x60, PT ;  /* 0x000000600600780c */ /* 0x000fe40003f66070 */
[----:B0-----:R-:W-:-:S09]  /*28e0*/  MOV R43, R7 ;  /* 0x00000007002b7202 */ /* 0x001fd20000000f00 */
[----:B------:R-:W-:Y:S05]  /*28f0*/  @!P0 BRA `(.L_x_132) ;  /* 0x0000000000608947 */ /* 0x000fea0003800000 */
[----:B----4-:R-:W0:Y:S01]  /*2900*/  LDS.U16 R25, [R21+0x40] ;  /* 0x0000400015197984 */ /* 0x010e220000000400 */
[----:B--2---:R-:W0:Y:S01]  /*2910*/  F2F.F16.F64 R22, R22 ;  /* 0x0000001600167310 */ /* 0x004e220000300800 */
[----:B------:R-:W-:Y:S02]  /*2920*/  ISETP.NE.AND P0, PT, R12, 0x1, PT ;  /* 0x000000010c00780c */ /* 0x000fe40003f05270 */
[----:B------:R-:W-:Y:S01]  /*2930*/  MOV R43, R8 ;  /* 0x00000008002b7202 */ /* 0x000fe20000000f00 */
[----:B0-----:R-:W-:-:S05]  /*2940*/  HADD2 R25, R22.H0_H0, R25.H0_H0 ;  /* 0x2000001916197230 */ /* 0x001fca0000000800 */
[----:B------:R-:W-:-:S04]  /*2950*/  HADD2.F32 R25, -RZ, R25.H0_H0 ;  /* 0x20000019ff197230 */ /* 0x000fc80000004100 */
[----:B------:R-:W0:Y:S02]  /*2960*/  F2F.F64.F32 R26, R25 ;  /* 0x00000019001a7310 */ /* 0x000e240000201800 */
[----:B0-----:R0:W-:Y:S01]  /*2970*/  STL.64 [R1], R26 ;  /* 0x0000001a01007387 */ /* 0x0011e20000100a00 */
[----:B------:R-:W-:Y:S05]  /*2980*/  @!P0 BRA `(.L_x_132) ;  /* 0x00000000003c8947 */ /* 0x000fea0003800000 */
[----:B------:R-:W2:Y:S01]  /*2990*/  LDS.U16 R23, [R21+0x80] ;  /* 0x0000800015177984 */ /* 0x000ea20000000400 */
[----:B0-----:R-:W2:Y:S01]  /*29a0*/  F2F.F16.F64 R26, R26 ;  /* 0x0000001a001a7310 */ /* 0x001ea20000300800 */
[----:B------:R-:W-:Y:S01]  /*29b0*/  ISETP.NE.AND P0, PT, R12, 0x2, PT ;  /* 0x000000020c00780c */ /* 0x000fe20003f05270 */
[----:B------:R-:W-:-:S12]  /*29c0*/  IMAD.MOV.U32 R43, RZ, RZ, R9 ;  /* 0x000000ffff2b7224 */ /* 0x000fd800078e0009 */
[----:B------:R-:W0:Y:S01]  /*29d0*/  @P0 LDS.U16 R29, [R21+0xc0] ;  /* 0x0000c000151d0984 */ /* 0x000e220000000400 */
[----:B------:R-:W-:Y:S01]  /*29e0*/  @P0 MOV R43, R11 ;  /* 0x0000000b002b0202 */ /* 0x000fe20000000f00 */
[----:B--2---:R-:W-:-:S05]  /*29f0*/  HADD2 R23, R26.H0_H0, R23.H0_H0 ;  /* 0x200000171a177230 */ /* 0x004fca0000000800 */
[----:B------:R-:W-:-:S06]  /*2a00*/  HADD2.F32 R24, -RZ, R23.H0_H0 ;  /* 0x20000017ff187230 */ /* 0x000fcc0000004100 */
[----:B------:R-:W2:Y:S08]  /*2a10*/  F2F.F64.F32 R24, R24 ;  /* 0x0000001800187310 */ /* 0x000eb00000201800 */
[----:B--2---:R-:W0:Y:S01]  /*2a20*/  @P0 F2F.F16.F64 R22, R24 ;  /* 0x0000001800160310 */ /* 0x004e220000300800 */
[----:B------:R3:W-:Y:S01]  /*2a30*/  STL.64 [R1], R24 ;  /* 0x0000001801007387 */ /* 0x0007e20000100a00 */
[----:B0-----:R-:W-:-:S05]  /*2a40*/  @P0 HADD2 R22, R22.H0_H0, R29.H0_H0 ;  /* 0x2000001d16160230 */ /* 0x001fca0000000800 */
[----:B------:R-:W-:-:S06]  /*2a50*/  @P0 HADD2.F32 R22, -RZ, R22.H0_H0 ;  /* 0x20000016ff160230 */ /* 0x000fcc0000004100 */
[----:B------:R-:W0:Y:S02]  /*2a60*/  @P0 F2F.F64.F32 R22, R22 ;  /* 0x0000001600160310 */ /* 0x000e240000201800 */
[----:B0-----:R3:W-:Y:S02]  /*2a70*/  @P0 STL.64 [R1], R22 ;  /* 0x0000001601000387 */ /* 0x0017e40000100a00 */
.L_x_132:
[----:B------:R-:W-:Y:S05]  /*2a80*/  BSYNC.RECONVERGENT B1 ;  /* 0x0000000000017941 */ /* 0x000fea0003800200 */
.L_x_131:
[----:B------:R-:W-:Y:S05]  /*2a90*/  @!P3 BRA `(.L_x_130) ;  /* 0x0000000800c0b947 */ /* 0x000fea0003800000 */
[----:B--23--:R-:W-:Y:S01]  /*2aa0*/  IADD3 R22, PT, PT, -R43, R19, RZ ;  /* 0x000000132b167210 */ /* 0x00cfe20007ffe1ff */
[----:B------:R-:W-:Y:S01]  /*2ab0*/  BSSY.RECONVERGENT B1, `(.L_x_133) ;  /* 0x0000063000017945 */ /* 0x000fe20003800200 */
[----:B------:R-:W-:Y:S02]  /*2ac0*/  PLOP3.LUT P0, PT, PT, PT, PT, 0x80, 0x8 ;  /* 0x000000000008781c */ /* 0x000fe40003f0f070 */
[----:B------:R-:W-:-:S13]  /*2ad0*/  ISETP.GT.AND P3, PT, R22, 0x180, PT ;  /* 0x000001801600780c */ /* 0x000fda0003f64270 */
[----:B------:R-:W-:Y:S05]  /*2ae0*/  @!P3 BRA `(.L_x_134) ;  /* 0x00000004007cb947 */ /* 0x000fea0003800000 */
[----:B------:R-:W-:Y:S02]  /*2af0*/  PLOP3.LUT P0, PT, PT, PT, PT, 0x8, 0x80 ;  /* 0x000000000080781c */ /* 0x000fe40003f0e170 */
[----:B------:R-:W-:-:S11]  /*2b00*/  IADD3 R45, PT, PT, R19, -0x180, RZ ;  /* 0xfffffe80132d7810 */ /* 0x000fd60007ffe0ff */
.L_x_135:
[----:B--2---:R-:W2:Y:S01]  /*2b10*/  LDL.64 R22, [R1] ;  /* 0x0000000001167983 */ /* 0x004ea20000100a00 */
[C---:B------:R-:W-:Y:S02]  /*2b20*/  LEA R44, R43.reuse, R18, 0x1 ;  /* 0x000000122b2c7211 */ /* 0x040fe400078e08ff */
[----:B------:R-:W-:-:S03]  /*2b30*/  IADD3 R43, PT, PT, R43, 0x200, RZ ;  /* 0x000002002b2b7810 */ /* 0x000fc60007ffe0ff */
[----:B----4-:R-:W3:Y:S01]  /*2b40*/  LDS.U16 R25, [R44] ;  /* 0x000000002c197984 */ /* 0x010ee20000000400 */
[----:B------:R-:W-:-:S03]  /*2b50*/  ISETP.GE.AND P3, PT, R43, R45, PT ;  /* 0x0000002d2b00720c */ /* 0x000fc60003f66270 */
[----:B0-----:R-:W0:Y:S04]  /*2b60*/  LDS.U16 R27, [R44+0x40] ;  /* 0x000040002c1b7984 */ /* 0x001e280000000400 */
[----:B------:R-:W4:Y:S04]  /*2b70*/  LDS.U16 R26, [R44+0x80] ;  /* 0x000080002c1a7984 */ /* 0x000f280000000400 */
[----:B------:R-:W-:Y:S04]  /*2b80*/  LDS.U16 R28, [R44+0x100] ;  /* 0x000100002c1c7984 */ /* 0x000fe80000000400 */
[----:B------:R-:W-:Y:S04]  /*2b90*/  LDS.U16 R39, [R44+0x180] ;  /* 0x000180002c277984 */ /* 0x000fe80000000400 */
[----:B------:R-:W-:Y:S04]  /*2ba0*/  LDS.U16 R41, [R44+0x1c0] ;  /* 0x0001c0002c297984 */ /* 0x000fe80000000400 */
[----:B------:R-:W-:Y:S01]  /*2bb0*/  LDS.U16 R38, [R44+0x200] ;  /* 0x000200002c267984 */ /* 0x000fe20000000400 */
[----:B--2---:R2:W3:Y:S03]  /*2bc0*/  F2F.F16.F64 R22, R22 ;  /* 0x0000001600167310 */ /* 0x0044e60000300800 */
[----:B--2---:R-:W2:Y:S01]  /*2bd0*/  LDS.U16 R23, [R44+0xc0] ;  /* 0x0000c0002c177984 */ /* 0x004ea20000000400 */
[----:B---3--:R-:W-:-:S05]  /*2be0*/  HADD2 R25, R22.H0_H0, R25.H0_H0 ;  /* 0x2000001916197230 */ /* 0x008fca0000000800 */
[----:B------:R-:W-:-:S04]  /*2bf0*/  HADD2.F32 R25, -RZ, R25.H0_H0 ;  /* 0x20000019ff197230 */ /* 0x000fc80000004100 */
[----:B------:R3:W5:Y:S02]  /*2c00*/  F2F.F64.F32 R36, R25 ;  /* 0x0000001900247310 */ /* 0x0007640000201800 */
[----:B---3--:R-:W3:Y:S06]  /*2c10*/  LDS.U16 R25, [R44+0x140] ;  /* 0x000140002c197984 */ /* 0x008eec0000000400 */
[----:B-----5:R-:W0:Y:S01]  /*2c20*/  F2F.F16.F64 R24, R36 ;  /* 0x0000002400187310 */ /* 0x020e220000300800 */
[----:B------:R-:W-:Y:S01]  /*2c30*/  STL.64 [R1], R36 ;  /* 0x0000002401007387 */ /* 0x000fe20000100a00 */
[----:B0-----:R-:W-:-:S05]  /*2c40*/  HADD2 R24, R24.H0_H0, R27.H0_H0 ;  /* 0x2000001b18187230 */ /* 0x001fca0000000800 */
[----:B------:R-:W-:-:S04]  /*2c50*/  HADD2.F32 R24, -RZ, R24.H0_H0 ;  /* 0x20000018ff187230 */ /* 0x000fc80000004100 */
[----:B------:R-:W0:Y:S08]  /*2c60*/  F2F.F64.F32 R34, R24 ;  /* 0x0000001800227310 */ /* 0x000e300000201800 */
[----:B0-----:R-:W4:Y:S01]  /*2c70*/  F2F.F16.F64 R27, R34 ;  /* 0x00000022001b7310 */ /* 0x001f220000300800 */
[----:B------:R-:W-:Y:S01]  /*2c80*/  STL.64 [R1], R34 ;  /* 0x0000002201007387 */ /* 0x000fe20000100a00 */
[----:B----4-:R-:W-:-:S05]  /*2c90*/  HADD2 R26, R27.H0_H0, R26.H0_H0 ;  /* 0x2000001a1b1a7230 */ /* 0x010fca0000000800 */
[----:B------:R-:W-:-:S04]  /*2ca0*/  HADD2.F32 R26, -RZ, R26.H0_H0 ;  /* 0x2000001aff1a7230 */ /* 0x000fc80000004100 */
[----:B------:R-:W0:Y:S08]  /*2cb0*/  F2F.F64.F32 R32, R26 ;  /* 0x0000001a00207310 */ /* 0x000e300000201800 */
[----:B0-----:R-:W2:Y:S01]  /*2cc0*/  F2F.F16.F64 R22, R32 ;  /* 0x0000002000167310 */ /* 0x001ea20000300800 */
[----:B------:R-:W-:Y:S01]  /*2cd0*/  STL.64 [R1], R32 ;  /* 0x0000002001007387 */ /* 0x000fe20000100a00 */
[----:B--2---:R-:W-:-:S05]  /*2ce0*/  HADD2 R22, R22.H0_H0, R23.H0_H0 ;  /* 0x2000001716167230 */ /* 0x004fca0000000800 */
[----:B------:R-:W-:-:S04]  /*2cf0*/  HADD2.F32 R22, -RZ, R22.H0_H0 ;  /* 0x20000016ff167230 */ /* 0x000fc80000004100 */
[----:B------:R-:W0:Y:S08]  /*2d00*/  F2F.F64.F32 R30, R22 ;  /* 0x00000016001e7310 */ /* 0x000e300000201800 */
[----:B0-----:R-:W0:Y:S01]  /*2d10*/  F2F.F16.F64 R23, R30 ;  /* 0x0000001e00177310 */ /* 0x001e220000300800 */
[----:B------:R-:W-:Y:S01]  /*2d20*/  STL.64 [R1], R30 ;  /* 0x0000001e01007387 */ /* 0x000fe20000100a00 */
[----:B0-----:R-:W-:-:S05]  /*2d30*/  HADD2 R23, R23.H0_H0, R28.H0_H0 ;  /* 0x2000001c17177230 */ /* 0x001fca0000000800 */
[----:B------:R-:W-:-:S04]  /*2d40*/  HADD2.F32 R23, -RZ, R23.H0_H0 ;  /* 0x20000017ff177230 */ /* 0x000fc80000004100 */
[----:B------:R-:W0:Y:S08]  /*2d50*/  F2F.F64.F32 R28, R23 ;  /* 0x00000017001c7310 */ /* 0x000e300000201800 */
[----:B0-----:R-:W3:Y:S01]  /*2d60*/  F2F.F16.F64 R24, R28 ;  /* 0x0000001c00187310 */ /* 0x001ee20000300800 */
[----:B------:R-:W-:Y:S01]  /*2d70*/  STL.64 [R1], R28 ;  /* 0x0000001c01007387 */ /* 0x000fe20000100a00 */
[----:B---3--:R-:W-:-:S05]  /*2d80*/  HADD2 R24, R24.H0_H0, R25.H0_H0 ;  /* 0x2000001918187230 */ /* 0x008fca0000000800 */
        /* <DEDUP_REMOVED lines=15> */
[----:B------:R-:W-:Y:S02]  /*2e80*/  HADD2.F32 R40, -RZ, R23.H0_H0 ;  /* 0x20000017ff287230 */ /* 0x000fe40000004100 */
[----:B------:R-:W2:Y:S04]  /*2e90*/  LDS.U16 R23, [R44+0x280] ;  /* 0x000280002c177984 */ /* 0x000ea80000000400 */
[----:B------:R-:W3:Y:S08]  /*2ea0*/  F2F.F64.F32 R40, R40 ;  /* 0x0000002800287310 */ /* 0x000ef00000201800 */
[----:B---3--:R-:W0:Y:S02]  /*2eb0*/  F2F.F16.F64 R41, R40 ;  /* 0x0000002800297310 */ /* 0x008e240000300800 */
[----:B0-----:R-:W-:-:S05]  /*2ec0*/  HADD2 R38, R41.H0_H0, R38.H0_H0 ;  /* 0x2000002629267230 */ /* 0x001fca0000000800 */
[----:B------:R-:W-:-:S06]  /*2ed0*/  HADD2.F32 R38, -RZ, R38.H0_H0 ;  /* 0x20000026ff267230 */ /* 0x000fcc0000004100 */
[----:B------:R-:W0:Y:S08]  /*2ee0*/  F2F.F64.F32 R38, R38 ;  /* 0x0000002600267310 */ /* 0x000e300000201800 */
[----:B0-----:R-:W2:Y:S02]  /*2ef0*/  F2F.F16.F64 R39, R38 ;  /* 0x0000002600277310 */ /* 0x001ea40000300800 */
[----:B--2---:R-:W-:-:S02]  /*2f00*/  HADD2 R23, R39.H0_H0, R23.H0_H0 ;  /* 0x2000001727177230 */ /* 0x004fc40000000800 */
[----:B------:R-:W0:Y:S03]  /*2f10*/  LDS.U16 R39, [R44+0x2c0] ;  /* 0x0002c0002c277984 */ /* 0x000e260000000400 */
[----:B------:R-:W-:-:S06]  /*2f20*/  HADD2.F32 R23, -RZ, R23.H0_H0 ;  /* 0x20000017ff177230 */ /* 0x000fcc0000004100 */
[----:B------:R-:W2:Y:S08]  /*2f30*/  F2F.F64.F32 R22, R23 ;  /* 0x0000001700167310 */ /* 0x000eb00000201800 */
[----:B--2---:R-:W0:Y:S02]  /*2f40*/  F2F.F16.F64 R22, R22 ;  /* 0x0000001600167310 */ /* 0x004e240000300800 */
[----:B0-----:R-:W-:-:S02]  /*2f50*/  HADD2 R39, R22.H0_H0, R39.H0_H0 ;  /* 0x2000002716277230 */ /* 0x001fc40000000800 */
        /* <DEDUP_REMOVED lines=19> */
[----:B0-----:R-:W-:-:S05]  /*3090*/  HADD2 R39, R41.H0_H0, R39.H0_H0 ;  /* 0x2000002729277230 */ /* 0x001fca0000000800 */
[----:B------:R-:W-:-:S06]  /*30a0*/  HADD2.F32 R39, -RZ, R39.H0_H0 ;  /* 0x20000027ff277230 */ /* 0x000fcc0000004100 */
[----:B------:R-:W0:Y:S02]  /*30b0*/  F2F.F64.F32 R38, R39 ;  /* 0x0000002700267310 */ /* 0x000e240000201800 */
[----:B0-----:R2:W-:Y:S01]  /*30c0*/  STL.64 [R1], R38 ;  /* 0x0000002601007387 */ /* 0x0015e20000100a00 */
[----:B------:R-:W-:Y:S05]  /*30d0*/  @!P3 BRA `(.L_x_135) ;  /* 0xfffffff8008cb947 */ /* 0x000fea000383ffff */
.L_x_134:
[----:B------:R-:W-:Y:S05]  /*30e0*/  BSYNC.RECONVERGENT B1 ;  /* 0x0000000000017941 */ /* 0x000fea0003800200 */
.L_x_133:
        /* <DEDUP_REMOVED lines=8> */
[----:B----4-:R-:W4:Y:S04]  /*3170*/  LDS.U16 R25, [R30] ;  /* 0x000000001e197984 */ /* 0x010f280000000400 */
[----:B0-----:R-:W0:Y:S04]  /*3180*/  LDS.U16 R27, [R30+0x40] ;  /* 0x000040001e1b7984 */ /* 0x001e280000000400 */
[----:B------:R-:W5:Y:S04]  /*3190*/  LDS.U16 R26, [R30+0x80] ;  /* 0x000080001e1a7984 */ /* 0x000f680000000400 */
[----:B------:R-:W-:Y:S01]  /*31a0*/  LDS.U16 R32, [R30+0x100] ;  /* 0x000100001e207984 */ /* 0x000fe20000000400 */
[----:B---3--:R-:W4:Y:S02]  /*31b0*/  F2F.F16.F64 R22, R22 ;  /* 0x0000001600167310 */ /* 0x008f240000300800 */
[----:B----4-:R-:W-:-:S02]  /*31c0*/  HADD2 R25, R22.H0_H0, R25.H0_H0 ;  /* 0x2000001916197230 */ /* 0x010fc40000000800 */
[----:B------:R-:W3:Y:S03]  /*31d0*/  LDS.U16 R22, [R30+0xc0] ;  /* 0x0000c0001e167984 */ /* 0x000ee60000000400 */
[----:B------:R-:W-:-:S06]  /*31e0*/  HADD2.F32 R25, -RZ, R25.H0_H0 ;  /* 0x20000019ff197230 */ /* 0x000fcc0000004100 */
[----:B------:R-:W4:Y:S08]  /*31f0*/  F2F.F64.F32 R24, R25 ;  /* 0x0000001900187310 */ /* 0x000f300000201800 */
[----:B----4-:R-:W0:Y:S02]  /*3200*/  F2F.F16.F64 R24, R24 ;  /* 0x0000001800187310 */ /* 0x010e240000300800 */
[----:B0-----:R-:W-:-:S05]  /*3210*/  HADD2 R27, R24.H0_H0, R27.H0_H0 ;  /* 0x2000001b181b7230 */ /* 0x001fca0000000800 */
[----:B------:R-:W-:-:S06]  /*3220*/  HADD2.F32 R28, -RZ, R27.H0_H0 ;  /* 0x2000001bff1c7230 */ /* 0x000fcc0000004100 */
[----:B------:R-:W0:Y:S08]  /*3230*/  F2F.F64.F32 R28, R28 ;  /* 0x0000001c001c7310 */ /* 0x000e300000201800 */
[----:B0-----:R0:W5:Y:S02]  /*3240*/  F2F.F16.F64 R29, R28 ;  /* 0x0000001c001d7310 */ /* 0x0011640000300800 */
[----:B0-----:R-:W0:Y:S01]  /*3250*/  LDS.U16 R28, [R30+0x140] ;  /* 0x000140001e1c7984 */ /* 0x001e220000000400 */
[----:B-----5:R-:W-:-:S05]  /*3260*/  HADD2 R26, R29.H0_H0, R26.H0_H0 ;  /* 0x2000001a1d1a7230 */ /* 0x020fca0000000800 */
[----:B------:R-:W-:-:S06]  /*3270*/  HADD2.F32 R26, -RZ, R26.H0_H0 ;  /* 0x2000001aff1a7230 */ /* 0x000fcc0000004100 */
[----:B------:R-:W4:Y:S08]  /*3280*/  F2F.F64.F32 R26, R26 ;  /* 0x0000001a001a7310 */ /* 0x000f300000201800 */
[----:B----4-:R-:W3:Y:S02]  /*3290*/  F2F.F16.F64 R27, R26 ;  /* 0x0000001a001b7310 */ /* 0x010ee40000300800 */
[----:B---3--:R-:W-:-:S05]  /*32a0*/  HADD2 R22, R27.H0_H0, R22.H0_H0 ;  /* 0x200000161b167230 */ /* 0x008fca0000000800 */
[----:B------:R-:W-:-:S06]  /*32b0*/  HADD2.F32 R24, -RZ, R22.H0_H0 ;  /* 0x20000016ff187230 */ /* 0x000fcc0000004100 */
[----:B------:R-:W3:Y:S08]  /*32c0*/  F2F.F64.F32 R24, R24 ;  /* 0x0000001800187310 */ /* 0x000ef00000201800 */
[----:B---3--:R-:W3:Y:S02]  /*32d0*/  F2F.F16.F64 R25, R24 ;  /* 0x0000001800197310 */ /* 0x008ee40000300800 */
[----:B---3--:R-:W-:-:S02]  /*32e0*/  HADD2 R25, R25.H0_H0, R32.H0_H0 ;  /* 0x2000002019197230 */ /* 0x008fc40000000800 */
[----:B------:R-:W3:Y:S03]  /*32f0*/  LDS.U16 R32, [R30+0x180] ;  /* 0x000180001e207984 */ /* 0x000ee60000000400 */
[----:B------:R-:W-:-:S06]  /*3300*/  HADD2.F32 R22, -RZ, R25.H0_H0 ;  /* 0x20000019ff167230 */ /* 0x000fcc0000004100 */
[----:B------:R-:W4:Y:S08]  /*3310*/  F2F.F64.F32 R22, R22 ;  /* 0x0000001600167310 */ /* 0x000f300000201800 */
[----:B----4-:R-:W0:Y:S02]  /*3320*/  F2F.F16.F64 R23, R22 ;  /* 0x0000001600177310 */ /* 0x010e240000300800 */
[----:B0-----:R-:W-:-:S02]  /*3330*/  HADD2 R23, R23.H0_H0, R28.H0_H0 ;  /* 0x2000001c17177230 */ /* 0x001fc40000000800 */
[----:B------:R-:W0:Y:S03]  /*3340*/  LDS.U16 R28, [R30+0x1c0] ;  /* 0x0001c0001e1c7984 */ /* 0x000e260000000400 */
[----:B------:R-:W-:-:S06]  /*3350*/  HADD2.F32 R26, -RZ, R23.H0_H0 ;  /* 0x20000017ff1a7230 */ /* 0x000fcc0000004100 */
[----:B------:R-:W4:Y:S08]  /*3360*/  F2F.F64.F32 R26, R26 ;  /* 0x0000001a001a7310 */ /* 0x000f300000201800 */
[----:B----4-:R-:W3:Y:S02]  /*3370*/  F2F.F16.F64 R27, R26 ;  /* 0x0000001a001b7310 */ /* 0x010ee40000300800 */
[----:B---3--:R-:W-:-:S05]  /*3380*/  HADD2 R27, R27.H0_H0, R32.H0_H0 ;  /* 0x200000201b1b7230 */ /* 0x008fca0000000800 */
[----:B------:R-:W-:-:S06]  /*3390*/  HADD2.F32 R24, -RZ, R27.H0_H0 ;  /* 0x2000001bff187230 */ /* 0x000fcc0000004100 */
[----:B------:R-:W3:Y:S08]  /*33a0*/  F2F.F64.F32 R24, R24 ;  /* 0x0000001800187310 */ /* 0x000ef00000201800 */
[----:B---3--:R-:W0:Y:S02]  /*33b0*/  F2F.F16.F64 R25, R24 ;  /* 0x0000001800197310 */ /* 0x008e240000300800 */
[----:B0-----:R-:W-:-:S05]  /*33c0*/  HADD2 R25, R25.H0_H0, R28.H0_H0 ;  /* 0x2000001c19197230 */ /* 0x001fca0000000800 */
[----:B------:R-:W-:-:S06]  /*33d0*/  HADD2.F32 R22, -RZ, R25.H0_H0 ;  /* 0x20000019ff167230 */ /* 0x000fcc0000004100 */
[----:B------:R-:W0:Y:S02]  /*33e0*/  F2F.F64.F32 R22, R22 ;  /* 0x0000001600167310 */ /* 0x000e240000201800 */
[----:B0-----:R3:W-:Y:S02]  /*33f0*/  STL.64 [R1], R22 ;  /* 0x0000001601007387 */ /* 0x0017e40000100a00 */
.L_x_137:
[----:B------:R-:W-:Y:S05]  /*3400*/  BSYNC.RECONVERGENT B1 ;  /* 0x0000000000017941 */ /* 0x000fea0003800200 */
.L_x_136:
[----:B------:R-:W-:-:S13]  /*3410*/  ISETP.LT.OR P0, PT, R43, R19, P0 ;  /* 0x000000132b00720c */ /* 0x000fda0000701670 */
[----:B------:R-:W-:Y:S05]  /*3420*/  @!P0 BRA `(.L_x_130) ;  /* 0x00000000005c8947 */ /* 0x000fea0003800000 */
[----:B---3--:R-:W3:Y:S01]  /*3430*/  LDL.64 R22, [R1] ;  /* 0x0000000001167983 */ /* 0x008ee20000100a00 */
[----:B------:R-:W-:-:S05]  /*3440*/  LEA R19, R43, R18, 0x1 ;  /* 0x000000122b137211 */ /* 0x000fca00078e08ff */
[----:B----4-:R-:W4:Y:S04]  /*3450*/  LDS.U16 R25, [R19] ;  /* 0x0000000013197984 */ /* 0x010f280000000400 */
[----:B0-----:R-:W0:Y:S04]  /*3460*/  LDS.U16 R27, [R19+0x40] ;  /* 0x00004000131b7984 */ /* 0x001e280000000400 */
[----:B------:R-:W5:Y:S01]  /*3470*/  LDS.U16 R28, [R19+0x80] ;  /* 0x00008000131c7984 */ /* 0x000f620000000400 */
        /* <DEDUP_REMOVED lines=9> */
[----:B0-----:R-:W5:Y:S02]  /*3510*/  F2F.F16.F64 R29, R26 ;  /* 0x0000001a001d7310 */ /* 0x001f640000300800 */
[----:B-----5:R-:W-:-:S05]  /*3520*/  HADD2 R28, R29.H0_H0, R28.H0_H0 ;  /* 0x2000001c1d1c7230 */ /* 0x020fca0000000800 */
[----:B------:R-:W-:-:S06]  /*3530*/  HADD2.F32 R28, -RZ, R28.H0_H0 ;  /* 0x2000001cff1c7230 */ /* 0x000fcc0000004100 */
[----:B------:R-:W0:Y:S08]  /*3540*/  F2F.F64.F32 R28, R28 ;  /* 0x0000001c001c7310 */ /* 0x000e300000201800 */
[----:B0-----:R-:W3:Y:S02]  /*3550*/  F2F.F16.F64 R29, R28 ;  /* 0x0000001c001d7310 */ /* 0x001ee40000300800 */
[----:B---3--:R-:W-:-:S05]  /*3560*/  HADD2 R22, R29.H0_H0, R22.H0_H0 ;  /* 0x200000161d167230 */ /* 0x008fca0000000800 */
[----:B------:R-:W-:-:S06]  /*3570*/  HADD2.F32 R22, -RZ, R22.H0_H0 ;  /* 0x20000016ff167230 */ /* 0x000fcc0000004100 */
[----:B------:R-:W0:Y:S02]  /*3580*/  F2F.F64.F32 R22, R22 ;  /* 0x0000001600167310 */ /* 0x000e240000201800 */
[----:B0-----:R0:W-:Y:S02]  /*3590*/  STL.64 [R1], R22 ;  /* 0x0000001601007387 */ /* 0x0011e40000100a00 */
.L_x_130:
[----:B------:R-:W-:Y:S05]  /*35a0*/  BSYNC.RECONVERGENT B0 ;  /* 0x0000000000007941 */ /* 0x000fea0003800200 */
.L_x_129:
[----:B0-23--:R-:W2:Y:S01]  /*35b0*/  LDL.64 R22, [R1] ;  /* 0x0000000001167983 */ /* 0x00dea20000100a00 */
[----:B------:R-:W0:Y:S01]  /*35c0*/  LDCU UR5, c[0x0][0x394] ;  /* 0x00007280ff0577ac */ /* 0x000e220008000800 */
[----:B------:R-:W-:Y:S02]  /*35d0*/  BSSY.RECONVERGENT B0, `(.L_x_114) ;  /* 0x000011d000007945 */ /* 0x000fe40003800200 */
[----:B--2---:R-:W-:Y:S01]  /*35e0*/  SHFL.BFLY PT, R31, R23, 0x10, 0x1f ;  /* 0x0e001f00171f7f89 */ /* 0x004fe200000e0000 */
[----:B------:R-:W-:Y:S03]  /*35f0*/  F2F.F16.F64 R19, R22 ;  /* 0x0000001600137310 */ /* 0x000fe60000300800 */
[----:B------:R-:W2:Y:S05]  /*3600*/  SHFL.BFLY PT, R30, R22, 0x10, 0x1f ;  /* 0x0e001f00161e7f89 */ /* 0x000eaa00000e0000 */
[----:B--2---:R-:W2:Y:S02]  /*3610*/  F2F.F16.F64 R30, R30 ;  /* 0x0000001e001e7310 */ /* 0x004ea40000300800 */
[----:B--2---:R-:W-:-:S05]  /*3620*/  HADD2 R19, R19.H0_H0, R30.H0_H0 ;  /* 0x2000001e13137230 */ /* 0x004fca0000000800 */
[----:B------:R-:W-:-:S04]  /*3630*/  HADD2.F32 R19, -RZ, R19.H0_H0 ;  /* 0x20000013ff137230 */ /* 0x000fc80000004100 */
[----:B------:R-:W2:Y:S02]  /*3640*/  F2F.F64.F32 R28, R19 ;  /* 0x00000013001c7310 */ /* 0x000ea40000201800 */
[----:B--2---:R-:W-:Y:S06]  /*3650*/  SHFL.BFLY PT, R27, R29, 0x8, 0x1f ;  /* 0x0d001f001d1b7f89 */ /* 0x004fec00000e0000 */
[----:B------:R-:W-:Y:S01]  /*3660*/  F2F.F16.F64 R24, R28 ;  /* 0x0000001c00187310 */ /* 0x000fe20000300800 */
[----:B----4-:R-:W2:Y:S07]  /*3670*/  SHFL.BFLY PT, R26, R28, 0x8, 0x1f ;  /* 0x0d001f001c1a7f89 */ /* 0x010eae00000e0000 */
[----:B--2---:R-:W2:Y:S02]  /*3680*/  F2F.F16.F64 R27, R26 ;  /* 0x0000001a001b7310 */ /* 0x004ea40000300800 */
[----:B--2---:R-:W-:-:S05]  /*3690*/  HADD2 R24, R24.H0_H0, R27.H0_H0 ;  /* 0x2000001b18187230 */ /* 0x004fca0000000800 */
[----:B------:R-:W-:-:S06]  /*36a0*/  HADD2.F32 R24, -RZ, R24.H0_H0 ;  /* 0x20000018ff187230 */ /* 0x000fcc0000004100 */
[----:B------:R-:W2:Y:S02]  /*36b0*/  F2F.F64.F32 R24, R24 ;  /* 0x0000001800187310 */ /* 0x000ea40000201800 */
[----:B--2---:R-:W-:Y:S06]  /*36c0*/  SHFL.BFLY PT, R23, R25, 0x4, 0x1f ;  /* 0x0c801f0019177f89 */ /* 0x004fec00000e0000 */
[----:B------:R-:W-:Y:S01]  /*36d0*/  F2F.F16.F64 R30, R24 ;  /* 0x00000018001e7310 */ /* 0x000fe20000300800 */
[----:B------:R-:W2:Y:S07]  /*36e0*/  SHFL.BFLY PT, R22, R24, 0x4, 0x1f ;  /* 0x0c801f0018167f89 */ /* 0x000eae00000e0000 */
[----:B--2---:R-:W2:Y:S02]  /*36f0*/  F2F.F16.F64 R23, R22 ;  /* 0x0000001600177310 */ /* 0x004ea40000300800 */
[----:B--2---:R-:W-:-:S05]  /*3700*/  HADD2 R23, R30.H0_H0, R23.H0_H0 ;  /* 0x200000171e177230 */ /* 0x004fca0000000800 */
[----:B------:R-:W-:-:S04]  /*3710*/  HADD2.F32 R19, -RZ, R23.H0_H0 ;  /* 0x20000017ff137230 */ /* 0x000fc80000004100 */
        /* <DEDUP_REMOVED lines=15> */
[----:B--2---:R2:W-:Y:S01]  /*3810*/  STL.64 [R1], R28 ;  /* 0x0000001c01007387 */ /* 0x0045e20000100a00 */
[----:B------:R-:W-:Y:S01]  /*3820*/  NOP ;  /* 0x0000000000007918 */ /* 0x000fe20000000000 */
[----:B0-----:R-:W-:Y:S05]  /*3830*/  @P2 BRA `(.L_x_138) ;  /* 0x0000000c00d82947 */ /* 0x001fea0003800000 */
[----:B------:R-:W3:Y:S01]  /*3840*/  LDL.64 R30, [R1] ;  /* 0x00000000011e7983 */ /* 0x000ee20000100a00 */
[----:B-1----:R-:W-:Y:S01]  /*3850*/  HADD2.F32 R42, -RZ, R42.H0_H0 ;  /* 0x2000002aff2a7230 */ /* 0x002fe20000004100 */
[----:B------:R-:W-:Y:S01]  /*3860*/  MOV R26, 0x1 ;  /* 0x00000001001a7802 */ /* 0x000fe20000000f00 */
        /* <DEDUP_REMOVED lines=11> */
[----:B---3--:R-:W2:Y:S02]  /*3920*/  F2F.F16.F64 R30, R30 ;  /* 0x0000001e001e7310 */ /* 0x008ea40000300800 */
[----:B--2---:R-:W-:-:S06]  /*3930*/  HADD2.F32 R28, -RZ, R30.H0_H0 ;  /* 0x2000001eff1c7230 */ /* 0x004fcc0000004100 */
        /* <DEDUP_REMOVED lines=8> */
[----:B------:R-:W-:Y:S02]  /*39c0*/  MOV R24, R22 ;  /* 0x0000001600187202 */ /* 0x000fe40000000f00 */
[----:B------:R-:W-:Y:S02]  /*39d0*/  MOV R25, R23 ;  /* 0x0000001700197202 */ /* 0x000fe40000000f00 */
[----:B------:R-:W-:-:S07]  /*39e0*/  MOV R40, 0x3a00 ;  /* 0x00003a0000287802 */ /* 0x000fce0000000f00 */
[----:B------:R-:W-:Y:S05]  /*39f0*/  CALL.REL.NOINC `($__internal_1_$__cuda_sm20_div_rn_f64_full) ;  /* 0x0000003400bc7944 */ /* 0x000fea0003c00000 */
[----:B------:R-:W-:Y:S01]  /*3a00*/  MOV R36, R28 ;  /* 0x0000001c00247202 */ /* 0x000fe20000000f00 */
[----:B------:R-:W-:-:S07]  /*3a10*/  IMAD.MOV.U32 R37, RZ, RZ, R29 ;  /* 0x000000ffff257224 */ /* 0x000fce00078e001d */
.L_x_140:
[----:B------:R-:W-:Y:S05]  /*3a20*/  BSYNC.RECONVERGENT B1 ;  /* 0x0000000000017941 */ /* 0x000fea0003800200 */
.L_x_139:
[----:B------:R-:W-:Y:S01]  /*3a30*/  BSSY.RECONVERGENT B1, `(.L_x_141) ;  /* 0x000005e000017945 */ /* 0x000fe20003800200 */
[----:B------:R-:W-:-:S03]  /*3a40*/  MOV R19, R3 ;  /* 0x0000000300137202 */ /* 0x000fc60000000f00 */
[----:B------:R-:W-:Y:S05]  /*3a50*/  @!P5 BRA `(.L_x_142) ;  /* 0x00000004006cd947 */ /* 0x000fea0003800000 */
[----:B------:R-:W0:Y:S01]  /*3a60*/  LDS.U16 R19, [R13] ;  /* 0x000000000d137984 */ /* 0x000e220000000400 */
[----:B------:R-:W1:Y:S01]  /*3a70*/  MUFU.RCP64H R25, R39 ;  /* 0x0000002700197308 */ /* 0x000e620000001800 */
[----:B------:R-:W-:Y:S01]  /*3a80*/  HFMA2 R24, -RZ, RZ, 0, 5.9604644775390625e-08 ;  /* 0x00000001ff187431 */ /* 0x000fe200000001ff */
[----:B------:R-:W-:Y:S01]  /*3a90*/  BSSY.RECONVERGENT B2, `(.L_x_143) ;  /* 0x0000016000027945 */ /* 0x000fe20003800200 */
[----:B------:R-:W-:-:S04]  /*3aa0*/  ISETP.NE.AND P5, PT, R16, 0x1, PT ;  /* 0x000000011000780c */ /* 0x000fc80003fa5270 */
[----:B-1----:R-:W-:-:S08]  /*3ab0*/  DFMA R22, -R38, R24, 1 ;  /* 0x3ff000002616742b */ /* 0x002fd00000000118 */
[----:B------:R-:W-:-:S08]  /*3ac0*/  DFMA R22, R22, R22, R22 ;  /* 0x000000161616722b */ /* 0x000fd00000000016 */
[----:B------:R-:W-:Y:S01]  /*3ad0*/  DFMA R22, R24, R22, R24 ;  /* 0x000000161816722b */ /* 0x000fe20000000018 */
[----:B0-----:R-:W-:-:S07]  /*3ae0*/  HADD2.F32 R19, -RZ, R19.H0_H0 ;  /* 0x20000013ff137230 */ /* 0x001fce0000004100 */
        /* <DEDUP_REMOVED lines=14> */
[----:B------:R-:W-:Y:S02]  /*3bd0*/  MOV R22, R28 ;  /* 0x0000001c00167202 */ /* 0x000fe40000000f00 */
[----:B------:R-:W-:-:S07]  /*3be0*/  MOV R23, R29 ;  /* 0x0000001d00177202 */ /* 0x000fce0000000f00 */
.L_x_144:
[----:B------:R-:W-:Y:S05]  /*3bf0*/  BSYNC.RECONVERGENT B2 ;  /* 0x0000000000027941 */ /* 0x000fea0003800200 */
.L_x_143:
[----:B------:R-:W-:Y:S01]  /*3c00*/  DADD R22, R22, -R36 ;  /* 0x0000000016167229 */ /* 0x000fe20000000824 */
[----:B------:R-:W-:-:S09]  /*3c10*/  IMAD.MOV.U32 R19, RZ, RZ, R7 ;  /* 0x000000ffff137224 */ /* 0x000fd200078e0007 */
[----:B------:R-:W0:Y:S02]  /*3c20*/  F2F.F16.F64 R22, R22 ;  /* 0x0000001600167310 */ /* 0x000e240000300800 */
        /* <DEDUP_REMOVED lines=10> */
[----:B-1----:R-:W-:-:S07]  /*3cd0*/  HADD2.F32 R19, -RZ, R19.H0_H0 ;  /* 0x20000013ff137230 */ /* 0x002fce0000004100 */
        /* <DEDUP_REMOVED lines=16> */
.L_x_146:
[----:B------:R-:W-:Y:S05]  /*3de0*/  BSYNC.RECONVERGENT B2 ;  /* 0x0000000000027941 */ /* 0x000fea0003800200 */
.L_x_145:
[----:B------:R-:W-:Y:S01]  /*3df0*/  DADD R22, R22, -R36 ;  /* 0x0000000016167229 */ /* 0x000fe20000000824 */
[----:B------:R-:W-:-:S09]  /*3e00*/  MOV R19, R8 ;  /* 0x0000000800137202 */ /* 0x000fd20000000f00 */
[----:B------:R-:W0:Y:S02]  /*3e10*/  F2F.F16.F64 R22, R22 ;  /* 0x0000001600167310 */ /* 0x000e240000300800 */
        /* <DEDUP_REMOVED lines=26> */
.L_x_148:
[----:B------:R-:W-:Y:S05]  /*3fc0*/  BSYNC.RECONVERGENT B2 ;  /* 0x0000000000027941 */ /* 0x000fea0003800200 */
.L_x_147:
[----:B------:R-:W-:Y:S01]  /*3fd0*/  DADD R22, R22, -R36 ;  /* 0x0000000016167229 */ /* 0x000fe20000000824 */
[----:B------:R-:W-:-:S09]  /*3fe0*/  MOV R19, R9 ;  /* 0x0000000900137202 */ /* 0x000fd20000000f00 */
[----:B------:R-:W0:Y:S02]  /*3ff0*/  F2F.F16.F64 R22, R22 ;  /* 0x0000001600167310 */ /* 0x000e240000300800 */
[----:B0-----:R2:W-:Y:S02]  /*4000*/  STS.U16 [R13+0x80], R22 ;  /* 0x000080160d007388 */ /* 0x0015e40000000400 */
.L_x_142:
[----:B------:R-:W-:Y:S05]  /*4010*/  BSYNC.RECONVERGENT B1 ;  /* 0x0000000000017941 */ /* 0x000fea0003800200 */
.L_x_141:
[----:B------:R-:W-:-:S13]  /*4020*/  ISETP.GE.U32.AND P0, PT, R4, 0x60, PT ;  /* 0x000000600400780c */ /* 0x000fda0003f06070 */
[----:B------:R-:W-:Y:S05]  /*4030*/  @!P0 BRA `(.L_x_138) ;  /* 0x0000000400d88947 */ /* 0x000fea0003800000 */
.L_x_157:
[C---:B---3--:R-:W-:Y:S01]  /*4040*/  LEA R41, R19.reuse, R10, 0x1 ;  /* 0x0000000a13297211 */ /* 0x048fe200078e08ff */
[----:B------:R-:W3:Y:S01]  /*4050*/  MUFU.RCP64H R23, R39 ;  /* 0x0000002700177308 */ /* 0x000ee20000001800 */
[----:B012---:R-:W-:Y:S01]  /*4060*/  IMAD.MOV.U32 R22, RZ, RZ, 0x1 ;  /* 0x00000001ff167424 */ /* 0x007fe200078e00ff */
[----:B------:R-:W-:Y:S01]  /*4070*/  IADD3 R19, PT, PT, R19, 0x80, RZ ;  /* 0x0000008013137810 */ /* 0x000fe20007ffe0ff */
[----:B------:R-:W-:Y:S01]  /*4080*/  BSSY.RECONVERGENT B1, `(.L_x_149) ;  /* 0x0000017000017945 */ /* 0x000fe20003800200 */
[----:B------:R-:W0:Y:S02]  /*4090*/  LDS.U16 R26, [R41] ;  /* 0x00000000291a7984 */ /* 0x000e240000000400 */
[----:B------:R-:W-:Y:S01]  /*40a0*/  ISETP.GE.AND P5, PT, R19, UR5, PT ;  /* 0x0000000513007c0c */ /* 0x000fe2000bfa6270 */
[----:B---3--:R-:W-:-:S08]  /*40b0*/  DFMA R24, -R38, R22, 1 ;  /* 0x3ff000002618742b */ /* 0x008fd00000000116 */
[----:B------:R-:W-:-:S08]  /*40c0*/  DFMA R24, R24, R24, R24 ;  /* 0x000000181818722b */ /* 0x000fd00000000018 */
[----:B------:R-:W-:-:S08]  /*40d0*/  DFMA R24, R22, R24, R22 ;  /* 0x000000181618722b */ /* 0x000fd00000000016 */
[----:B------:R-:W-:Y:S01]  /*40e0*/  DFMA R28, -R38, R24, 1 ;  /* 0x3ff00000261c742b */ /* 0x000fe20000000118 */
[----:B0-----:R-:W-:-:S07]  /*40f0*/  HADD2.F32 R22, -RZ, R26.H0_H0 ;  /* 0x2000001aff167230 */ /* 0x001fce0000004100 */
        /* <DEDUP_REMOVED lines=11> */
[----:B------:R-:W-:Y:S02]  /*41b0*/  MOV R24, R38 ;  /* 0x0000002600187202 */ /* 0x000fe40000000f00 */
[----:B------:R-:W-:Y:S02]  /*41c0*/  MOV R25, R39 ;  /* 0x0000002700197202 */ /* 0x000fe40000000f00 */
[----:B------:R-:W-:-:S07]  /*41d0*/  MOV R40, 0x41f0 ;  /* 0x000041f000287802 */ /* 0x000fce0000000f00 */
[----:B------:R-:W-:Y:S05]  /*41e0*/  CALL.REL.NOINC `($__internal_1_$__cuda_sm20_div_rn_f64_full) ;  /* 0x0000002c00c07944 */ /* 0x000fea0003c00000 */
.L_x_150:
[----:B------:R-:W-:Y:S05]  /*41f0*/  BSYNC.RECONVERGENT B1 ;  /* 0x0000000000017941 */ /* 0x000fea0003800200 */
.L_x_149:
[----:B------:R-:W0:Y:S01]  /*4200*/  LDS.U16 R24, [R41+0x40] ;  /* 0x0000400029187984 */ /* 0x000e220000000400 */
[----:B------:R-:W1:Y:S01]  /*4210*/  MUFU.RCP64H R23, R39 ;  /* 0x0000002700177308 */ /* 0x000e620000001800 */
[----:B------:R-:W-:Y:S01]  /*4220*/  MOV R22, 0x1 ;  /* 0x0000000100167802 */ /* 0x000fe20000000f00 */
[----:B------:R-:W-:Y:S01]  /*4230*/  DADD R30, R28, -R36 ;  /* 0x000000001c1e7229 */ /* 0x000fe20000000824 */
[----:B------:R-:W-:Y:S09]  /*4240*/  BSSY.RECONVERGENT B1, `(.L_x_151) ;  /* 0x0000017000017945 */ /* 0x000ff20003800200 */
[----:B------:R-:W2:Y:S01]  /*4250*/  F2F.F16.F64 R30, R30 ;  /* 0x0000001e001e7310 */ /* 0x000ea20000300800 */
[----:B-1----:R-:W-:-:S08]  /*4260*/  DFMA R26, -R38, R22, 1 ;  /* 0x3ff00000261a742b */ /* 0x002fd00000000116 */
[----:B------:R-:W-:Y:S01]  /*4270*/  DFMA R26, R26, R26, R26 ;  /* 0x0000001a1a1a722b */ /* 0x000fe2000000001a */
[----:B--2---:R1:W-:Y:S07]  /*4280*/  STS.U16 [R41], R30 ;  /* 0x0000001e29007388 */ /* 0x0043ee0000000400 */
        /* <DEDUP_REMOVED lines=12> */
[----:B------:R-:W-:Y:S01]  /*4350*/  IMAD.MOV.U32 R28, RZ, RZ, R22 ;  /* 0x000000ffff1c7224 */ /* 0x000fe200078e0016 */
[----:B------:R-:W-:Y:S02]  /*4360*/  MOV R29, R23 ;  /* 0x00000017001d7202 */ /* 0x000fe40000000f00 */
[----:B------:R-:W-:Y:S02]  /*4370*/  MOV R24, R38 ;  /* 0x0000002600187202 */ /* 0x000fe40000000f00 */
[----:B------:R-:W-:Y:S02]  /*4380*/  MOV R25, R39 ;  /* 0x0000002700197202 */ /* 0x000fe40000000f00 */
[----:B------:R-:W-:-:S07]  /*4390*/  MOV R40, 0x43b0 ;  /* 0x000043b000287802 */ /* 0x000fce0000000f00 */
[----:B------:R-:W-:Y:S05]  /*43a0*/  CALL.REL.NOINC `($__internal_1_$__cuda_sm20_div_rn_f64_full) ;  /* 0x0000002c00507944 */ /* 0x000fea0003c00000 */
.L_x_152:
[----:B------:R-:W-:Y:S05]  /*43b0*/  BSYNC.RECONVERGENT B1 ;  /* 0x0000000000017941 */ /* 0x000fea0003800200 */
.L_x_151:
        /* <DEDUP_REMOVED lines=8> */
[----:B--2---:R1:W-:Y:S07]  /*4440*/  STS.U16 [R41+0x40], R30 ;  /* 0x0000401e29007388 */ /* 0x0043ee0000000400 */
        /* <DEDUP_REMOVED lines=14> */
[----:B------:R-:W-:Y:S02]  /*4530*/  MOV R29, R23 ;  /* 0x00000017001d7202 */ /* 0x000fe40000000f00 */
[----:B------:R-:W-:Y:S02]  /*4540*/  MOV R25, R39 ;  /* 0x0000002700197202 */ /* 0x000fe40000000f00 */
[----:B------:R-:W-:-:S07]  /*4550*/  MOV R40, 0x4570 ;  /* 0x0000457000287802 */ /* 0x000fce0000000f00 */
[----:B------:R-:W-:Y:S05]  /*4560*/  CALL.REL.NOINC `($__internal_1_$__cuda_sm20_div_rn_f64_full) ;  /* 0x0000002800e07944 */ /* 0x000fea0003c00000 */
.L_x_154:
[----:B------:R-:W-:Y:S05]  /*4570*/  BSYNC.RECONVERGENT B1 ;  /* 0x0000000000017941 */ /* 0x000fea0003800200 */
.L_x_153:
        /* <DEDUP_REMOVED lines=21> */
[----:B------:R-:W-:Y:S02]  /*46d0*/  MOV R28, R26 ;  /* 0x0000001a001c7202 */ /* 0x000fe40000000f00 */
[----:B------:R-:W-:Y:S02]  /*46e0*/  MOV R29, R27 ;  /* 0x0000001b001d7202 */ /* 0x000fe40000000f00 */
[----:B------:R-:W-:Y:S02]  /*46f0*/  MOV R24, R38 ;  /* 0x0000002600187202 */ /* 0x000fe40000000f00 */
[----:B------:R-:W-:Y:S02]  /*4700*/  MOV R25, R39 ;  /* 0x0000002700197202 */ /* 0x000fe40000000f00 */
[----:B------:R-:W-:-:S07]  /*4710*/  MOV R40, 0x4730 ;  /* 0x0000473000287802 */ /* 0x000fce0000000f00 */
[----:B------:R-:W-:Y:S05]  /*4720*/  CALL.REL.NOINC `($__internal_1_$__cuda_sm20_div_rn_f64_full) ;  /* 0x0000002800707944 */ /* 0x000fea0003c00000 */
[----:B------:R-:W-:Y:S01]  /*4730*/  IMAD.MOV.U32 R22, RZ, RZ, R28 ;  /* 0x000000ffff167224 */ /* 0x000fe200078e001c */
[----:B------:R-:W-:-:S07]  /*4740*/  MOV R23, R29 ;  /* 0x0000001d00177202 */ /* 0x000fce0000000f00 */
.L_x_156:
[----:B------:R-:W-:Y:S05]  /*4750*/  BSYNC.RECONVERGENT B1 ;  /* 0x0000000000017941 */ /* 0x000fea0003800200 */
.L_x_155:
[----:B------:R-:W-:-:S10]  /*4760*/  DADD R22, R22, -R36 ;  /* 0x0000000016167229 */ /* 0x000fd40000000824 */
[----:B------:R-:W0:Y:S02]  /*4770*/  F2F.F16.F64 R22, R22 ;  /* 0x0000001600167310 */ /* 0x000e240000300800 */
[----:B0-----:R3:W-:Y:S01]  /*4780*/  STS.U16 [R41+0xc0], R22 ;  /* 0x0000c01629007388 */ /* 0x0017e20000000400 */
[----:B------:R-:W-:Y:S05]  /*4790*/  @!P5 BRA `(.L_x_157) ;  /* 0xfffffff80028d947 */ /* 0x000fea000383ffff */
.L_x_138:
[----:B------:R-:W-:Y:S05]  /*47a0*/  BSYNC.RECONVERGENT B0 ;  /* 0x0000000000007941 */ /* 0x000fea0003800200 */
.L_x_114:
        /* <DEDUP_REMOVED lines=17> */
[----:B-----5:R-:W-:Y:S01]  /*48c0*/  HADD2.F32 R21, -RZ, R19.H0_H0 ;  /* 0x20000013ff157230 */ /* 0x020fe20000004100 */
[----:B------:R-:W-:Y:S01]  /*48d0*/  MOV R19, R7 ;  /* 0x0000000700137202 */ /* 0x000fe20000000f00 */
[----:B---34-:R-:W-:Y:S02]  /*48e0*/  HADD2.F32 R26, -RZ, R24.H0_H0 ;  /* 0x20000018ff1a7230 */ /* 0x018fe40000004100 */
[----:B01----:R-:W-:Y:S08]  /*48f0*/  F2F.F64.F32 R22, R21 ;  /* 0x0000001500167310 */ /* 0x003ff00000201800 */
[----:B------:R-:W0:Y:S02]  /*4900*/  F2F.F64.F32 R24, R26 ;  /* 0x0000001a00187310 */ /* 0x000e240000201800 */
[----:B0-----:R-:W-:-:S02]  /*4910*/  DMUL R22, R22, R24 ;  /* 0x0000001816167228 */ /* 0x001fc40000000000 */
[----:B------:R-:W-:-:S08]  /*4920*/  DADD R24, -R24, 1 ;  /* 0x3ff0000018187429 */ /* 0x000fd00000000100 */
[----:B------:R-:W-:-:S10]  /*4930*/  DMUL R22, R22, R24 ;  /* 0x0000001816167228 */ /* 0x000fd40000000000 */
[----:B------:R-:W0:Y:S02]  /*4940*/  F2F.F16.F64 R22, R22 ;  /* 0x0000001600167310 */ /* 0x000e240000300800 */
[----:B0-----:R0:W-:Y:S01]  /*4950*/  STS.U16 [R13], R22 ;  /* 0x000000160d007388 */ /* 0x0011e20000000400 */
[----:B------:R-:W-:Y:S05]  /*4960*/  @!P0 BRA `(.L_x_163) ;  /* 0x0000000000688947 */ /* 0x000fea0003800000 */
[----:B------:R-:W1:Y:S01]  /*4970*/  LDS.U16 R19, [R13+0x40] ;  /* 0x000040000d137984 */ /* 0x000e620000000400 */
[----:B------:R-:W-:-:S03]  /*4980*/  ISETP.NE.AND P0, PT, R16, 0x2, PT ;  /* 0x000000021000780c */ /* 0x000fc60003f05270 */
[----:B------:R-:W2:Y:S01]  /*4990*/  LDS.U16 R24, [R17+0x40] ;  /* 0x0000400011187984 */ /* 0x000ea20000000400 */
[----:B-1----:R-:W-:Y:S01]  /*49a0*/  HADD2.F32 R21, -RZ, R19.H0_H0 ;  /* 0x20000013ff157230 */ /* 0x002fe20000004100 */
[----:B------:R-:W-:Y:S01]  /*49b0*/  MOV R19, R8 ;  /* 0x0000000800137202 */ /* 0x000fe20000000f00 */
[----:B--2---:R-:W-:Y:S02]  /*49c0*/  HADD2.F32 R26, -RZ, R24.H0_H0 ;  /* 0x20000018ff1a7230 */ /* 0x004fe40000004100 */
[----:B0-----:R-:W-:Y:S08]  /*49d0*/  F2F.F64.F32 R22, R21 ;  /* 0x0000001500167310 */ /* 0x001ff00000201800 */
[----:B------:R-:W0:Y:S02]  /*49e0*/  F2F.F64.F32 R24, R26 ;  /* 0x0000001a00187310 */ /* 0x000e240000201800 */
[----:B0-----:R-:W-:-:S02]  /*49f0*/  DMUL R22, R22, R24 ;  /* 0x0000001816167228 */ /* 0x001fc40000000000 */
[----:B------:R-:W-:-:S08]  /*4a00*/  DADD R24, -R24, 1 ;  /* 0x3ff0000018187429 */ /* 0x000fd00000000100 */
[----:B------:R-:W-:-:S10]  /*4a10*/  DMUL R22, R22, R24 ;  /* 0x0000001816167228 */ /* 0x000fd40000000000 */
[----:B------:R-:W0:Y:S02]  /*4a20*/  F2F.F16.F64 R22, R22 ;  /* 0x0000001600167310 */ /* 0x000e240000300800 */
[----:B0-----:R0:W-:Y:S01]  /*4a30*/  STS.U16 [R13+0x40], R22 ;  /* 0x000040160d007388 */ /* 0x0011e20000000400 */
[----:B------:R-:W-:Y:S05]  /*4a40*/  @!P0 BRA `(.L_x_163) ;  /* 0x0000000000308947 */ /* 0x000fea0003800000 */
[----:B------:R-:W1:Y:S04]  /*4a50*/  LDS.U16 R19, [R13+0x80] ;  /* 0x000080000d137984 */ /* 0x000e680000000400 */
        /* <DEDUP_REMOVED lines=10> */
[----:B0-----:R0:W-:Y:S02]  /*4b00*/  STS.U16 [R13+0x80], R22 ;  /* 0x000080160d007388 */ /* 0x0011e40000000400 */
.L_x_163:
[----:B------:R-:W-:Y:S05]  /*4b10*/  BSYNC.RECONVERGENT B1 ;  /* 0x0000000000017941 */ /* 0x000fea0003800200 */
.L_x_162:
[----:B------:R-:W-:-:S13]  /*4b20*/  ISETP.GE.U32.AND P0, PT, R4, 0x60, PT ;  /* 0x000000600400780c */ /* 0x000fda0003f06070 */
[----:B------:R-:W-:Y:S05]  /*4b30*/  @!P0 BRA `(.L_x_161) ;  /* 0x0000000000c48947 */ /* 0x000fea0003800000 */
.L_x_164:
[C---:B0-----:R-:W-:Y:S01]  /*4b40*/  LEA R21, R19.reuse, R10, 0x1 ;  /* 0x0000000a13157211 */ /* 0x041fe200078e08ff */
[C---:B---34-:R-:W-:Y:S01]  /*4b50*/  IMAD R26, R19.reuse, 0x2, R14 ;  /* 0x00000002131a7824 */ /* 0x058fe200078e020e */
[----:B------:R-:W-:-:S03]  /*4b60*/  IADD3 R19, PT, PT, R19, 0x80, RZ ;  /* 0x0000008013137810 */ /* 0x000fc60007ffe0ff */
[----:B012---:R-:W0:Y:S01]  /*4b70*/  LDS.U16 R22, [R21] ;  /* 0x0000000015167984 */ /* 0x007e220000000400 */
[----:B------:R-:W-:-:S03]  /*4b80*/  ISETP.GE.AND P0, PT, R19, UR5, PT ;  /* 0x0000000513007c0c */ /* 0x000fc6000bf06270 */
[----:B------:R-:W1:Y:S01]  /*4b90*/  LDS.U16 R24, [R26] ;  /* 0x000000001a187984 */ /* 0x000e620000000400 */
[----:B0-----:R-:W-:Y:S02]  /*4ba0*/  HADD2.F32 R27, -RZ, R22.H0_H0 ;  /* 0x20000016ff1b7230 */ /* 0x001fe40000004100 */
[----:B-1----:R-:W-:Y:S02]  /*4bb0*/  HADD2.F32 R30, -RZ, R24.H0_H0 ;  /* 0x20000018ff1e7230 */ /* 0x002fe40000004100 */
[----:B------:R-:W-:Y:S08]  /*4bc0*/  F2F.F64.F32 R22, R27 ;  /* 0x0000001b00167310 */ /* 0x000ff00000201800 */
[----:B------:R-:W0:Y:S02]  /*4bd0*/  F2F.F64.F32 R24, R30 ;  /* 0x0000001e00187310 */ /* 0x000e240000201800 */
[----:B0-----:R-:W-:-:S02]  /*4be0*/  DMUL R22, R22, R24 ;  /* 0x0000001816167228 */ /* 0x001fc40000000000 */
[----:B------:R-:W-:-:S08]  /*4bf0*/  DADD R24, -R24, 1 ;  /* 0x3ff0000018187429 */ /* 0x000fd00000000100 */
[----:B------:R-:W-:Y:S01]  /*4c00*/  DMUL R28, R22, R24 ;  /* 0x00000018161c7228 */ /* 0x000fe20000000000 */
[----:B------:R-:W0:Y:S09]  /*4c10*/  LDS.U16 R22, [R21+0x40] ;  /* 0x0000400015167984 */ /* 0x000e320000000400 */
[----:B------:R-:W1:Y:S02]  /*4c20*/  F2F.F16.F64 R28, R28 ;  /* 0x0000001c001c7310 */ /* 0x000e640000300800 */
[----:B-1----:R-:W-:Y:S04]  /*4c30*/  STS.U16 [R21], R28 ;  /* 0x0000001c15007388 */ /* 0x002fe80000000400 */
[----:B------:R-:W1:Y:S01]  /*4c40*/  LDS.U16 R23, [R26+0x40] ;  /* 0x000040001a177984 */ /* 0x000e620000000400 */
[----:B0-----:R-:W-:-:S04]  /*4c50*/  HADD2.F32 R32, -RZ, R22.H0_H0 ;  /* 0x20000016ff207230 */ /* 0x001fc80000004100 */
[----:B------:R-:W-:Y:S01]  /*4c60*/  F2F.F64.F32 R24, R32 ;  /* 0x0000002000187310 */ /* 0x000fe20000201800 */
[----:B-1----:R-:W-:-:S07]  /*4c70*/  HADD2.F32 R27, -RZ, R23.H0_H0 ;  /* 0x20000017ff1b7230 */ /* 0x002fce0000004100 */
[----:B------:R-:W0:Y:S02]  /*4c80*/  F2F.F64.F32 R22, R27 ;  /* 0x0000001b00167310 */ /* 0x000e240000201800 */
[----:B0-----:R-:W-:Y:S02]  /*4c90*/  DMUL R24, R24, R22 ;  /* 0x0000001618187228 */ /* 0x001fe40000000000 */
[----:B------:R-:W-:-:S08]  /*4ca0*/  DADD R22, -R22, 1 ;  /* 0x3ff0000016167429 */ /* 0x000fd00000000100 */
[----:B------:R-:W-:Y:S02]  /*4cb0*/  DMUL R30, R24, R22 ;  /* 0x00000016181e7228 */ /* 0x000fe40000000000 */
[----:B------:R-:W0:Y:S08]  /*4cc0*/  LDS.U16 R22, [R21+0x80] ;  /* 0x0000800015167984 */ /* 0x000e300000000400 */
[----:B------:R-:W1:Y:S02]  /*4cd0*/  F2F.F16.F64 R30, R30 ;  /* 0x0000001e001e7310 */ /* 0x000e640000300800 */
[----:B-1----:R-:W-:Y:S04]  /*4ce0*/  STS.U16 [R21+0x40], R30 ;  /* 0x0000401e15007388 */ /* 0x002fe80000000400 */
        /* <DEDUP_REMOVED lines=18> */
[----:B------:R-:W-:-:S10]  /*4e10*/  DMUL R22, R24, R22 ;  /* 0x0000001618167228 */ /* 0x000fd40000000000 */
[----:B------:R-:W0:Y:S02]  /*4e20*/  F2F.F16.F64 R22, R22 ;  /* 0x0000001600167310 */ /* 0x000e240000300800 */
[----:B0-----:R0:W-:Y:S01]  /*4e30*/  STS.U16 [R21+0xc0], R22 ;  /* 0x0000c01615007388 */ /* 0x0011e20000000400 */
[----:B------:R-:W-:Y:S05]  /*4e40*/  @!P0 BRA `(.L_x_164) ;  /* 0xfffffffc003c8947 */ /* 0x000fea000383ffff */
.L_x_161:
[----:B------:R-:W-:Y:S05]  /*4e50*/  BSYNC.RECONVERGENT B0 ;  /* 0x0000000000007941 */ /* 0x000fea0003800200 */
.L_x_160:
[----:B------:R-:W-:Y:S01]  /*4e60*/  NOP ;  /* 0x0000000000007918 */ /* 0x000fe20000000000 */
[----:B------:R-:W-:Y:S05]  /*4e70*/  BRA `(.L_x_159) ;  /* 0x0000001800947947 */ /* 0x000fea0003800000 */
.L_x_158:
[----:B-1-3--:R-:W1:Y:S01]  /*4e80*/  LDC R42, c[0x0][0x394] ;  /* 0x0000e500ff2a7b82 */ /* 0x00ae620000000800 */
[----:B------:R-:W-:Y:S01]  /*4e90*/  BSSY.RECONVERGENT B0, `(.L_x_165) ;  /* 0x000004d000007945 */ /* 0x000fe20003800200 */
[----:B-1----:R-:W-:-:S13]  /*4ea0*/  ISETP.GE.AND P2, PT, R3, R42, PT ;  /* 0x0000002a0300720c */ /* 0x002fda0003f46270 */
[----:B------:R-:W-:Y:S05]  /*4eb0*/  @P2 BRA `(.L_x_166) ;  /* 0x0000000400282947 */ /* 0x000fea0003800000 */
[----:B------:R-:W-:Y:S01]  /*4ec0*/  ISETP.NE.AND P0, PT, R16, RZ, PT ;  /* 0x000000ff1000720c */ /* 0x000fe20003f05270 */
[----:B------:R-:W-:Y:S01]  /*4ed0*/  BSSY.RECONVERGENT B1, `(.L_x_167) ;  /* 0x0000022000017945 */ /* 0x000fe20003800200 */
[----:B------:R-:W-:Y:S02]  /*4ee0*/  ISETP.GE.U32.AND P3, PT, R4, 0x60, PT ;  /* 0x000000600400780c */ /* 0x000fe40003f66070 */
[----:B------:R-:W-:-:S09]  /*4ef0*/  MOV R19, R3 ;  /* 0x0000000300137202 */ /* 0x000fd20000000f00 */
[----:B------:R-:W-:Y:S05]  /*4f00*/  @!P0 BRA `(.L_x_168) ;  /* 0x0000000000788947 */ /* 0x000fea0003800000 */
[----:B------:R-:W1:Y:S01]  /*4f10*/  LDS.U16 R19, [R13] ;  /* 0x000000000d137984 */ /* 0x000e620000000400 */
[----:B------:R-:W-:-:S03]  /*4f20*/  ISETP.NE.AND P0, PT, R16, 0x1, PT ;  /* 0x000000011000780c */ /* 0x000fc60003f05270 */
[----:B0-2---:R-:W0:Y:S01]  /*4f30*/  LDS.U16 R22, [R17] ;  /* 0x0000000011167984 */ /* 0x005e220000000400 */
[----:B-1----:R-:W-:Y:S02]  /*4f40*/  HADD2.F32 R19, -RZ, R19.H0_H0 ;  /* 0x20000013ff137230 */ /* 0x002fe40000004100 */
[----:B0-----:R-:W-:-:S05]  /*4f50*/  HADD2.F32 R22, -RZ, R22.H0_H0 ;  /* 0x20000016ff167230 */ /* 0x001fca0000004100 */
[----:B------:R-:W-:-:S05]  /*4f60*/  FMUL R19, R19, R22 ;  /* 0x0000001613137220 */ /* 0x000fca0000400000 */
[----:B------:R-:W-:-:S04]  /*4f70*/  F2FP.F16.F32.PACK_AB R19, RZ, R19 ;  /* 0x00000013ff13723e */ /* 0x000fc800000000ff */
[----:B------:R-:W-:Y:S02]  /*4f80*/  PRMT R22, R19, 0x7610, R22 ;  /* 0x0000761013167816 */ /* 0x000fe40000000016 */
[----:B------:R-:W-:-:S03]  /*4f90*/  MOV R19, R7 ;  /* 0x0000000700137202 */ /* 0x000fc60000000f00 */
[----:B------:R1:W-:Y:S01]  /*4fa0*/  STS.U16 [R21], R22 ;  /* 0x0000001615007388 */ /* 0x0003e20000000400 */
[----:B------:R-:W-:Y:S05]  /*4fb0*/  @!P0 BRA `(.L_x_168) ;  /* 0x00000000004c8947 */ /* 0x000fea0003800000 */
[----:B------:R-:W0:Y:S01]  /*4fc0*/  LDS.U16 R19, [R13+0x40] ;  /* 0x000040000d137984 */ /* 0x000e220000000400 */
[----:B------:R-:W-:-:S03]  /*4fd0*/  ISETP.NE.AND P0, PT, R16, 0x2, PT ;  /* 0x000000021000780c */ /* 0x000fc60003f05270 */
[----:B-1----:R-:W1:Y:S01]  /*4fe0*/  LDS.U16 R22, [R17+0x40] ;  /* 0x0000400011167984 */ /* 0x002e620000000400 */
[----:B0-----:R-:W-:Y:S02]  /*4ff0*/  HADD2.F32 R19, -RZ, R19.H0_H0 ;  /* 0x20000013ff137230 */ /* 0x001fe40000004100 */
[----:B-1----:R-:W-:-:S05]  /*5000*/  HADD2.F32 R22, -RZ, R22.H0_H0 ;  /* 0x20000016ff167230 */ /* 0x002fca0000004100 */
[----:B------:R-:W-:-:S05]  /*5010*/  FMUL R19, R19, R22 ;  /* 0x0000001613137220 */ /* 0x000fca0000400000 */
[----:B------:R-:W-:-:S04]  /*5020*/  F2FP.F16.F32.PACK_AB R19, RZ, R19 ;  /* 0x00000013ff13723e */ /* 0x000fc800000000ff */
[----:B------:R-:W-:-:S05]  /*5030*/  PRMT R23, R19, 0x7610, R23 ;  /* 0x0000761013177816 */ /* 0x000fca0000000017 */
[----:B------:R-:W-:Y:S04]  /*5040*/  STS.U16 [R21+0x40], R23 ;  /* 0x0000401715007388 */ /* 0x000fe80000000400 */
[----:B------:R-:W0:Y:S04]  /*5050*/  @P0 LDS.U16 R19, [R13+0x80] ;  /* 0x000080000d130984 */ /* 0x000e280000000400 */
[----:B------:R-:W1:Y:S01]  /*5060*/  @P0 LDS.U16 R22, [R17+0x80] ;  /* 0x0000800011160984 */ /* 0x000e620000000400 */
[----:B0-----:R-:W-:Y:S02]  /*5070*/  @P0 HADD2.F32 R19, -RZ, R19.H0_H0 ;  /* 0x20000013ff130230 */ /* 0x001fe40000004100 */
[----:B-1----:R-:W-:-:S05]  /*5080*/  @P0 HADD2.F32 R22, -RZ, R22.H0_H0 ;  /* 0x20000016ff160230 */ /* 0x002fca0000004100 */
[----:B------:R-:W-:-:S05]  /*5090*/  @P0 FMUL R19, R19, R22 ;  /* 0x0000001613130220 */ /* 0x000fca0000400000 */
[----:B------:R-:W-:-:S04]  /*50a0*/  @P0 F2FP.F16.F32.PACK_AB R19, RZ, R19 ;  /* 0x00000013ff13023e */ /* 0x000fc800000000ff */
[----:B------:R-:W-:Y:S02]  /*50b0*/  PRMT R22, R19, 0x7610, R22 ;  /* 0x0000761013167816 */ /* 0x000fe40000000016 */
[----:B------:R-:W-:Y:S02]  /*50c0*/  MOV R19, R8 ;  /* 0x0000000800137202 */ /* 0x000fe40000000f00 */
[----:B------:R-:W-:Y:S01]  /*50d0*/  @P0 MOV R19, R9 ;  /* 0x0000000900130202 */ /* 0x000fe20000000f00 */
[----:B------:R3:W-:Y:S06]  /*50e0*/  @P0 STS.U16 [R21+0x80], R22 ;  /* 0x0000801615000388 */ /* 0x0007ec0000000400 */
.L_x_168:
[----:B------:R-:W-:Y:S05]  /*50f0*/  BSYNC.RECONVERGENT B1 ;  /* 0x0000000000017941 */ /* 0x000fea0003800200 */
.L_x_167:
[----:B------:R-:W-:Y:S05]  /*5100*/  @!P3 BRA `(.L_x_166) ;  /* 0x000000000094b947 */ /* 0x000fea0003800000 */
.L_x_169:
[C---:B--2---:R-:W-:Y:S01]  /*5110*/  LEA R24, R19.reuse, R10, 0x1 ;  /* 0x0000000a13187211 */ /* 0x044fe200078e08ff */
[----:B------:R-:W-:-:S04]  /*5120*/  IMAD R23, R19, 0x2, R14 ;  /* 0x0000000213177824 */ /* 0x000fc800078e020e */
[----:B01-3--:R-:W0:Y:S04]  /*5130*/  LDS.U16 R22, [R24] ;  /* 0x0000000018167984 */ /* 0x00be280000000400 */
[----:B------:R-:W1:Y:S01]  /*5140*/  LDS.U16 R25, [R23] ;  /* 0x0000000017197984 */ /* 0x000e620000000400 */
[----:B0-----:R-:W-:Y:S02]  /*5150*/  HADD2.F32 R22, -RZ, R22.H0_H0 ;  /* 0x20000016ff167230 */ /* 0x001fe40000004100 */
[----:B-1----:R-:W-:-:S05]  /*5160*/  HADD2.F32 R25, -RZ, R25.H0_H0 ;  /* 0x20000019ff197230 */ /* 0x002fca0000004100 */
[----:B------:R-:W-:-:S05]  /*5170*/  FMUL R22, R22, R25 ;  /* 0x0000001916167220 */ /* 0x000fca0000400000 */
[----:B------:R-:W-:Y:S02]  /*5180*/  F2FP.F16.F32.PACK_AB R25, RZ, R22 ;  /* 0x00000016ff19723e */ /* 0x000fe400000000ff */
[----:B------:R-:W-:Y:S02]  /*5190*/  LEA R22, R19, R18, 0x1 ;  /* 0x0000001213167211 */ /* 0x000fe400078e08ff */
[----:B------:R-:W-:Y:S02]  /*51a0*/  PRMT R27, R25, 0x7610, R27 ;  /* 0x00007610191b7816 */ /* 0x000fe4000000001b */
[----:B------:R-:W-:-:S03]  /*51b0*/  IADD3 R19, PT, PT, R19, 0x80, RZ ;  /* 0x0000008013137810 */ /* 0x000fc60007ffe0ff */
[----:B------:R-:W-:Y:S01]  /*51c0*/  STS.U16 [R22], R27 ;  /* 0x0000001b16007388 */ /* 0x000fe20000000400 */
[----:B------:R-:W-:-:S03]  /*51d0*/  ISETP.GE.AND P0, PT, R19, R42, PT ;  /* 0x0000002a1300720c */ /* 0x000fc60003f06270 */
[----:B------:R-:W0:Y:S04]  /*51e0*/  LDS.U16 R25, [R24+0x40] ;  /* 0x0000400018197984 */ /* 0x000e280000000400 */
[----:B----4-:R-:W1:Y:S01]  /*51f0*/  LDS.U16 R26, [R23+0x40] ;  /* 0x00004000171a7984 */ /* 0x010e620000000400 */
[----:B0-----:R-:W-:Y:S02]  /*5200*/  HADD2.F32 R25, -RZ, R25.H0_H0 ;  /* 0x20000019ff197230 */ /* 0x001fe40000004100 */
[----:B-1----:R-:W-:-:S05]  /*5210*/  HADD2.F32 R26, -RZ, R26.H0_H0 ;  /* 0x2000001aff1a7230 */ /* 0x002fca0000004100 */
[----:B------:R-:W-:-:S05]  /*5220*/  FMUL R25, R25, R26 ;  /* 0x0000001a19197220 */ /* 0x000fca0000400000 */
[----:B------:R-:W-:-:S04]  /*5230*/  F2FP.F16.F32.PACK_AB R25, RZ, R25 ;  /* 0x00000019ff19723e */ /* 0x000fc800000000ff */
[----:B------:R-:W-:-:S05]  /*5240*/  PRMT R28, R25, 0x7610, R28 ;  /* 0x00007610191c7816 */ /* 0x000fca000000001c */
[----:B------:R-:W-:Y:S04]  /*5250*/  STS.U16 [R22+0x40], R28 ;  /* 0x0000401c16007388 */ /* 0x000fe80000000400 */
[----:B------:R-:W0:Y:S04]  /*5260*/  LDS.U16 R25, [R24+0x80] ;  /* 0x0000800018197984 */ /* 0x000e280000000400 */
[----:B------:R-:W1:Y:S01]  /*5270*/  LDS.U16 R26, [R23+0x80] ;  /* 0x00008000171a7984 */ /* 0x000e620000000400 */
        /* <DEDUP_REMOVED lines=11> */
[----:B------:R-:W-:-:S05]  /*5330*/  F2FP.F16.F32.PACK_AB R25, RZ, R25 ;  /* 0x00000019ff19723e */ /* 0x000fca00000000ff */
[----:B------:R0:W-:Y:S01]  /*5340*/  STS.U16 [R22+0xc0], R25 ;  /* 0x0000c01916007388 */ /* 0x0001e20000000400 */
[----:B------:R-:W-:Y:S05]  /*5350*/  @!P0 BRA `(.L_x_169) ;  /* 0xfffffffc006c8947 */ /* 0x000fea000383ffff */
.L_x_166:
[----:B------:R-:W-:Y:S05]  /*5360*/  BSYNC.RECONVERGENT B0 ;  /* 0x0000000000007941 */ /* 0x000fea0003800200 */
.L_x_165:
[----:B------:R-:W-:Y:S01]  /*5370*/  NOP ;  /* 0x0000000000007918 */ /* 0x000fe20000000000 */
[----:B------:R-:W5:Y:S01]  /*5380*/  @!P2 LDS.U16 R19, [R21] ;  /* 0x000000001513a984 */ /* 0x000f620000000400 */
[----:B0-2---:R-:W-:Y:S02]  /*5390*/  CS2R R24, SRZ ;  /* 0x0000000000187805 */ /* 0x005fe4000001ff00 */
[----:B------:R-:W-:Y:S01]  /*53a0*/  ISETP.GE.AND P0, PT, R7, R42, PT ;  /* 0x0000002a0700720c */ /* 0x000fe20003f06270 */
[----:B------:R-:W-:Y:S01]  /*53b0*/  BSSY.RECONVERGENT B0, `(.L_x_170) ;  /* 0x00000d4000007945 */ /* 0x000fe20003800200 */
[----:B-----5:R-:W-:-:S04]  /*53c0*/  @!P2 HADD2.F32 R19, -RZ, R19.H0_H0 ;  /* 0x20000013ff13a230 */ /* 0x020fc80000004100 */
        /* <DEDUP_REMOVED lines=9> */
[----:B0-----:R-:W2:Y:S01]  /*5460*/  F2F.F16.F64 R24, R24 ;  /* 0x0000001800187310 */ /* 0x001ea20000300800 */
[----:B------:R-:W-:Y:S01]  /*5470*/  ISETP.NE.AND P0, PT, R12, 0x1, PT ;  /* 0x000000010c00780c */ /* 0x000fe20003f05270 */
[----:B--2---:R-:W-:-:S05]  /*5480*/  HADD2 R19, R24.H0_H0, R19.H0_H0 ;  /* 0x2000001318137230 */ /* 0x004fca0000000800 */
[----:B-1-3--:R-:W-:Y:S01]  /*5490*/  HADD2.F32 R22, -RZ, R19.H0_H0 ;  /* 0x20000013ff167230 */ /* 0x00afe20000004100 */
[----:B------:R-:W-:-:S05]  /*54a0*/  MOV R19, R8 ;  /* 0x0000000800137202 */ /* 0x000fca0000000f00 */
[----:B------:R-:W0:Y:S02]  /*54b0*/  F2F.F64.F32 R22, R22 ;  /* 0x0000001600167310 */ /* 0x000e240000201800 */
[----:B0-----:R2:W-:Y:S01]  /*54c0*/  STL.64 [R1], R22 ;  /* 0x0000001601007387 */ /* 0x0015e20000100a00 */
[----:B------:R-:W-:Y:S05]  /*54d0*/  @!P0 BRA `(.L_x_173) ;  /* 0x00000000003c8947 */ /* 0x000fea0003800000 */
[----:B------:R-:W0:Y:S01]  /*54e0*/  LDS.U16 R19, [R21+0x80] ;  /* 0x0000800015137984 */ /* 0x000e220000000400 */
[----:B--2---:R-:W0:Y:S01]  /*54f0*/  F2F.F16.F64 R22, R22 ;  /* 0x0000001600167310 */ /* 0x004e220000300800 */
[----:B------:R-:W-:-:S13]  /*5500*/  ISETP.NE.AND P0, PT, R12, 0x2, PT ;  /* 0x000000020c00780c */ /* 0x000fda0003f05270 */
[----:B----4-:R-:W1:Y:S01]  /*5510*/  @P0 LDS.U16 R26, [R21+0xc0] ;  /* 0x0000c000151a0984 */ /* 0x010e620000000400 */
[----:B0-----:R-:W-:-:S05]  /*5520*/  HADD2 R19, R22.H0_H0, R19.H0_H0 ;  /* 0x2000001316137230 */ /* 0x001fca0000000800 */
[----:B------:R-:W-:-:S06]  /*5530*/  HADD2.F32 R24, -RZ, R19.H0_H0 ;  /* 0x20000013ff187230 */ /* 0x000fcc0000004100 */
[----:B------:R-:W0:Y:S08]  /*5540*/  F2F.F64.F32 R24, R24 ;  /* 0x0000001800187310 */ /* 0x000e300000201800 */
[----:B0-----:R-:W1:Y:S01]  /*5550*/  @P0 F2F.F16.F64 R19, R24 ;  /* 0x0000001800130310 */ /* 0x001e620000300800 */
[----:B------:R0:W-:Y:S01]  /*5560*/  STL.64 [R1], R24 ;  /* 0x0000001801007387 */ /* 0x0001e20000100a00 */
[----:B-1----:R-:W-:-:S05]  /*5570*/  @P0 HADD2 R19, R19.H0_H0, R26.H0_H0 ;  /* 0x2000001a13130230 */ /* 0x002fca0000000800 */
[----:B------:R-:W-:Y:S01]  /*5580*/  @P0 HADD2.F32 R26, -RZ, R19.H0_H0 ;  /* 0x20000013ff1a0230 */ /* 0x000fe20000004100 */
[----:B------:R-:W-:Y:S02]  /*5590*/  MOV R19, R9 ;  /* 0x0000000900137202 */ /* 0x000fe40000000f00 */
[----:B------:R-:W-:-:S03]  /*55a0*/  @P0 MOV R19, R11 ;  /* 0x0000000b00130202 */ /* 0x000fc60000000f00 */
[----:B------:R-:W1:Y:S02]  /*55b0*/  @P0 F2F.F64.F32 R26, R26 ;  /* 0x0000001a001a0310 */ /* 0x000e640000201800 */
[----:B-1----:R0:W-:Y:S02]  /*55c0*/  @P0 STL.64 [R1], R26 ;  /* 0x0000001a01000387 */ /* 0x0021e40000100a00 */
.L_x_173:
[----:B------:R-:W-:Y:S05]  /*55d0*/  BSYNC.RECONVERGENT B1 ;  /* 0x0000000000017941 */ /* 0x000fea0003800200 */
.L_x_172:
        /* <DEDUP_REMOVED lines=8> */
.L_x_176:
[----:B--2---:R-:W2:Y:S01]  /*5660*/  LDL.64 R22, [R1] ;  /* 0x0000000001167983 */ /* 0x004ea20000100a00 */
        /* <DEDUP_REMOVED lines=22> */
[----:B---3--:R-:W-:-:S03]  /*57d0*/  HADD2 R26, R27.H0_H0, R26.H0_H0 ;  /* 0x2000001a1b1a7230 */ /* 0x008fc60000000800 */
[----:B------:R-:W-:Y:S02]  /*57e0*/  LDS.U16 R27, [R21+0x1c0] ;  /* 0x0001c000151b7984 */ /* 0x000fe40000000400 */
[----:B------:R-:W-:-:S04]  /*57f0*/  HADD2.F32 R26, -RZ, R26.H0_H0 ;  /* 0x2000001aff1a7230 */ /* 0x000fc80000004100 */
[----:B------:R-:W1:Y:S08]  /*5800*/  F2F.F64.F32 R32, R26 ;  /* 0x0000001a00207310 */ /* 0x000e700000201800 */
[----:B-1----:R-:W2:Y:S01]  /*5810*/  F2F.F16.F64 R22, R32 ;  /* 0x0000002000167310 */ /* 0x002ea20000300800 */
[----:B------:R-:W-:Y:S01]  /*5820*/  STL.64 [R1], R32 ;  /* 0x0000002001007387 */ /* 0x000fe20000100a00 */
[----:B--2---:R-:W-:-:S03]  /*5830*/  HADD2 R22, R22.H0_H0, R23.H0_H0 ;  /* 0x2000001716167230 */ /* 0x004fc60000000800 */
[----:B------:R-:W1:Y:S02]  /*5840*/  LDS.U16 R23, [R21+0x140] ;  /* 0x0001400015177984 */ /* 0x000e640000000400 */
[----:B------:R-:W-:-:S06]  /*5850*/  HADD2.F32 R30, -RZ, R22.H0_H0 ;  /* 0x20000016ff1e7230 */ /* 0x000fcc0000004100 */
[----:B------:R-:W2:Y:S08]  /*5860*/  F2F.F64.F32 R30, R30 ;  /* 0x0000001e001e7310 */ /* 0x000eb00000201800 */
[----:B--2---:R-:W0:Y:S01]  /*5870*/  F2F.F16.F64 R22, R30 ;  /* 0x0000001e00167310 */ /* 0x004e220000300800 */
[----:B------:R-:W-:Y:S01]  /*5880*/  STL.64 [R1], R30 ;  /* 0x0000001e01007387 */ /* 0x000fe20000100a00 */
[----:B0-----:R-:W-:-:S03]  /*5890*/  HADD2 R22, R22.H0_H0, R25.H0_H0 ;  /* 0x2000001916167230 */ /* 0x001fc60000000800 */
[----:B------:R-:W0:Y:S02]  /*58a0*/  LDS.U16 R25, [R21+0x180] ;  /* 0x0001800015197984 */ /* 0x000e240000000400 */
[----:B------:R-:W-:-:S06]  /*58b0*/  HADD2.F32 R28, -RZ, R22.H0_H0 ;  /* 0x20000016ff1c7230 */ /* 0x000fcc0000004100 */
[----:B------:R-:W2:Y:S08]  /*58c0*/  F2F.F64.F32 R28, R28 ;  /* 0x0000001c001c7310 */ /* 0x000eb00000201800 */
[----:B--2---:R-:W1:Y:S01]  /*58d0*/  F2F.F16.F64 R22, R28 ;  /* 0x0000001c00167310 */ /* 0x004e620000300800 */
[----:B------:R-:W-:Y:S01]  /*58e0*/  STL.64 [R1], R28 ;  /* 0x0000001c01007387 */ /* 0x000fe20000100a00 */
[----:B-1----:R-:W-:-:S05]  /*58f0*/  HADD2 R22, R22.H0_H0, R23.H0_H0 ;  /* 0x2000001716167230 */ /* 0x002fca0000000800 */
[----:B------:R-:W-:-:S06]  /*5900*/  HADD2.F32 R22, -RZ, R22.H0_H0 ;  /* 0x20000016ff167230 */ /* 0x000fcc0000004100 */
        /* <DEDUP_REMOVED lines=45> */
[----:B0-----:R-:W-:-:S05]  /*5be0*/  HADD2 R41, R41.H0_H0, R45.H0_H0 ;  /* 0x2000002d29297230 */ /* 0x001fca0000000800 */
[----:B------:R-:W-:-:S06]  /*5bf0*/  HADD2.F32 R38, -RZ, R41.H0_H0 ;  /* 0x20000029ff267230 */ /* 0x000fcc0000004100 */
[----:B------:R-:W0:Y:S02]  /*5c00*/  F2F.F64.F32 R38, R38 ;  /* 0x0000002600267310 */ /* 0x000e240000201800 */
[----:B0-----:R1:W-:Y:S01]  /*5c10*/  STL.64 [R1], R38 ;  /* 0x0000002601007387 */ /* 0x0013e20000100a00 */
[----:B------:R-:W-:Y:S05]  /*5c20*/  @!P3 BRA `(.L_x_176) ;  /* 0xfffffff8008cb947 */ /* 0x000fea000383ffff */
.L_x_175:
[----:B------:R-:W-:Y:S05]  /*5c30*/  BSYNC.RECONVERGENT B1 ;  /* 0x0000000000017941 */ /* 0x000fea0003800200 */
.L_x_174:
[----:B------:R-:W-:Y:S01]  /*5c40*/  IADD3 R21, PT, PT, -R19, R42, RZ ;  /* 0x0000002a13157210 */ /* 0x000fe20007ffe1ff */
[----:B------:R-:W-:Y:S03]  /*5c50*/  BSSY.RECONVERGENT B1, `(.L_x_177) ;  /* 0x0000030000017945 */ /* 0x000fe60003800200 */
[----:B------:R-:W-:-:S13]  /*5c60*/  ISETP.GT.AND P3, PT, R21, 0x80, PT ;  /* 0x000000801500780c */ /* 0x000fda0003f64270 */
[----:B------:R-:W-:Y:S05]  /*5c70*/  @!P3 BRA `(.L_x_178) ;  /* 0x0000000000b4b947 */ /* 0x000fea0003800000 */
[----:B0-----:R-:W3:Y:S01]  /*5c80*/  LDL.64 R24, [R1] ;  /* 0x0000000001187983 */ /* 0x001ee20000100a00 */
[C---:B------:R-:W-:Y:S02]  /*5c90*/  LEA R21, R19.reuse, R18, 0x1 ;  /* 0x0000001213157211 */ /* 0x040fe400078e08ff */
[----:B------:R-:W-:Y:S02]  /*5ca0*/  PLOP3.LUT P0, PT, PT, PT, PT, 0x8, 0x80 ;  /* 0x000000000080781c */ /* 0x000fe40003f0e170 */
[----:B------:R-:W-:Y:S01]  /*5cb0*/  IADD3 R19, PT, PT, R19, 0x100, RZ ;  /* 0x0000010013137810 */ /* 0x000fe20007ffe0ff */
[----:B--2---:R-:W0:Y:S04]  /*5cc0*/  LDS.U16 R23, [R21] ;  /* 0x0000000015177984 */ /* 0x004e280000000400 */
[----:B------:R-:W2:Y:S04]  /*5cd0*/  LDS.U16 R27, [R21+0x40] ;  /* 0x00004000151b7984 */ /* 0x000ea80000000400 */
[----:B----4-:R-:W4:Y:S04]  /*5ce0*/  LDS.U16 R28, [R21+0x80] ;  /* 0x00008000151c7984 */ /* 0x010f280000000400 */
[----:B------:R-:W5:Y:S01]  /*5cf0*/  LDS.U16 R30, [R21+0xc0] ;  /* 0x0000c000151e7984 */ /* 0x000f620000000400 */
[----:B---3--:R-:W0:Y:S02]  /*5d00*/  F2F.F16.F64 R24, R24 ;  /* 0x0000001800187310 */ /* 0x008e240000300800 */
[----:B0-----:R-:W-:-:S05]  /*5d10*/  HADD2 R23, R24.H0_H0, R23.H0_H0 ;  /* 0x2000001718177230 */ /* 0x001fca0000000800 */
[----:B------:R-:W-:-:S06]  /*5d20*/  HADD2.F32 R23, -RZ, R23.H0_H0 ;  /* 0x20000017ff177230 */ /* 0x000fcc0000004100 */
[----:B------:R-:W0:Y:S08]  /*5d30*/  F2F.F64.F32 R22, R23 ;  /* 0x0000001700167310 */ /* 0x000e300000201800 */
[----:B0-----:R-:W2:Y:S02]  /*5d40*/  F2F.F16.F64 R22, R22 ;  /* 0x0000001600167310 */ /* 0x001ea40000300800 */
[----:B--2---:R-:W-:-:S05]  /*5d50*/  HADD2 R27, R22.H0_H0, R27.H0_H0 ;  /* 0x2000001b161b7230 */ /* 0x004fca0000000800 */
[----:B------:R-:W-:-:S06]  /*5d60*/  HADD2.F32 R27, -RZ, R27.H0_H0 ;  /* 0x2000001bff1b7230 */ /* 0x000fcc0000004100 */
[----:B------:R-:W0:Y:S08]  /*5d70*/  F2F.F64.F32 R26, R27 ;  /* 0x0000001b001a7310 */ /* 0x000e300000201800 */
[----:B0-----:R-:W4:Y:S02]  /*5d80*/  F2F.F16.F64 R29, R26 ;  /* 0x0000001a001d7310 */ /* 0x001f240000300800 */
[----:B----4-:R-:W-:-:S05]  /*5d90*/  HADD2 R28, R29.H0_H0, R28.H0_H0 ;  /* 0x2000001c1d1c7230 */ /* 0x010fca0000000800 */
[----:B------:R-:W-:Y:S02]  /*5da0*/  HADD2.F32 R24, -RZ, R28.H0_H0 ;  /* 0x2000001cff187230 */ /* 0x000fe40000004100 */
[----:B------:R-:W0:Y:S04]  /*5db0*/  LDS.U16 R28, [R21+0x100] ;  /* 0x00010000151c7984 */ /* 0x000e280000000400 */
[----:B------:R-:W2:Y:S08]  /*5dc0*/  F2F.F64.F32 R24, R24 ;  /* 0x0000001800187310 */ /* 0x000eb00000201800 */
[----:B--2---:R-:W5:Y:S02]  /*5dd0*/  F2F.F16.F64 R25, R24 ;  /* 0x0000001800197310 */ /* 0x004f640000300800 */
[----:B-----5:R-:W-:-:S02]  /*5de0*/  HADD2 R25, R25.H0_H0, R30.H0_H0 ;  /* 0x2000001e19197230 */ /* 0x020fc40000000800 */
[----:B------:R-:W2:Y:S03]  /*5df0*/  LDS.U16 R30, [R21+0x140] ;  /* 0x00014000151e7984 */ /* 0x000ea60000000400 */
[----:B------:R-:W-:-:S06]  /*5e00*/  HADD2.F32 R22, -RZ, R25.H0_H0 ;  /* 0x20000019ff167230 */ /* 0x000fcc0000004100 */
[----:B------:R-:W3:Y:S08]  /*5e10*/  F2F.F64.F32 R22, R22 ;  /* 0x0000001600167310 */ /* 0x000ef00000201800 */
[----:B---3--:R3:W0:Y:S02]  /*5e20*/  F2F.F16.F64 R23, R22 ;  /* 0x0000001600177310 */ /* 0x0086240000300800 */
[----:B---3--:R-:W-:Y:S01]  /*5e30*/  LDS.U16 R22, [R21+0x1c0] ;  /* 0x0001c00015167984 */ /* 0x008fe20000000400 */
[----:B0-----:R-:W-:-:S03]  /*5e40*/  HADD2 R23, R23.H0_H0, R28.H0_H0 ;  /* 0x2000001c17177230 */ /* 0x001fc60000000800 */
[----:B------:R-:W0:Y:S02]  /*5e50*/  LDS.U16 R28, [R21+0x180] ;  /* 0x00018000151c7984 */ /* 0x000e240000000400 */
[----:B------:R-:W-:-:S06]  /*5e60*/  HADD2.F32 R26, -RZ, R23.H0_H0 ;  /* 0x20000017ff1a7230 */ /* 0x000fcc0000004100 */
[----:B------:R-:W3:Y:S08]  /*5e70*/  F2F.F64.F32 R26, R26 ;  /* 0x0000001a001a7310 */ /* 0x000ef00000201800 */
[----:B---3--:R-:W2:Y:S02]  /*5e80*/  F2F.F16.F64 R27, R26 ;  /* 0x0000001a001b7310 */ /* 0x008ea40000300800 */
[----:B--2---:R-:W-:-:S05]  /*5e90*/  HADD2 R27, R27.H0_H0, R30.H0_H0 ;  /* 0x2000001e1b1b7230 */ /* 0x004fca0000000800 */
[----:B------:R-:W-:-:S06]  /*5ea0*/  HADD2.F32 R24, -RZ, R27.H0_H0 ;  /* 0x2000001bff187230 */ /* 0x000fcc0000004100 */
[----:B------:R-:W2:Y:S08]  /*5eb0*/  F2F.F64.F32 R24, R24 ;  /* 0x0000001800187310 */ /* 0x000eb00000201800 */
[----:B--2---:R-:W0:Y:S02]  /*5ec0*/  F2F.F16.F64 R25, R24 ;  /* 0x0000001800197310 */ /* 0x004e240000300800 */
[----:B0-----:R-:W-:-:S05]  /*5ed0*/  HADD2 R25, R25.H0_H0, R28.H0_H0 ;  /* 0x2000001c19197230 */ /* 0x001fca0000000800 */
[----:B------:R-:W-:-:S06]  /*5ee0*/  HADD2.F32 R28, -RZ, R25.H0_H0 ;  /* 0x20000019ff1c7230 */ /* 0x000fcc0000004100 */
[----:B------:R-:W0:Y:S08]  /*5ef0*/  F2F.F64.F32 R28, R28 ;  /* 0x0000001c001c7310 */ /* 0x000e300000201800 */
[----:B0-----:R-:W0:Y:S02]  /*5f00*/  F2F.F16.F64 R29, R28 ;  /* 0x0000001c001d7310 */ /* 0x001e240000300800 */
[----:B0-----:R-:W-:-:S05]  /*5f10*/  HADD2 R22, R29.H0_H0, R22.H0_H0 ;  /* 0x200000161d167230 */ /* 0x001fca0000000800 */
[----:B------:R-:W-:-:S06]  /*5f20*/  HADD2.F32 R22, -RZ, R22.H0_H0 ;  /* 0x20000016ff167230 */ /* 0x000fcc0000004100 */
[----:B------:R-:W0:Y:S02]  /*5f30*/  F2F.F64.F32 R22, R22 ;  /* 0x0000001600167310 */ /* 0x000e240000201800 */
[----:B0-----:R3:W-:Y:S02]  /*5f40*/  STL.64 [R1], R22 ;  /* 0x0000001601007387 */ /* 0x0017e40000100a00 */
.L_x_178:
[----:B------:R-:W-:Y:S05]  /*5f50*/  BSYNC.RECONVERGENT B1 ;  /* 0x0000000000017941 */ /* 0x000fea0003800200 */
.L_x_177:
[----:B------:R-:W-:-:S13]  /*5f60*/  ISETP.LT.OR P0, PT, R19, R42, P0 ;  /* 0x0000002a1300720c */ /* 0x000fda0000701670 */
[----:B------:R-:W-:Y:S05]  /*5f70*/  @!P0 BRA `(.L_x_171) ;  /* 0x00000000005c8947 */ /* 0x000fea0003800000 */
[----:B0-----:R-:W5:Y:S01]  /*5f80*/  LDL.64 R24, [R1] ;  /* 0x0000000001187983 */ /* 0x001f620000100a00 */
[----:B------:R-:W-:-:S05]  /*5f90*/  IMAD R21, R19, 0x2, R18 ;  /* 0x0000000213157824 */ /* 0x000fca00078e0212 */
[----:B--23--:R-:W0:Y:S04]  /*5fa0*/  LDS.U16 R22, [R21] ;  /* 0x0000000015167984 */ /* 0x00ce280000000400 */
[----:B------:R-:W2:Y:S04]  /*5fb0*/  LDS.U16 R27, [R21+0x40] ;  /* 0x00004000151b7984 */ /* 0x000ea80000000400 */
[----:B----4-:R-:W3:Y:S04]  /*5fc0*/  LDS.U16 R28, [R21+0x80] ;  /* 0x00008000151c7984 */ /* 0x010ee80000000400 */
[----:B------:R-:W4:Y:S01]  /*5fd0*/  LDS.U16 R30, [R21+0xc0] ;  /* 0x0000c000151e7984 */ /* 0x000f220000000400 */
[----:B-----5:R-:W0:Y:S02]  /*5fe0*/  F2F.F16.F64 R19, R24 ;  /* 0x0000001800137310 */ /* 0x020e240000300800 */
[----:B0-----:R-:W-:-:S05]  /*5ff0*/  HADD2 R19, R19.H0_H0, R22.H0_H0 ;  /* 0x2000001613137230 */ /* 0x001fca0000000800 */
[----:B------:R-:W-:-:S04]  /*6000*/  HADD2.F32 R19, -RZ, R19.H0_H0 ;  /* 0x20000013ff137230 */ /* 0x000fc80000004100 */
[----:B------:R-:W0:Y:S08]  /*6010*/  F2F.F64.F32 R22, R19 ;  /* 0x0000001300167310 */ /* 0x000e300000201800 */
[----:B0-----:R-:W2:Y:S02]  /*6020*/  F2F.F16.F64 R22, R22 ;  /* 0x0000001600167310 */ /* 0x001ea40000300800 */
[----:B--2---:R-:W-:-:S05]  /*6030*/  HADD2 R27, R22.H0_H0, R27.H0_H0 ;  /* 0x2000001b161b7230 */ /* 0x004fca0000000800 */
[----:B------:R-:W-:-:S06]  /*6040*/  HADD2.F32 R27, -RZ, R27.H0_H0 ;  /* 0x2000001bff1b7230 */ /* 0x000fcc0000004100 */
[----:B------:R-:W0:Y:S08]  /*6050*/  F2F.F64.F32 R26, R27 ;  /* 0x0000001b001a7310 */ /* 0x000e300000201800 */
[----:B0-----:R-:W3:Y:S02]  /*6060*/  F2F.F16.F64 R29, R26 ;  /* 0x0000001a001d7310 */ /* 0x001ee40000300800 */
[----:B---3--:R-:W-:-:S05]  /*6070*/  HADD2 R28, R29.H0_H0, R28.H0_H0 ;  /* 0x2000001c1d1c7230 */ /* 0x008fca0000000800 */
[----:B------:R-:W-:-:S06]  /*6080*/  HADD2.F32 R24, -RZ, R28.H0_H0 ;  /* 0x2000001cff187230 */ /* 0x000fcc0000004100 */
[----:B------:R-:W0:Y:S08]  /*6090*/  F2F.F64.F32 R24, R24 ;  /* 0x0000001800187310 */ /* 0x000e300000201800 */
[----:B0-----:R-:W4:Y:S02]  /*60a0*/  F2F.F16.F64 R25, R24 ;  /* 0x0000001800197310 */ /* 0x001f240000300800 */
[----:B----4-:R-:W-:-:S05]  /*60b0*/  HADD2 R25, R25.H0_H0, R30.H0_H0 ;  /* 0x2000001e19197230 */ /* 0x010fca0000000800 */
[----:B------:R-:W-:-:S06]  /*60c0*/  HADD2.F32 R22, -RZ, R25.H0_H0 ;  /* 0x20000019ff167230 */ /* 0x000fcc0000004100 */
[----:B------:R-:W0:Y:S02]  /*60d0*/  F2F.F64.F32 R22, R22 ;  /* 0x0000001600167310 */ /* 0x000e240000201800 */
[----:B0-----:R0:W-:Y:S02]  /*60e0*/  STL.64 [R1], R22 ;  /* 0x0000001601007387 */ /* 0x0011e40000100a00 */
.L_x_171:
[----:B------:R-:W-:Y:S05]  /*60f0*/  BSYNC.RECONVERGENT B0 ;  /* 0x0000000000007941 */ /* 0x000fea0003800200 */
.L_x_170:
[----:B----4-:R-:W0:Y:S01]  /*6100*/  LDL.64 R28, [R1] ;  /* 0x00000000011c7983 */ /* 0x010e220000100a00 */
[----:B------:R-:W-:Y:S03]  /*6110*/  BSSY.RECONVERGENT B0, `(.L_x_179) ;  /* 0x000007a000007945 */ /* 0x000fe60003800200 */
[----:B0-----:R-:W-:Y:S01]  /*6120*/  SHFL.BFLY PT, R25, R29, 0x10, 0x1f ;  /* 0x0e001f001d197f89 */ /* 0x001fe200000e0000 */
[----:B------:R-:W-:Y:S03]  /*6130*/  F2F.F16.F64 R19, R28 ;  /* 0x0000001c00137310 */ /* 0x000fe60000300800 */
[----:B------:R-:W0:Y:S05]  /*6140*/  SHFL.BFLY PT, R24, R28, 0x10, 0x1f ;  /* 0x0e001f001c187f89 */ /* 0x000e2a00000e0000 */
[----:B0-----:R-:W0:Y:S02]  /*6150*/  F2F.F16.F64 R24, R24 ;  /* 0x0000001800187310 */ /* 0x001e240000300800 */
[----:B0-----:R-:W-:-:S05]  /*6160*/  HADD2 R19, R19.H0_H0, R24.H0_H0 ;  /* 0x2000001813137230 */ /* 0x001fca0000000800 */
[----:B------:R-:W-:-:S04]  /*6170*/  HADD2.F32 R19, -RZ, R19.H0_H0 ;  /* 0x20000013ff137230 */ /* 0x000fc80000004100 */
[----:B------:R-:W2:Y:S02]  /*6180*/  F2F.F64.F32 R26, R19 ;  /* 0x00000013001a7310 */ /* 0x000ea40000201800 */
[----:B--23--:R-:W-:Y:S06]  /*6190*/  SHFL.BFLY PT, R23, R27, 0x8, 0x1f ;  /* 0x0d001f001b177f89 */ /* 0x00cfec00000e0000 */
[----:B-1----:R-:W-:Y:S01]  /*61a0*/  F2F.F16.F64 R21, R26 ;  /* 0x0000001a00157310 */ /* 0x002fe20000300800 */
        /* <DEDUP_REMOVED lines=34> */
[----:B--2---:R-:W0:Y:S02]  /*63d0*/  F2F.F16.F64 R19, R22 ;  /* 0x0000001600137310 */ /* 0x004e240000300800 */
[----:B0-----:R-:W-:-:S06]  /*63e0*/  HADD2.F32 R19, -RZ, R19.H0_H0 ;  /* 0x20000013ff137230 */ /* 0x001fcc0000004100 */
[----:B------:R-:W-:Y:S05]  /*63f0*/  @!P0 BRA `(.L_x_182) ;  /* 0x0000000000848947 */ /* 0x000fea0003800000 */
[----:B------:R-:W0:Y:S01]  /*6400*/  LDS.U16 R22, [R13] ;  /* 0x000000000d167984 */ /* 0x000e220000000400 */
[----:B------:R-:W-:-:S03]  /*6410*/  ISETP.NE.AND P0, PT, R16, 0x1, PT ;  /* 0x000000011000780c */ /* 0x000fc60003f05270 */
[----:B------:R-:W1:Y:S01]  /*6420*/  LDS.U16 R21, [R17] ;  /* 0x0000000011157984 */ /* 0x000e620000000400 */
[----:B0-----:R-:W-:Y:S02]  /*6430*/  HADD2.F32 R22, -RZ, R22.H0_H0 ;  /* 0x20000016ff167230 */ /* 0x001fe40000004100 */
[----:B-1----:R-:W-:-:S03]  /*6440*/  HADD2.F32 R21, -RZ, R21.H0_H0 ;  /* 0x20000015ff157230 */ /* 0x002fc60000004100 */
[----:B------:R-:W-:-:S04]  /*6450*/  FADD R22, -R19, R22 ;  /* 0x0000001613167221 */ /* 0x000fc80000000100 */
[----:B------:R-:W-:-:S05]  /*6460*/  FMUL R21, R21, R22 ;  /* 0x0000001615157220 */ /* 0x000fca0000400000 */
[----:B------:R-:W-:-:S04]  /*6470*/  F2FP.F16.F32.PACK_AB R21, RZ, R21 ;  /* 0x00000015ff15723e */ /* 0x000fc800000000ff */
[----:B------:R-:W-:Y:S02]  /*6480*/  PRMT R22, R21, 0x7610, R22 ;  /* 0x0000761015167816 */ /* 0x000fe40000000016 */
[----:B------:R-:W-:-:S03]  /*6490*/  MOV R21, R7 ;  /* 0x0000000700157202 */ /* 0x000fc60000000f00 */
[----:B------:R0:W-:Y:S01]  /*64a0*/  STS.U16 [R13], R22 ;  /* 0x000000160d007388 */ /* 0x0001e20000000400 */
[----:B------:R-:W-:Y:S05]  /*64b0*/  @!P0 BRA `(.L_x_182) ;  /* 0x0000000000548947 */ /* 0x000fea0003800000 */
[----:B0-----:R-:W0:Y:S01]  /*64c0*/  LDS.U16 R22, [R13+0x40] ;  /* 0x000040000d167984 */ /* 0x001e220000000400 */
[----:B------:R-:W-:-:S03]  /*64d0*/  ISETP.NE.AND P0, PT, R16, 0x2, PT ;  /* 0x000000021000780c */ /* 0x000fc60003f05270 */
[----:B------:R-:W1:Y:S01]  /*64e0*/  LDS.U16 R21, [R17+0x40] ;  /* 0x0000400011157984 */ /* 0x000e620000000400 */
[----:B0-----:R-:W-:Y:S02]  /*64f0*/  HADD2.F32 R22, -RZ, R22.H0_H0 ;  /* 0x20000016ff167230 */ /* 0x001fe40000004100 */
[----:B-1----:R-:W-:-:S03]  /*6500*/  HADD2.F32 R21, -RZ, R21.H0_H0 ;  /* 0x20000015ff157230 */ /* 0x002fc60000004100 */
[----:B------:R-:W-:-:S04]  /*6510*/  FADD R22, -R19, R22 ;  /* 0x0000001613167221 */ /* 0x000fc80000000100 */
[----:B------:R-:W-:Y:S02]  /*6520*/  FMUL R21, R21, R22 ;  /* 0x0000001615157220 */ /* 0x000fe40000400000 */
[----:B------:R-:W0:Y:S03]  /*6530*/  @P0 LDS.U16 R22, [R13+0x80] ;  /* 0x000080000d160984 */ /* 0x000e260000000400 */
[----:B------:R-:W-:-:S04]  /*6540*/  F2FP.F16.F32.PACK_AB R21, RZ, R21 ;  /* 0x00000015ff15723e */ /* 0x000fc800000000ff */
[----:B------:R-:W-:-:S05]  /*6550*/  PRMT R23, R21, 0x7610, R23 ;  /* 0x0000761015177816 */ /* 0x000fca0000000017 */
[----:B------:R-:W-:Y:S04]  /*6560*/  STS.U16 [R13+0x40], R23 ;  /* 0x000040170d007388 */ /* 0x000fe80000000400 */
[----:B------:R-:W1:Y:S01]  /*6570*/  @P0 LDS.U16 R21, [R17+0x80] ;  /* 0x0000800011150984 */ /* 0x000e620000000400 */
[----:B0-----:R-:W-:-:S05]  /*6580*/  @P0 HADD2.F32 R22, -RZ, R22.H0_H0 ;  /* 0x20000016ff160230 */ /* 0x001fca0000004100 */
[----:B------:R-:W-:Y:S01]  /*6590*/  @P0 FADD R22, -R19, R22 ;  /* 0x0000001613160221 */ /* 0x000fe20000000100 */
[----:B-1----:R-:W-:-:S05]  /*65a0*/  @P0 HADD2.F32 R21, -RZ, R21.H0_H0 ;  /* 0x20000015ff150230 */ /* 0x002fca0000004100 */
[----:B------:R-:W-:-:S05]  /*65b0*/  @P0 FMUL R21, R21, R22 ;  /* 0x0000001615150220 */ /* 0x000fca0000400000 */
[----:B------:R-:W-:-:S04]  /*65c0*/  @P0 F2FP.F16.F32.PACK_AB R21, RZ, R21 ;  /* 0x00000015ff15023e */ /* 0x000fc800000000ff */
[----:B------:R-:W-:Y:S02]  /*65d0*/  PRMT R22, R21, 0x7610, R22 ;  /* 0x0000761015167816 */ /* 0x000fe40000000016 */
[----:B------:R-:W-:Y:S02]  /*65e0*/  MOV R21, R8 ;  /* 0x0000000800157202 */ /* 0x000fe40000000f00 */
[----:B------:R-:W-:Y:S01]  /*65f0*/  @P0 MOV R21, R9 ;  /* 0x0000000900150202 */ /* 0x000fe20000000f00 */
[----:B------:R1:W-:Y:S06]  /*6600*/  @P0 STS.U16 [R13+0x80], R22 ;  /* 0x000080160d000388 */ /* 0x0003ec0000000400 */
.L_x_182:
[----:B------:R-:W-:Y:S05]  /*6610*/  BSYNC.RECONVERGENT B1 ;  /* 0x0000000000017941 */ /* 0x000fea0003800200 */
.L_x_181:
[----:B------:R-:W-:Y:S05]  /*6620*/  @!P2 BRA `(.L_x_180) ;  /* 0x0000000000a0a947 */ /* 0x000fea0003800000 */
.L_x_183:
[C---:B012---:R-:W-:Y:S02]  /*6630*/  LEA R22, R21.reuse, R10, 0x1 ;  /* 0x0000000a15167211 */ /* 0x047fe400078e08ff */
[C---:B------:R-:W-:Y:S01]  /*6640*/  LEA R23, R21.reuse, R14, 0x1 ;  /* 0x0000000e15177211 */ /* 0x040fe200078e08ff */
[----:B------:R-:W-:Y:S02]  /*6650*/  VIADD R21, R21, 0x80 ;  /* 0x0000008015157836 */ /* 0x000fe40000000000 */
[----:B------:R-:W0:Y:S03]  /*6660*/  LDS.U16 R25, [R22] ;  /* 0x0000000016197984 */ /* 0x000e260000000400 */
[----:B------:R-:W-:Y:S01]  /*6670*/  ISETP.GE.AND P0, PT, R21, R42, PT ;  /* 0x0000002a1500720c */ /* 0x000fe20003f06270 */
[----:B------:R-:W1:Y:S01]  /*6680*/  LDS.U16 R24, [R23] ;  /* 0x0000000017187984 */ /* 0x000e620000000400 */
[----:B0-----:R-:W-:-:S02]  /*6690*/  HADD2.F32 R26, -RZ, R25.H0_H0 ;  /* 0x20000019ff1a7230 */ /* 0x001fc40000004100 */
[----:B-1----:R-:W-:-:S03]  /*66a0*/  HADD2.F32 R24, -RZ, R24.H0_H0 ;  /* 0x20000018ff187230 */ /* 0x002fc60000004100 */
[----:B------:R-:W-:-:S04]  /*66b0*/  FADD R25, -R19, R26 ;  /* 0x0000001a13197221 */ /* 0x000fc80000000100 */
[----:B------:R-:W-:Y:S02]  /*66c0*/  FMUL R24, R24, R25 ;  /* 0x0000001918187220 */ /* 0x000fe40000400000 */
[----:B------:R-:W0:Y:S03]  /*66d0*/  LDS.U16 R25, [R22+0x40] ;  /* 0x0000400016197984 */ /* 0x000e260000000400 */
[----:B------:R-:W-:-:S04]  /*66e0*/  F2FP.F16.F32.PACK_AB R24, RZ, R24 ;  /* 0x00000018ff18723e */ /* 0x000fc800000000ff */
[----:B------:R-:W-:-:S05]  /*66f0*/  PRMT R27, R24, 0x7610, R27 ;  /* 0x00007610181b7816 */ /* 0x000fca000000001b */
[----:B------:R-:W-:Y:S04]  /*6700*/  STS.U16 [R22], R27 ;  /* 0x0000001b16007388 */ /* 0x000fe80000000400 */
[----:B------:R-:W1:Y:S01]  /*6710*/  LDS.U16 R24, [R23+0x40] ;  /* 0x0000400017187984 */ /* 0x000e620000000400 */
[----:B0-----:R-:W-:-:S05]  /*6720*/  HADD2.F32 R26, -RZ, R25.H0_H0 ;  /* 0x20000019ff1a7230 */ /* 0x001fca0000004100 */
[----:B------:R-:W-:Y:S01]  /*6730*/  FADD R25, -R19, R26 ;  /* 0x0000001a13197221 */ /* 0x000fe20000000100 */
[----:B-1----:R-:W-:-:S05]  /*6740*/  HADD2.F32 R24, -RZ, R24.H0_H0 ;  /* 0x20000018ff187230 */ /* 0x002fca0000004100 */
[----:B------:R-:W-:Y:S02]  /*6750*/  FMUL R24, R24, R25 ;  /* 0x0000001918187220 */ /* 0x000fe40000400000 */
[----:B------:R-:W0:Y:S03]  /*6760*/  LDS.U16 R25, [R22+0x80] ;  /* 0x0000800016197984 */ /* 0x000e260000000400 */
[----:B------:R-:W-:-:S04]  /*6770*/  F2FP.F16.F32.PACK_AB R24, RZ, R24 ;  /* 0x00000018ff18723e */ /* 0x000fc800000000ff */
[----:B------:R-:W-:-:S05]  /*6780*/  PRMT R28, R24, 0x7610, R28 ;  /* 0x00007610181c7816 */ /* 0x000fca000000001c */
[----:B------:R-:W-:Y:S04]  /*6790*/  STS.U16 [R22+0x40], R28 ;  /* 0x0000401c16007388 */ /* 0x000fe80000000400 */
        /* <DEDUP_REMOVED lines=13> */
[----:B------:R-:W-:-:S05]  /*6870*/  FMUL R24, R24, R25 ;  /* 0x0000001918187220 */ /* 0x000fca0000400000 */
[----:B------:R-:W-:-:S05]  /*6880*/  F2FP.F16.F32.PACK_AB R24, RZ, R24 ;  /* 0x00000018ff18723e */ /* 0x000fca00000000ff */
[----:B------:R2:W-:Y:S01]  /*6890*/  STS.U16 [R22+0xc0], R24 ;  /* 0x0000c01816007388 */ /* 0x0005e20000000400 */
[----:B------:R-:W-:Y:S05]  /*68a0*/  @!P0 BRA `(.L_x_183) ;  /* 0xfffffffc00608947 */ /* 0x000fea000383ffff */
.L_x_180:
[----:B------:R-:W-:Y:S05]  /*68b0*/  BSYNC.RECONVERGENT B0 ;  /* 0x0000000000007941 */ /* 0x000fea0003800200 */
.L_x_179:
[----:B------:R-:W-:Y:S01]  /*68c0*/  NOP ;  /* 0x0000000000007918 */ /* 0x000fe20000000000 */
.L_x_159:
        /* <DEDUP_REMOVED lines=13> */
[----:B-1----:R-:W-:Y:S01]  /*69a0*/  IMAD.WIDE R22, R21, 0x2, R22 ;  /* 0x0000000215167825 */ /* 0x002fe200078e0216 */
[----:B------:R-:W-:-:S04]  /*69b0*/  MOV R21, R7 ;  /* 0x0000000700157202 */ /* 0x000fc80000000f00 */
[----:B0-----:R0:W-:Y:S05]  /*69c0*/  STG.E.U16 desc[UR8][R22.64], R25 ;  /* 0x0000001916007986 */ /* 0x0011ea000c101508 */
[----:B------:R-:W-:Y:S05]  /*69d0*/  @!P0 BRA `(.L_x_187) ;  /* 0x00000000001c8947 */ /* 0x000fea0003800000 */
[----:B------:R-:W-:Y:S01]  /*69e0*/  ISETP.NE.AND P0, PT, R16, 0x2, PT ;  /* 0x000000021000780c */ /* 0x000fe20003f05270 */
[----:B0-----:R-:W0:Y:S01]  /*69f0*/  LDS.U16 R25, [R13+0x40] ;  /* 0x000040000d197984 */ /* 0x001e220000000400 */
[----:B------:R-:W-:-:S11]  /*6a00*/  MOV R21, R8 ;  /* 0x0000000800157202 */ /* 0x000fd60000000f00 */
[----:B------:R-:W1:Y:S01]  /*6a10*/  @P0 LDS.U16 R27, [R13+0x80] ;  /* 0x000080000d1b0984 */ /* 0x000e620000000400 */
[----:B------:R-:W-:-:S03]  /*6a20*/  @P0 MOV R21, R9 ;  /* 0x0000000900150202 */ /* 0x000fc60000000f00 */
[----:B0-----:R0:W-:Y:S04]  /*6a30*/  STG.E.U16 desc[UR8][R22.64+0x40], R25 ;  /* 0x0000401916007986 */ /* 0x0011e8000c101508 */
[----:B-1----:R0:W-:Y:S02]  /*6a40*/  @P0 STG.E.U16 desc[UR8][R22.64+0x80], R27 ;  /* 0x0000801b16000986 */ /* 0x0021e4000c101508 */
.L_x_187:
[----:B------:R-:W-:Y:S05]  /*6a50*/  BSYNC.RECONVERGENT B1 ;  /* 0x0000000000017941 */ /* 0x000fea0003800200 */
.L_x_186:
[----:B------:R-:W-:Y:S05]  /*6a60*/  @!P2 BRA `(.L_x_185) ;  /* 0x000000040090a947 */ /* 0x000fea0003800000 */
[----:B0123--:R-:W-:Y:S01]  /*6a70*/  IADD3 R22, PT, PT, -R21, R19, RZ ;  /* 0x0000001315167210 */ /* 0x00ffe20007ffe1ff */
[----:B------:R-:W-:Y:S01]  /*6a80*/  BSSY.RECONVERGENT B1, `(.L_x_188) ;  /* 0x0000036000017945 */ /* 0x000fe20003800200 */
[----:B------:R-:W-:Y:S02]  /*6a90*/  PLOP3.LUT P0, PT, PT, PT, PT, 0x80, 0x8 ;  /* 0x000000000008781c */ /* 0x000fe40003f0f070 */
[----:B------:R-:W-:-:S13]  /*6aa0*/  ISETP.GT.AND P2, PT, R22, 0x180, PT ;  /* 0x000001801600780c */ /* 0x000fda0003f44270 */
[----:B------:R-:W-:Y:S05]  /*6ab0*/  @!P2 BRA `(.L_x_189) ;  /* 0x0000000000c8a947 */ /* 0x000fea0003800000 */
[----:B------:R-:W-:Y:S02]  /*6ac0*/  PLOP3.LUT P0, PT, PT, PT, PT, 0x8, 0x80 ;  /* 0x000000000080781c */ /* 0x000fe40003f0e170 */
[----:B------:R-:W-:-:S11]  /*6ad0*/  IADD3 R30, PT, PT, R19, -0x180, RZ ;  /* 0xfffffe80131e7810 */ /* 0x000fd60007ffe0ff */
.L_x_190:
[C---:B---3--:R-:W-:Y:S01]  /*6ae0*/  IMAD R22, R21.reuse, 0x2, R10 ;  /* 0x0000000215167824 */ /* 0x048fe200078e020a */
[----:B----4-:R-:W0:Y:S01]  /*6af0*/  LDC.64 R26, c[0x0][0x3a0] ;  /* 0x0000e800ff1a7b82 */ /* 0x010e220000000a00 */
[CC--:B------:R-:W-:Y:S01]  /*6b00*/  IMAD R29, R20.reuse, R19.reuse, R21 ;  /* 0x00000013141d7224 */ /* 0x0c0fe200078e0215 */
[----:B------:R-:W-:Y:S02]  /*6b10*/  IADD3 R24, PT, PT, R21, 0x80, RZ ;  /* 0x0000008015187810 */ /* 0x000fe40007ffe0ff */
        /* <DEDUP_REMOVED lines=24> */
[C---:B--2---:R-:W-:Y:S01]  /*6ca0*/  IADD3 R40, PT, PT, R21.reuse, 0x180, RZ ;  /* 0x0000018015287810 */ /* 0x044fe20007ffe0ff */
[CC--:B------:R-:W-:Y:S02]  /*6cb0*/  IMAD R22, R20.reuse, R19.reuse, R23 ;  /* 0x0000001314167224 */ /* 0x0c0fe400078e0217 */
[----:B-----5:R3:W-:Y:S01]  /*6cc0*/  STG.E.U16 desc[UR8][R24.64], R31 ;  /* 0x0000001f18007986 */ /* 0x0207e2000c101508 */
[----:B------:R-:W-:Y:S01]  /*6cd0*/  IADD3 R21, PT, PT, R21, 0x200, RZ ;  /* 0x0000020015157810 */ /* 0x000fe20007ffe0ff */
[----:B------:R-:W-:Y:S02]  /*6ce0*/  IMAD R40, R20, R19, R40 ;  /* 0x0000001314287224 */ /* 0x000fe400078e0228 */
[----:B------:R3:W-:Y:S01]  /*6cf0*/  STG.E.U16 desc[UR8][R24.64+0x40], R33 ;  /* 0x0000402118007986 */ /* 0x0007e2000c101508 */
[----:B------:R-:W-:Y:S01]  /*6d00*/  IMAD.WIDE R22, R22, 0x2, R26 ;  /* 0x0000000216167825 */ /* 0x000fe200078e021a */
[----:B------:R-:W-:-:S02]  /*6d10*/  ISETP.GE.AND P2, PT, R21, R30, PT ;  /* 0x0000001e1500720c */ /* 0x000fc40003f46270 */
        /* <DEDUP_REMOVED lines=12> */
.L_x_189:
[----:B------:R-:W-:Y:S05]  /*6de0*/  BSYNC.RECONVERGENT B1 ;  /* 0x0000000000017941 */ /* 0x000fea0003800200 */
.L_x_188:
[----:B---3--:R-:W-:Y:S01]  /*6df0*/  IADD3 R22, PT, PT, -R21, R19, RZ ;  /* 0x0000001315167210 */ /* 0x008fe20007ffe1ff */
[----:B------:R-:W-:Y:S03]  /*6e00*/  BSSY.RECONVERGENT B1, `(.L_x_191) ;  /* 0x000001c000017945 */ /* 0x000fe60003800200 */
        /* <DEDUP_REMOVED lines=27> */
.L_x_192:
[----:B------:R-:W-:Y:S05]  /*6fc0*/  BSYNC.RECONVERGENT B1 ;  /* 0x0000000000017941 */ /* 0x000fea0003800200 */
.L_x_191:
[----:B------:R-:W-:-:S13]  /*6fd0*/  ISETP.LT.OR P0, PT, R21, R19, P0 ;  /* 0x000000131500720c */ /* 0x000fda0000701670 */
[----:B------:R-:W-:Y:S05]  /*6fe0*/  @!P0 BRA `(.L_x_185) ;  /* 0x0000000000308947 */ /* 0x000fea0003800000 */
[----:B-1----:R-:W-:Y:S01]  /*6ff0*/  LEA R24, R21, R10, 0x1 ;  /* 0x0000000a15187211 */ /* 0x002fe200078e08ff */
        /* <DEDUP_REMOVED lines=11> */
.L_x_185:
[----:B------:R-:W-:Y:S05]  /*70b0*/  BSYNC.RECONVERGENT B0 ;  /* 0x0000000000007941 */ /* 0x000fea0003800200 */
.L_x_184:
[----:B------:R-:W-:Y:S01]  /*70c0*/  NOP ;  /* 0x0000000000007918 */ /* 0x000fe20000000000 */
[----:B------:R-:W-:Y:S05]  /*70d0*/  @!P1 BRA `(.L_x_193) ;  /* 0xffffff9000d09947 */ /* 0x000fea000383ffff */
[----:B------:R-:W-:Y:S05]  /*70e0*/  EXIT ;  /* 0x000000000000794d */ /* 0x000fea0003800000 */
        .weak           $__internal_1_$__cuda_sm20_div_rn_f64_full
        .type           $__internal_1_$__cuda_sm20_div_rn_f64_full,@function
        .size           $__internal_1_$__cuda_sm20_div_rn_f64_full,(.L_x_893 - $__internal_1_$__cuda_sm20_div_rn_f64_full)
$__internal_1_$__cuda_sm20_div_rn_f64_full:
[----:B------:R-:W-:Y:S01]  /*70f0*/  MOV R23, R29 ;  /* 0x0000001d00177202 */ /* 0x000fe20000000f00 */
[----:B------:R-:W-:Y:S01]  /*7100*/  BSSY.RECONVERGENT B3, `(.L_x_194) ;  /* 0x0000058000037945 */ /* 0x000fe20003800200 */
[----:B------:R-:W-:Y:S02]  /*7110*/  FSETP.GEU.AND P2, PT, |R25|, 1.469367938527859385e-39, PT ;  /* 0x001000001900780b */ /* 0x000fe40003f4e200 */
[----:B------:R-:W-:Y:S02]  /*7120*/  FSETP.GEU.AND P0, PT, |R23|, 1.469367938527859385e-39, PT ;  /* 0x001000001700780b */ /* 0x000fe40003f0e200 */
[----:B------:R-:W-:Y:S02]  /*7130*/  LOP3.LUT R34, R25, 0x800fffff, RZ, 0xc0, !PT ;  /* 0x800fffff19227812 */ /* 0x000fe400078ec0ff */
[----:B------:R-:W-:Y:S02]  /*7140*/  LOP3.LUT R42, R23, 0x7ff00000, RZ, 0xc0, !PT ;  /* 0x7ff00000172a7812 */ /* 0x000fe400078ec0ff */
[----:B------:R-:W-:-:S02]  /*7150*/  LOP3.LUT R35, R34, 0x3ff00000, RZ, 0xfc, !PT ;  /* 0x3ff0000022237812 */ /* 0x000fc400078efcff */
[----:B------:R-:W-:Y:S02]  /*7160*/  MOV R34, R24 ;  /* 0x0000001800227202 */ /* 0x000fe40000000f00 */
[C---:B------:R-:W-:Y:S01]  /*7170*/  LOP3.LUT R45, R25.reuse, 0x7ff00000, RZ, 0xc0, !PT ;  /* 0x7ff00000192d7812 */ /* 0x040fe200078ec0ff */
[----:B------:R-:W-:Y:S01]  /*7180*/  @!P2 DMUL R34, R24, 8.98846567431157953865e+307 ;  /* 0x7fe000001822a828 */ /* 0x000fe20000000000 */
[----:B------:R-:W-:Y:S02]  /*7190*/  MOV R43, 0x1ca00000 ;  /* 0x1ca00000002b7802 */ /* 0x000fe40000000f00 */
[----:B------:R-:W-:Y:S02]  /*71a0*/  @!P0 LOP3.LUT R27, R25, 0x7ff00000, RZ, 0xc0, !PT ;  /* 0x7ff00000191b8812 */ /* 0x000fe400078ec0ff */
[C---:B------:R-:W-:Y:S01]  /*71b0*/  ISETP.GE.U32.AND P4, PT, R42.reuse, R45, PT ;  /* 0x0000002d2a00720c */ /* 0x040fe20003f86070 */
[----:B------:R-:W0:Y:S01]  /*71c0*/  MUFU.RCP64H R29, R35 ;  /* 0x00000023001d7308 */ /* 0x000e220000001800 */
[----:B------:R-:W-:-:S02]  /*71d0*/  @!P0 ISETP.GE.U32.AND P3, PT, R42, R27, PT ;  /* 0x0000001b2a00820c */ /* 0x000fc40003f66070 */
[----:B------:R-:W-:Y:S02]  /*71e0*/  MOV R22, R28 ;  /* 0x0000001c00167202 */ /* 0x000fe40000000f00 */
[C---:B------:R-:W-:Y:S02]  /*71f0*/  @!P0 SEL R27, R43.reuse, 0x63400000, !P3 ;  /* 0x634000002b1b8807 */ /* 0x040fe40005800000 */
[----:B------:R-:W-:Y:S01]  /*7200*/  SEL R33, R43, 0x63400000, !P4 ;  /* 0x634000002b217807 */ /* 0x000fe20006000000 */
[----:B------:R-:W-:Y:S01]  /*7210*/  IMAD.MOV.U32 R32, RZ, RZ, R22 ;  /* 0x000000ffff207224 */ /* 0x000fe200078e0016 */
[--C-:B------:R-:W-:Y:S02]  /*7220*/  @!P0 LOP3.LUT R27, R27, 0x80000000, R23.reuse, 0xf8, !PT ;  /* 0x800000001b1b8812 */ /* 0x100fe400078ef817 */
[----:B------:R-:W-:Y:S02]  /*7230*/  LOP3.LUT R33, R33, 0x800fffff, R23, 0xf8, !PT ;  /* 0x800fffff21217812 */ /* 0x000fe400078ef817 */
[----:B------:R-:W-:-:S02]  /*7240*/  @!P0 LOP3.LUT R27, R27, 0x100000, RZ, 0xfc, !PT ;  /* 0x001000001b1b8812 */ /* 0x000fc400078efcff */
[----:B------:R-:W-:Y:S02]  /*7250*/  @!P0 MOV R26, RZ ;  /* 0x000000ff001a8202 */ /* 0x000fe40000000f00 */
[----:B------:R-:W-:Y:S02]  /*7260*/  MOV R28, 0x1 ;  /* 0x00000001001c7802 */ /* 0x000fe40000000f00 */
[----:B------:R-:W-:Y:S02]  /*7270*/  @!P2 LOP3.LUT R45, R35, 0x7ff00000, RZ, 0xc0, !PT ;  /* 0x7ff00000232da812 */ /* 0x000fe400078ec0ff */
        /* <DEDUP_REMOVED lines=9> */
[----:B------:R-:W-:Y:S02]  /*7310*/  MOV R30, R42 ;  /* 0x0000002a001e7202 */ /* 0x000fe40000000f00 */
[----:B------:R-:W-:-:S04]  /*7320*/  @!P0 LOP3.LUT R30, R33, 0x7ff00000, RZ, 0xc0, !PT ;  /* 0x7ff00000211e8812 */ /* 0x000fc800078ec0ff */
[----:B------:R-:W-:-:S04]  /*7330*/  IADD3 R28, PT, PT, R30, -0x1, RZ ;  /* 0xffffffff1e1c7810 */ /* 0x000fc80007ffe0ff */
[----:B------:R-:W-:Y:S02]  /*7340*/  ISETP.GT.U32.AND P0, PT, R28, 0x7feffffe, PT ;  /* 0x7feffffe1c00780c */ /* 0x000fe40003f04070 */
[----:B------:R-:W-:-:S04]  /*7350*/  IADD3 R28, PT, PT, R45, -0x1, RZ ;  /* 0xffffffff2d1c7810 */ /* 0x000fc80007ffe0ff */
        /* <DEDUP_REMOVED lines=14> */
[----:B------:R-:W-:-:S09]  /*7440*/  MOV R24, RZ ;  /* 0x000000ff00187202 */ /* 0x000fd20000000f00 */
[C---:B------:R-:W-:Y:S02]  /*7450*/  FSETP.NEU.AND P0, PT, R33.reuse, RZ, PT ;  /* 0x000000ff2100720b */ /* 0x040fe40003f0d000 */
[----:B------:R-:W-:-:S04]  /*7460*/  LOP3.LUT R31, R33, 0x80000000, R25, 0x48, !PT ;  /* 0x80000000211f7812 */ /* 0x000fc800078e4819 */
[----:B------:R-:W-:-:S07]  /*7470*/  LOP3.LUT R25, R31, R23, RZ, 0xfc, !PT ;  /* 0x000000171f197212 */ /* 0x000fce00078efcff */
[----:B------:R-:W-:Y:S05]  /*7480*/  @!P0 BRA `(.L_x_196) ;  /* 0x00000000007c8947 */ /* 0x000fea0003800000 */
[----:B------:R-:W-:Y:S01]  /*7490*/  IADD3 R23, PT, PT, -R30, RZ, RZ ;  /* 0x000000ff1e177210 */ /* 0x000fe20007ffe1ff */
[----:B------:R-:W-:Y:S01]  /*74a0*/  DMUL.RP R24, R26, R24 ;  /* 0x000000181a187228 */ /* 0x000fe20000008000 */
[----:B------:R-:W-:-:S06]  /*74b0*/  MOV R22, RZ ;  /* 0x000000ff00167202 */ /* 0x000fcc0000000f00 */
[----:B------:R-:W-:-:S03]  /*74c0*/  DFMA R22, R28, -R22, R26 ;  /* 0x800000161c16722b */ /* 0x000fc6000000001a */
[----:B------:R-:W-:-:S03]  /*74d0*/  LOP3.LUT R31, R25, R31, RZ, 0x3c, !PT ;  /* 0x0000001f191f7212 */ /* 0x000fc600078e3cff */
[----:B------:R-:W-:-:S04]  /*74e0*/  IADD3 R22, PT, PT, -R30, -0x43300000, RZ ;  /* 0xbcd000001e167810 */ /* 0x000fc80007ffe1ff */
[----:B------:R-:W-:-:S04]  /*74f0*/  FSETP.NEU.AND P0, PT, |R23|, R22, PT ;  /* 0x000000161700720b */ /* 0x000fc80003f0d200 */
[----:B------:R-:W-:Y:S02]  /*7500*/  FSEL R28, R24, R28, !P0 ;  /* 0x0000001c181c7208 */ /* 0x000fe40004000000 */
[----:B------:R-:W-:Y:S01]  /*7510*/  FSEL R29, R31, R29, !P0 ;  /* 0x0000001d1f1d7208 */ /* 0x000fe20004000000 */
[----:B------:R-:W-:Y:S06]  /*7520*/  BRA `(.L_x_196) ;  /* 0x0000000000547947 */ /* 0x000fec0003800000 */
.L_x_195:
[----:B------:R-:W-:-:S14]  /*7530*/  DSETP.NAN.AND P0, PT, R22, R22, PT ;  /* 0x000000161600722a */ /* 0x000fdc0003f08000 */
[----:B------:R-:W-:Y:S05]  /*7540*/  @P0 BRA `(.L_x_197) ;  /* 0x0000000000440947 */ /* 0x000fea0003800000 */
[----:B------:R-:W-:-:S14]  /*7550*/  DSETP.NAN.AND P0, PT, R24, R24, PT ;  /* 0x000000181800722a */ /* 0x000fdc0003f08000 */
[----:B------:R-:W-:Y:S05]  /*7560*/  @P0 BRA `(.L_x_198) ;  /* 0x0000000000300947 */ /* 0x000fea0003800000 */
[----:B------:R-:W-:Y:S02]  /*7570*/  ISETP.NE.AND P0, PT, R30, R45, PT ;  /* 0x0000002d1e00720c */ /* 0x000fe40003f05270 */
[----:B------:R-:W-:Y:S02]  /*7580*/  MOV R28, 0x0 ;  /* 0x00000000001c7802 */ /* 0x000fe40000000f00 */
[----:B------:R-:W-:-:S09]  /*7590*/  MOV R29, 0xfff80000 ;  /* 0xfff80000001d7802 */ /* 0x000fd20000000f00 */
[----:B------:R-:W-:Y:S05]  /*75a0*/  @!P0 BRA `(.L_x_196) ;  /* 0x0000000000348947 */ /* 0x000fea0003800000 */
[----:B------:R-:W-:Y:S02]  /*75b0*/  ISETP.NE.AND P0, PT, R30, 0x7ff00000, PT ;  /* 0x7ff000001e00780c */ /* 0x000fe40003f05270 */
[----:B------:R-:W-:Y:S02]  /*75c0*/  LOP3.LUT R29, R23, 0x80000000, R25, 0x48, !PT ;  /* 0x80000000171d7812 */ /* 0x000fe400078e4819 */
[----:B------:R-:W-:-:S13]  /*75d0*/  ISETP.EQ.OR P0, PT, R45, RZ, !P0 ;  /* 0x000000ff2d00720c */ /* 0x000fda0004702670 */
[----:B------:R-:W-:Y:S01]  /*75e0*/  @P0 LOP3.LUT R22, R29, 0x7ff00000, RZ, 0xfc, !PT ;  /* 0x7ff000001d160812 */ /* 0x000fe200078efcff */
[----:B------:R-:W-:Y:S01]  /*75f0*/  @!P0 IMAD.MOV.U32 R28, RZ, RZ, RZ ;  /* 0x000000ffff1c8224 */ /* 0x000fe200078e00ff */
[----:B------:R-:W-:Y:S02]  /*7600*/  @P0 MOV R28, RZ ;  /* 0x000000ff001c0202 */ /* 0x000fe40000000f00 */
[----:B------:R-:W-:Y:S01]  /*7610*/  @P0 MOV R29, R22 ;  /* 0x00000016001d0202 */ /* 0x000fe20000000f00 */
[----:B------:R-:W-:Y:S06]  /*7620*/  BRA `(.L_x_196) ;  /* 0x0000000000147947 */ /* 0x000fec0003800000 */
.L_x_198:
[----:B------:R-:W-:Y:S02]  /*7630*/  LOP3.LUT R29, R25, 0x80000, RZ, 0xfc, !PT ;  /* 0x00080000191d7812 */ /* 0x000fe400078efcff */
[----:B------:R-:W-:Y:S01]  /*7640*/  MOV R28, R24 ;  /* 0x00000018001c7202 */ /* 0x000fe20000000f00 */
[----:B------:R-:W-:Y:S06]  /*7650*/  BRA `(.L_x_196) ;  /* 0x0000000000087947 */ /* 0x000fec0003800000 */
.L_x_197:
[----:B------:R-:W-:Y:S02]  /*7660*/  LOP3.LUT R29, R23, 0x80000, RZ, 0xfc, !PT ;  /* 0x00080000171d7812 */ /* 0x000fe400078efcff */
[----:B------:R-:W-:-:S07]  /*7670*/  MOV R28, R22 ;  /* 0x00000016001c7202 */ /* 0x000fce0000000f00 */
.L_x_196:
[----:B------:R-:W-:Y:S05]  /*7680*/  BSYNC.RECONVERGENT B3 ;  /* 0x0000000000037941 */ /* 0x000fea0003800200 */
.L_x_194:
[----:B------:R-:W-:Y:S01]  /*7690*/  HFMA2 R23, -RZ, RZ, 0, 0 ;  /* 0x00000000ff177431 */ /* 0x000fe200000001ff */
[----:B------:R-:W-:-:S04]  /*76a0*/  MOV R22, R40 ;  /* 0x0000002800167202 */ /* 0x000fc80000000f00 */
[----:B------:R-:W-:Y:S05]  /*76b0*/  RET.REL.NODEC R22 `(_ZN18transformer_engine44fused_score_for_moe_aux_loss_backward_kernelI6__halfEEvPKT_S4_iiiiPS2_) ;  /* 0xffffff8816507950 */ /* 0x000fea0003c3ffff */
.L_x_199:
        /* <DEDUP_REMOVED lines=12> */
.L_x_893:


//--------------------- .text._ZN18transformer_engine44fused_score_for_moe_aux_loss_backward_kernelIfEEvPKT_S3_iiiiPS1_ --------------------------
	.section	.text._ZN18transformer_engine44fused_score_for_moe_aux_loss_backward_kernelIfEEvPKT_S3_iiiiPS1_,"ax",@progbits
	.align	128
        .global         _ZN18transformer_engine44fused_score_for_moe_aux_loss_backward_kernelIfEEvPKT_S3_iiiiPS1_
        .type           _ZN18transformer_engine44fused_score_for_moe_aux_loss_backward_kernelIfEEvPKT_S3_iiiiPS1_,@function
        .size           _ZN18transformer_engine44fused_score_for_moe_aux_loss_backward_kernelIfEEvPKT_S3_iiiiPS1_,(.L_x_894 - _ZN18transformer_engine44fused_score_for_moe_aux_loss_backward_kernelIfEEvPKT_S3_iiiiPS1_)
        .other          _ZN18transformer_engine44fused_score_for_moe_aux_loss_backward_kernelIfEEvPKT_S3_iiiiPS1_,@"STO_CUDA_ENTRY STV_DEFAULT"
_ZN18transformer_engine44fused_score_for_moe_aux_loss_backward_kernelIfEEvPKT_S3_iiiiPS1_:
.text._ZN18transformer_engine44fused_score_for_moe_aux_loss_backward_kernelIfEEvPKT_S3_iiiiPS1_:
        /* <DEDUP_REMOVED lines=17> */
[----:B0-----:R-:W-:Y:S01]  /*0110*/  HFMA2 R2, -RZ, RZ, 0, 0 ;  /* 0x00000000ff027431 */ /* 0x001fe200000001ff */
[----:B-1----:R-:W-:-:S05]  /*0120*/  IADD3 R7, PT, PT, RZ, -R3, RZ ;  /* 0x80000003ff077210 */ /* 0x002fca0007ffe0ff */
[----:B------:R-:W-:-:S04]  /*0130*/  IMAD R7, R7, R6, RZ ;  /* 0x0000000607077224 */ /* 0x000fc800078e02ff */
[----:B------:R-:W-:-:S04]  /*0140*/  IMAD.HI.U32 R3, R3, R7, R2 ;  /* 0x0000000703037227 */ /* 0x000fc800078e0002 */
[----:B------:R-:W-:Y:S02]  /*0150*/  IMAD.MOV.U32 R7, RZ, RZ, R8 ;  /* 0x000000ffff077224 */ /* 0x000fe400078e0008 */
[----:B------:R-:W-:-:S04]  /*0160*/  IMAD.HI.U32 R2, R3, R4, RZ ;  /* 0x0000000403027227 */ /* 0x000fc800078e00ff */
[----:B------:R-:W-:-:S05]  /*0170*/  IMAD R3, R2, R7, R4 ;  /* 0x0000000702037224 */ /* 0x000fca00078e0204 */
[----:B------:R-:W-:-:S13]  /*0180*/  ISETP.GT.U32.AND P1, PT, R6, R3, PT ;  /* 0x000000030600720c */ /* 0x000fda0003f24070 */
[-C--:B------:R-:W-:Y:S01]  /*0190*/  @!P1 IADD3 R3, PT, PT, R3, -R6.reuse, RZ ;  /* 0x8000000603039210 */ /* 0x080fe20007ffe0ff */
        /* <DEDUP_REMOVED lines=29> */
[----:B------:R-:W-:Y:S01]  /*0370*/  LEA.HI R12, R6, 0x1, RZ, 0x1b ;  /* 0x00000001060c7811 */ /* 0x000fe200078fd8ff */
[----:B------:R-:W-:Y:S01]  /*0380*/  IMAD R14, R17, 0x4, R10 ;  /* 0x00000004110e7824 */ /* 0x000fe200078e020a */
[----:B------:R-:W-:Y:S02]  /*0390*/  LOP3.LUT R15, R16, 0x7, RZ, 0xc0, !PT ;  /* 0x00000007100f7812 */ /* 0x000fe400078ec0ff */
[----:B------:R-:W-:Y:S01]  /*03a0*/  LOP3.LUT R8, R3, 0x40, RZ, 0xfc, !PT ;  /* 0x0000004003087812 */ /* 0x000fe200078efcff */
[----:B------:R-:W-:Y:S01]  /*03b0*/  IMAD R18, R17, 0x4, R14 ;  /* 0x0000000411127824 */ /* 0x000fe200078e020e */
[----:B------:R-:W-:-:S02]  /*03c0*/  LOP3.LUT R9, R3, 0x60, RZ, 0xfc, !PT ;  /* 0x0000006003097812 */ /* 0x000fc400078efcff */
[C---:B------:R-:W-:Y:S02]  /*03d0*/  LOP3.LUT R11, R3.reuse, 0x80, RZ, 0xfc, !PT ;  /* 0x00000080030b7812 */ /* 0x040fe400078efcff */
[----:B------:R-:W-:Y:S02]  /*03e0*/  LOP3.LUT R12, R12, 0x3, RZ, 0xc0, !PT ;  /* 0x000000030c0c7812 */ /* 0x000fe400078ec0ff */
[C---:B------:R-:W-:Y:S02]  /*03f0*/  LEA R13, R3.reuse, R10, 0x2 ;  /* 0x0000000a030d7211 */ /* 0x040fe400078e10ff */
[----:B------:R-:W-:Y:S02]  /*0400*/  LOP3.LUT R16, R16, 0x3, RZ, 0xc0, !PT ;  /* 0x0000000310107812 */ /* 0x000fe400078ec0ff */
[----:B-1-3--:R-:W-:-:S07]  /*0410*/  LEA R17, R3, R14, 0x2 ;  /* 0x0000000e03117211 */ /* 0x00afce00078e10ff */
.L_x_293:
        /* <DEDUP_REMOVED lines=18> */
[----:B------:R-:W-:Y:S01]  /*0540*/  IMAD R25, R20, R19, R3 ;  /* 0x0000001314197224 */ /* 0x000fe200078e0203 */
[----:B------:R-:W-:Y:S02]  /*0550*/  MOV R21, R3 ;  /* 0x0000000300157202 */ /* 0x000fe40000000f00 */
[----:B------:R-:W-:-:S05]  /*0560*/  LOP3.LUT R22, R22, 0xffffff8, RZ, 0xc0, !PT ;  /* 0x0ffffff816167812 */ /* 0x000fca00078ec0ff */
[----:B------:R-:W-:-:S07]  /*0570*/  IMAD.MOV R24, RZ, RZ, -R22 ;  /* 0x000000ffff187224 */ /* 0x000fce00078e0a16 */
.L_x_204:
[----:B0-----:R-:W0:Y:S01]  /*0580*/  LDC.64 R22, c[0x0][0x3a0] ;  /* 0x0000e800ff167b82 */ /* 0x001e220000000a00 */
[----:B------:R-:W-:Y:S01]  /*0590*/  IADD3 R24, PT, PT, R24, 0x8, RZ ;  /* 0x0000000818187810 */ /* 0x000fe20007ffe0ff */
[----:B------:R-:W-:-:S03]  /*05a0*/  VIADD R21, R21, 0x100 ;  /* 0x0000010015157836 */ /* 0x000fc60000000000 */
[----:B------:R-:W-:Y:S01]  /*05b0*/  ISETP.NE.AND P4, PT, R24, RZ, PT ;  /* 0x000000ff1800720c */ /* 0x000fe20003f85270 */
[C---:B0-----:R-:W-:Y:S01]  /*05c0*/  IMAD.WIDE R22, R25.reuse, 0x4, R22 ;  /* 0x0000000419167825 */ /* 0x041fe200078e0216 */
[----:B------:R-:W-:-:S04]  /*05d0*/  IADD3 R25, PT, PT, R25, 0x100, RZ ;  /* 0x0000010019197810 */ /* 0x000fc80007ffe0ff */
[----:B------:R0:W-:Y:S04]  /*05e0*/  STG.E desc[UR8][R22.64], RZ ;  /* 0x000000ff16007986 */ /* 0x0001e8000c101908 */
[----:B------:R0:W-:Y:S04]  /*05f0*/  STG.E desc[UR8][R22.64+0x80], RZ ;  /* 0x000080ff16007986 */ /* 0x0001e8000c101908 */
[----:B------:R0:W-:Y:S04]  /*0600*/  STG.E desc[UR8][R22.64+0x100], RZ ;  /* 0x000100ff16007986 */ /* 0x0001e8000c101908 */
[----:B------:R0:W-:Y:S04]  /*0610*/  STG.E desc[UR8][R22.64+0x180], RZ ;  /* 0x000180ff16007986 */ /* 0x0001e8000c101908 */
[----:B------:R0:W-:Y:S04]  /*0620*/  STG.E desc[UR8][R22.64+0x200], RZ ;  /* 0x000200ff16007986 */ /* 0x0001e8000c101908 */
[----:B------:R0:W-:Y:S04]  /*0630*/  STG.E desc[UR8][R22.64+0x280], RZ ;  /* 0x000280ff16007986 */ /* 0x0001e8000c101908 */
[----:B------:R0:W-:Y:S04]  /*0640*/  STG.E desc[UR8][R22.64+0x300], RZ ;  /* 0x000300ff16007986 */ /* 0x0001e8000c101908 */
[----:B------:R0:W-:Y:S01]  /*0650*/  STG.E desc[UR8][R22.64+0x380], RZ ;  /* 0x000380ff16007986 */ /* 0x0001e2000c101908 */
[----:B------:R-:W-:Y:S05]  /*0660*/  @P4 BRA `(.L_x_204) ;  /* 0xfffffffc00c44947 */ /* 0x000fea000383ffff */
.L_x_203:
[----:B------:R-:W-:Y:S05]  /*0670*/  BSYNC.RECONVERGENT B1 ;  /* 0x0000000000017941 */ /* 0x000fea0003800200 */
.L_x_202:
[----:B------:R-:W-:Y:S04]  /*0680*/  BSSY.RECONVERGENT B1, `(.L_x_205) ;  /* 0x000001a000017945 */ /* 0x000fe80003800200 */
[----:B------:R-:W-:Y:S05]  /*0690*/  @!P5 BRA `(.L_x_206) ;  /* 0x000000000060d947 */ /* 0x000fea0003800000 */
[----:B0-----:R-:W-:Y:S01]  /*06a0*/  VIADD R22, R15, 0xffffffff ;  /* 0xffffffff0f167836 */ /* 0x001fe20000000000 */
[----:B------:R-:W-:-:S04]  /*06b0*/  ISETP.NE.AND P5, PT, R16, RZ, PT ;  /* 0x000000ff1000720c */ /* 0x000fc80003fa5270 */
[----:B------:R-:W-:-:S13]  /*06c0*/  ISETP.GE.U32.AND P4, PT, R22, 0x3, PT ;  /* 0x000000031600780c */ /* 0x000fda0003f86070 */
[----:B------:R-:W0:Y:S01]  /*06d0*/  @P4 LDC.64 R22, c[0x0][0x3a0] ;  /* 0x0000e800ff164b82 */ /* 0x000e220000000a00 */
[----:B------:R-:W-:Y:S01]  /*06e0*/  @P4 IMAD R25, R20, R19, R21 ;  /* 0x0000001314194224 */ /* 0x000fe200078e0215 */
[----:B------:R-:W-:-:S03]  /*06f0*/  @P4 IADD3 R21, PT, PT, R21, 0x80, RZ ;  /* 0x0000008015154810 */ /* 0x000fc60007ffe0ff */
[----:B0-----:R-:W-:-:S05]  /*0700*/  @P4 IMAD.WIDE R22, R25, 0x4, R22 ;  /* 0x0000000419164825 */ /* 0x001fca00078e0216 */
[----:B------:R1:W-:Y:S04]  /*0710*/  @P4 STG.E desc[UR8][R22.64], RZ ;  /* 0x000000ff16004986 */ /* 0x0003e8000c101908 */
[----:B------:R1:W-:Y:S04]  /*0720*/  @P4 STG.E desc[UR8][R22.64+0x80], RZ ;  /* 0x000080ff16004986 */ /* 0x0003e8000c101908 */
[----:B------:R1:W-:Y:S04]  /*0730*/  @P4 STG.E desc[UR8][R22.64+0x100], RZ ;  /* 0x000100ff16004986 */ /* 0x0003e8000c101908 */
[----:B------:R1:W-:Y:S01]  /*0740*/  @P4 STG.E desc[UR8][R22.64+0x180], RZ ;  /* 0x000180ff16004986 */ /* 0x0003e2000c101908 */
[----:B------:R-:W-:Y:S05]  /*0750*/  @!P5 BRA `(.L_x_206) ;  /* 0x000000000030d947 */ /* 0x000fea0003800000 */
[C---:B------:R-:W-:Y:S02]  /*0760*/  LOP3.LUT P5, RZ, R4.reuse, 0x60, RZ, 0xc0, !PT ;  /* 0x0000006004ff7812 */ /* 0x040fe400078ac0ff */
[----:B------:R-:W-:-:S11]  /*0770*/  LOP3.LUT P4, RZ, R4, 0x20, RZ, 0xc0, !PT ;  /* 0x0000002004ff7812 */ /* 0x000fd6000788c0ff */
[----:B------:R-:W0:Y:S01]  /*0780*/  @P5 LDC.64 R24, c[0x0][0x3a0] ;  /* 0x0000e800ff185b82 */ /* 0x000e220000000a00 */
[----:B------:R-:W-:Y:S02]  /*0790*/  @P5 IMAD R27, R20, R19, R21 ;  /* 0x00000013141b5224 */ /* 0x000fe400078e0215 */
[----:B------:R-:W-:-:S04]  /*07a0*/  @P5 VIADD R21, R21, 0x40 ;  /* 0x0000004015155836 */ /* 0x000fc80000000000 */
[----:B------:R-:W-:Y:S01]  /*07b0*/  @!P4 IMAD R21, R20, R19, R21 ;  /* 0x000000131415c224 */ /* 0x000fe200078e0215 */
[----:B-1----:R-:W1:Y:S01]  /*07c0*/  @!P4 LDC.64 R22, c[0x0][0x3a0] ;  /* 0x0000e800ff16cb82 */ /* 0x002e620000000a00 */
[----:B0-----:R-:W-:-:S05]  /*07d0*/  @P5 IMAD.WIDE R24, R27, 0x4, R24 ;  /* 0x000000041b185825 */ /* 0x001fca00078e0218 */
[----:B------:R2:W-:Y:S01]  /*07e0*/  @P5 STG.E desc[UR8][R24.64], RZ ;  /* 0x000000ff18005986 */ /* 0x0005e2000c101908 */
[----:B-1----:R-:W-:-:S03]  /*07f0*/  @!P4 IMAD.WIDE R22, R21, 0x4, R22 ;  /* 0x000000041516c825 */ /* 0x002fc600078e0216 */
[----:B------:R2:W-:Y:S04]  /*0800*/  @P5 STG.E desc[UR8][R24.64+0x80], RZ ;  /* 0x000080ff18005986 */ /* 0x0005e8000c101908 */
[----:B------:R2:W-:Y:S02]  /*0810*/  @!P4 STG.E desc[UR8][R22.64], RZ ;  /* 0x000000ff1600c986 */ /* 0x0005e4000c101908 */
.L_x_206:
[----:B------:R-:W-:Y:S05]  /*0820*/  BSYNC.RECONVERGENT B1 ;  /* 0x0000000000017941 */ /* 0x000fea0003800200 */
.L_x_205:
[----:B------:R-:W-:Y:S01]  /*0830*/  BSSY.RECONVERGENT B1, `(.L_x_207) ;  /* 0x000001a000017945 */ /* 0x000fe20003800200 */
[----:B------:R-:W-:-:S03]  /*0840*/  MOV R29, R3 ;  /* 0x00000003001d7202 */ /* 0x000fc60000000f00 */
[----:B------:R-:W-:Y:S05]  /*0850*/  @!P0 BRA `(.L_x_208) ;  /* 0x00000000005c8947 */ /* 0x000fea0003800000 */
[----:B--2---:R-:W2:Y:S01]  /*0860*/  LDC.64 R24, c[0x0][0x388] ;  /* 0x0000e200ff187b82 */ /* 0x004ea20000000a00 */
[----:B------:R-:W-:-:S07]  /*0870*/  IMAD R21, R20, R19, R3 ;  /* 0x0000001314157224 */ /* 0x000fce00078e0203 */
[----:B01----:R-:W0:Y:S01]  /*0880*/  LDC.64 R22, c[0x0][0x380] ;  /* 0x0000e000ff167b82 */ /* 0x003e220000000a00 */
[----:B--2---:R-:W-:-:S05]  /*0890*/  IMAD.WIDE R24, R21, 0x4, R24 ;  /* 0x0000000415187825 */ /* 0x004fca00078e0218 */
[----:B------:R-:W2:Y:S01]  /*08a0*/  LDG.E R26, desc[UR8][R24.64] ;  /* 0x00000008181a7981 */ /* 0x000ea2000c1e1900 */
[----:B0-----:R-:W-:-:S05]  /*08b0*/  IMAD.WIDE R22, R21, 0x4, R22 ;  /* 0x0000000415167825 */ /* 0x001fca00078e0216 */
[----:B------:R-:W3:Y:S01]  /*08c0*/  LDG.E R28, desc[UR8][R22.64] ;  /* 0x00000008161c7981 */ /* 0x000ee2000c1e1900 */
[----:B------:R-:W-:Y:S01]  /*08d0*/  ISETP.NE.AND P0, PT, R16, 0x1, PT ;  /* 0x000000011000780c */ /* 0x000fe20003f05270 */
[----:B------:R-:W-:Y:S02]  /*08e0*/  IMAD.MOV.U32 R29, RZ, RZ, R7 ;  /* 0x000000ffff1d7224 */ /* 0x000fe400078e0007 */
[----:B--2---:R4:W-:Y:S04]  /*08f0*/  STS [R13], R26 ;  /* 0x0000001a0d007388 */ /* 0x0049e80000000800 */
[----:B---3--:R4:W-:Y:S06]  /*0900*/  STS [R17], R28 ;  /* 0x0000001c11007388 */ /* 0x0089ec0000000800 */
[----:B------:R-:W-:Y:S05]  /*0910*/  @!P0 BRA `(.L_x_208) ;  /* 0x00000000002c8947 */ /* 0x000fea0003800000 */
[----:B------:R-:W-:Y:S01]  /*0920*/  ISETP.NE.AND P0, PT, R16, 0x2, PT ;  /* 0x000000021000780c */ /* 0x000fe20003f05270 */
[----:B----4-:R-:W2:Y:S04]  /*0930*/  LDG.E R26, desc[UR8][R24.64+0x80] ;  /* 0x00008008181a7981 */ /* 0x010ea8000c1e1900 */
[----:B------:R-:W3:Y:S08]  /*0940*/  LDG.E R28, desc[UR8][R22.64+0x80] ;  /* 0x00008008161c7981 */ /* 0x000ef0000c1e1900 */
[----:B------:R-:W4:Y:S04]  /*0950*/  @P0 LDG.E R30, desc[UR8][R24.64+0x100] ;  /* 0x00010008181e0981 */ /* 0x000f28000c1e1900 */
[----:B------:R-:W5:Y:S01]  /*0960*/  @P0 LDG.E R32, desc[UR8][R22.64+0x100] ;  /* 0x0001000816200981 */ /* 0x000f62000c1e1900 */
[----:B------:R-:W-:Y:S01]  /*0970*/  MOV R29, R8 ;  /* 0x00000008001d7202 */ /* 0x000fe20000000f00 */
[----:B------:R-:W-:-:S02]  /*0980*/  @P0 IMAD.MOV.U32 R29, RZ, RZ, R9 ;  /* 0x000000ffff1d0224 */ /* 0x000fc400078e0009 */
[----:B--2---:R0:W-:Y:S04]  /*0990*/  STS [R13+0x80], R26 ;  /* 0x0000801a0d007388 */ /* 0x0041e80000000800 */
[----:B---3--:R0:W-:Y:S04]  /*09a0*/  STS [R17+0x80], R28 ;  /* 0x0000801c11007388 */ /* 0x0081e80000000800 */
[----:B----4-:R0:W-:Y:S04]  /*09b0*/  @P0 STS [R13+0x100], R30 ;  /* 0x0001001e0d000388 */ /* 0x0101e80000000800 */
[----:B-----5:R0:W-:Y:S02]  /*09c0*/  @P0 STS [R17+0x100], R32 ;  /* 0x0001002011000388 */ /* 0x0201e40000000800 */
.L_x_208:
[----:B------:R-:W-:Y:S05]  /*09d0*/  BSYNC.RECONVERGENT B1 ;  /* 0x0000000000017941 */ /* 0x000fea0003800200 */
.L_x_207:
[----:B------:R-:W-:Y:S05]  /*09e0*/  @!P3 BRA `(.L_x_201) ;  /* 0x0000000800a4b947 */ /* 0x000fea0003800000 */
[----:B------:R-:W-:Y:S01]  /*09f0*/  IADD3 R21, PT, PT, -R29, R19, RZ ;  /* 0x000000131d157210 */ /* 0x000fe20007ffe1ff */
[----:B------:R-:W-:Y:S01]  /*0a00*/  BSSY.RECONVERGENT B1, `(.L_x_209) ;  /* 0x000005c000017945 */ /* 0x000fe20003800200 */
[----:B------:R-:W-:Y:S02]  /*0a10*/  PLOP3.LUT P0, PT, PT, PT, PT, 0x80, 0x8 ;  /* 0x000000000008781c */ /* 0x000fe40003f0f070 */
[----:B------:R-:W-:-:S13]  /*0a20*/  ISETP.GT.AND P3, PT, R21, 0x180, PT ;  /* 0x000001801500780c */ /* 0x000fda0003f64270 */
[----:B------:R-:W-:Y:S05]  /*0a30*/  @!P3 BRA `(.L_x_210) ;  /* 0x000000040060b947 */ /* 0x000fea0003800000 */
[----:B------:R-:W-:Y:S01]  /*0a40*/  PLOP3.LUT P0, PT, PT, PT, PT, 0x8, 0x80 ;  /* 0x000000000080781c */ /* 0x000fe20003f0e170 */
[----:B------:R-:W-:-:S12]  /*0a50*/  VIADD R21, R19, 0xfffffe80 ;  /* 0xfffffe8013157836 */ /* 0x000fd80000000000 */
.L_x_211:
[----:B012---:R-:W4:Y:S01]  /*0a60*/  LDC.64 R22, c[0x0][0x388] ;  /* 0x0000e200ff167b82 */ /* 0x007f220000000a00 */
[----:B---3--:R-:W-:-:S07]  /*0a70*/  IMAD R31, R20, R19, R29 ;  /* 0x00000013141f7224 */ /* 0x008fce00078e021d */
[----:B------:R-:W0:Y:S01]  /*0a80*/  LDC.64 R24, c[0x0][0x380] ;  /* 0x0000e000ff187b82 */ /* 0x000e220000000a00 */
[----:B----4-:R-:W-:-:S05]  /*0a90*/  IMAD.WIDE R26, R31, 0x4, R22 ;  /* 0x000000041f1a7825 */ /* 0x010fca00078e0216 */
[----:B------:R-:W2:Y:S01]  /*0aa0*/  LDG.E R43, desc[UR8][R26.64] ;  /* 0x000000081a2b7981 */ /* 0x000ea2000c1e1900 */
[----:B0-----:R-:W-:-:S03]  /*0ab0*/  IMAD.WIDE R30, R31, 0x4, R24 ;  /* 0x000000041f1e7825 */ /* 0x001fc600078e0218 */
[----:B------:R-:W3:Y:S04]  /*0ac0*/  LDG.E R35, desc[UR8][R26.64+0x80] ;  /* 0x000080081a237981 */ /* 0x000ee8000c1e1900 */
[----:B------:R-:W4:Y:S04]  /*0ad0*/  LDG.E R28, desc[UR8][R30.64] ;  /* 0x000000081e1c7981 */ /* 0x000f28000c1e1900 */
[----:B------:R-:W5:Y:S01]  /*0ae0*/  LDG.E R41, desc[UR8][R30.64+0x80] ;  /* 0x000080081e297981 */ /* 0x000f62000c1e1900 */
[----:B------:R-:W-:-:S03]  /*0af0*/  IADD3 R32, PT, PT, R29, 0x80, RZ ;  /* 0x000000801d207810 */ /* 0x000fc60007ffe0ff */
[----:B------:R-:W5:Y:S04]  /*0b00*/  LDG.E R45, desc[UR8][R26.64+0x100] ;  /* 0x000100081a2d7981 */ /* 0x000f68000c1e1900 */
[----:B------:R-:W5:Y:S01]  /*0b10*/  LDG.E R44, desc[UR8][R30.64+0x100] ;  /* 0x000100081e2c7981 */ /* 0x000f62000c1e1900 */
[----:B------:R-:W-:-:S03]  /*0b20*/  IMAD R32, R20, R19, R32 ;  /* 0x0000001314207224 */ /* 0x000fc600078e0220 */
[----:B------:R0:W5:Y:S01]  /*0b30*/  LDG.E R37, desc[UR8][R26.64+0x180] ;  /* 0x000180081a257981 */ /* 0x000162000c1e1900 */
[----:B------:R-:W-:-:S03]  /*0b40*/  IMAD.WIDE R38, R32, 0x4, R22 ;  /* 0x0000000420267825 */ /* 0x000fc600078e0216 */
[----:B------:R1:W5:Y:S04]  /*0b50*/  LDG.E R33, desc[UR8][R30.64+0x180] ;  /* 0x000180081e217981 */ /* 0x000368000c1e1900 */
[----:B------:R-:W5:Y:S01]  /*0b60*/  LDG.E R34, desc[UR8][R38.64] ;  /* 0x0000000826227981 */ /* 0x000f62000c1e1900 */
[----:B0-----:R-:W-:-:S03]  /*0b70*/  IMAD.WIDE R26, R32, 0x4, R24 ;  /* 0x00000004201a7825 */ /* 0x001fc600078e0218 */
[----:B------:R-:W5:Y:S01]  /*0b80*/  LDG.E R42, desc[UR8][R38.64+0x80] ;  /* 0x00008008262a7981 */ /* 0x000f62000c1e1900 */
[----:B------:R-:W-:-:S03]  /*0b90*/  IMAD R32, R29, 0x4, R10 ;  /* 0x000000041d207824 */ /* 0x000fc600078e020a */
[----:B------:R-:W5:Y:S01]  /*0ba0*/  LDG.E R36, desc[UR8][R26.64] ;  /* 0x000000081a247981 */ /* 0x000f62000c1e1900 */
[----:B-1----:R-:W-:-:S03]  /*0bb0*/  LEA R31, R29, R14, 0x2 ;  /* 0x0000000e1d1f7211 */ /* 0x002fc600078e10ff */
[----:B------:R-:W5:Y:S04]  /*0bc0*/  LDG.E R40, desc[UR8][R26.64+0x80] ;  /* 0x000080081a287981 */ /* 0x000f68000c1e1900 */
[----:B------:R-:W5:Y:S04]  /*0bd0*/  LDG.E R30, desc[UR8][R26.64+0x100] ;  /* 0x000100081a1e7981 */ /* 0x000f68000c1e1900 */
[----:B--2---:R0:W-:Y:S04]  /*0be0*/  STS [R32], R43 ;  /* 0x0000002b20007388 */ /* 0x0041e80000000800 */
[----:B0-----:R-:W2:Y:S04]  /*0bf0*/  LDG.E R43, desc[UR8][R38.64+0x100] ;  /* 0x00010008262b7981 */ /* 0x001ea8000c1e1900 */
[----:B----4-:R0:W-:Y:S04]  /*0c00*/  STS [R31], R28 ;  /* 0x0000001c1f007388 */ /* 0x0101e80000000800 */
[----:B---3--:R1:W-:Y:S04]  /*0c10*/  STS [R32+0x80], R35 ;  /* 0x0000802320007388 */ /* 0x0083e80000000800 */
[----:B0-----:R-:W3:Y:S04]  /*0c20*/  LDG.E R28, desc[UR8][R26.64+0x180] ;  /* 0x000180081a1c7981 */ /* 0x001ee8000c1e1900 */
[----:B-1----:R0:W4:Y:S04]  /*0c30*/  LDG.E R35, desc[UR8][R38.64+0x180] ;  /* 0x0001800826237981 */ /* 0x002128000c1e1900 */
[----:B-----5:R1:W-:Y:S04]  /*0c40*/  STS [R31+0x80], R41 ;  /* 0x000080291f007388 */ /* 0x0203e80000000800 */
[----:B------:R-:W-:Y:S01]  /*0c50*/  STS [R32+0x100], R45 ;  /* 0x0001002d20007388 */ /* 0x000fe20000000800 */
[----:B-1----:R-:W-:-:S03]  /*0c60*/  VIADD R41, R29, 0x100 ;  /* 0x000001001d297836 */ /* 0x002fc60000000000 */
[----:B------:R1:W-:Y:S01]  /*0c70*/  STS [R31+0x100], R44 ;  /* 0x0001002c1f007388 */ /* 0x0003e20000000800 */
[----:B0-----:R-:W-:-:S03]  /*0c80*/  IMAD R38, R20, R19, R41 ;  /* 0x0000001314267224 */ /* 0x001fc600078e0229 */
[----:B------:R0:W-:Y:S01]  /*0c90*/  STS [R32+0x180], R37 ;  /* 0x0001802520007388 */ /* 0x0001e20000000800 */
[----:B-1----:R-:W-:-:S03]  /*0ca0*/  IMAD.WIDE R44, R38, 0x4, R22 ;  /* 0x00000004262c7825 */ /* 0x002fc600078e0216 */
[----:B------:R1:W-:Y:S04]  /*0cb0*/  STS [R31+0x180], R33 ;  /* 0x000180211f007388 */ /* 0x0003e80000000800 */
[----:B0-----:R-:W5:Y:S01]  /*0cc0*/  LDG.E R37, desc[UR8][R44.64+0x80] ;  /* 0x000080082c257981 */ /* 0x001f62000c1e1900 */
[----:B------:R-:W-:-:S03]  /*0cd0*/  IMAD.WIDE R26, R38, 0x4, R24 ;  /* 0x00000004261a7825 */ /* 0x000fc600078e0218 */
[----:B------:R-:W5:Y:S04]  /*0ce0*/  LDG.E R41, desc[UR8][R44.64+0x100] ;  /* 0x000100082c297981 */ /* 0x000f68000c1e1900 */
[----:B-1----:R-:W5:Y:S04]  /*0cf0*/  LDG.E R33, desc[UR8][R44.64] ;  /* 0x000000082c217981 */ /* 0x002f68000c1e1900 */
[----:B------:R0:W5:Y:S04]  /*0d00*/  LDG.E R39, desc[UR8][R44.64+0x180] ;  /* 0x000180082c277981 */ /* 0x000168000c1e1900 */
[----:B------:R1:W-:Y:S04]  /*0d10*/  STS [R32+0x200], R34 ;  /* 0x0002002220007388 */ /* 0x0003e80000000800 */
[----:B------:R-:W5:Y:S01]  /*0d20*/  LDG.E R38, desc[UR8][R26.64+0x80] ;  /* 0x000080081a267981 */ /* 0x000f62000c1e1900 */
[----:B0-----:R-:W-:-:S03]  /*0d30*/  IADD3 R44, PT, PT, R29, 0x180, RZ ;  /* 0x000001801d2c7810 */ /* 0x001fc60007ffe0ff */
[----:B-1----:R-:W5:Y:S02]  /*0d40*/  LDG.E R34, desc[UR8][R26.64] ;  /* 0x000000081a227981 */ /* 0x002f64000c1e1900 */
[----:B------:R-:W-:Y:S02]  /*0d50*/  IMAD R45, R20, R19, R44 ;  /* 0x00000013142d7224 */ /* 0x000fe400078e022c */
[----:B------:R0:W-:Y:S02]  /*0d60*/  STS [R31+0x200], R36 ;  /* 0x000200241f007388 */ /* 0x0001e40000000800 */
[C---:B------:R-:W-:Y:S02]  /*0d70*/  IMAD.WIDE R22, R45.reuse, 0x4, R22 ;  /* 0x000000042d167825 */ /* 0x040fe400078e0216 */
[----:B------:R1:W-:Y:S02]  /*0d80*/  STS [R32+0x280], R42 ;  /* 0x0002802a20007388 */ /* 0x0003e40000000800 */
[----:B------:R-:W-:-:S02]  /*0d90*/  IMAD.WIDE R24, R45, 0x4, R24 ;  /* 0x000000042d187825 */ /* 0x000fc400078e0218 */
[----:B------:R1:W-:Y:S04]  /*0da0*/  STS [R31+0x280], R40 ;  /* 0x000280281f007388 */ /* 0x0003e80000000800 */
[----:B0-----:R-:W5:Y:S04]  /*0db0*/  LDG.E R36, desc[UR8][R26.64+0x100] ;  /* 0x000100081a247981 */ /* 0x001f68000c1e1900 */
[----:B-1----:R-:W5:Y:S04]  /*0dc0*/  LDG.E R42, desc[UR8][R26.64+0x180] ;  /* 0x000180081a2a7981 */ /* 0x002f68000c1e1900 */
[----:B------:R-:W5:Y:S04]  /*0dd0*/  LDG.E R44, desc[UR8][R22.64+0x80] ;  /* 0x00008008162c7981 */ /* 0x000f68000c1e1900 */
[----:B------:R-:W5:Y:S04]  /*0de0*/  LDG.E R45, desc[UR8][R22.64+0x100] ;  /* 0x00010008162d7981 */ /* 0x000f68000c1e1900 */
[----:B------:R-:W5:Y:S04]  /*0df0*/  LDG.E R26, desc[UR8][R24.64] ;  /* 0x00000008181a7981 */ /* 0x000f68000c1e1900 */
[----:B------:R-:W5:Y:S04]  /*0e00*/  LDG.E R27, desc[UR8][R24.64+0x80] ;  /* 0x00008008181b7981 */ /* 0x000f68000c1e1900 */
[----:B------:R-:W5:Y:S04]  /*0e10*/  LDG.E R40, desc[UR8][R22.64+0x180] ;  /* 0x0001800816287981 */ /* 0x000f68000c1e1900 */
[----:B--2---:R0:W-:Y:S04]  /*0e20*/  STS [R32+0x300], R43 ;  /* 0x0003002b20007388 */ /* 0x0041e80000000800 */
[----:B------:R1:W-:Y:S04]  /*0e30*/  STS [R31+0x300], R30 ;  /* 0x0003001e1f007388 */ /* 0x0003e80000000800 */
[----:B0-----:R-:W2:Y:S04]  /*0e40*/  LDG.E R43, desc[UR8][R22.64] ;  /* 0x00000008162b7981 */ /* 0x001ea8000c1e1900 */
[----:B-1----:R-:W2:Y:S04]  /*0e50*/  LDG.E R30, desc[UR8][R24.64+0x100] ;  /* 0x00010008181e7981 */ /* 0x002ea8000c1e1900 */
[----:B----4-:R0:W-:Y:S04]  /*0e60*/  STS [R32+0x380], R35 ;  /* 0x0003802320007388 */ /* 0x0101e80000000800 */
[----:B0-----:R-:W4:Y:S04]  /*0e70*/  LDG.E R35, desc[UR8][R24.64+0x180] ;  /* 0x0001800818237981 */ /* 0x001f28000c1e1900 */
[----:B---3--:R3:W-:Y:S01]  /*0e80*/  STS [R31+0x380], R28 ;  /* 0x0003801c1f007388 */ /* 0x0087e20000000800 */
[----:B------:R-:W-:-:S03]  /*0e90*/  VIADD R29, R29, 0x200 ;  /* 0x000002001d1d7836 */ /* 0x000fc60000000000 */
[----:B-----5:R3:W-:Y:S04]  /*0ea0*/  STS [R32+0x400], R33 ;  /* 0x0004002120007388 */ /* 0x0207e80000000800 */
[----:B------:R3:W-:Y:S04]  /*0eb0*/  STS [R31+0x400], R34 ;  /* 0x000400221f007388 */ /* 0x0007e80000000800 */
[----:B------:R3:W-:Y:S04]  /*0ec0*/  STS [R32+0x480], R37 ;  /* 0x0004802520007388 */ /* 0x0007e80000000800 */
[----:B------:R3:W-:Y:S04]  /*0ed0*/  STS [R31+0x480], R38 ;  /* 0x000480261f007388 */ /* 0x0007e80000000800 */
[----:B------:R3:W-:Y:S04]  /*0ee0*/  STS [R32+0x500], R41 ;  /* 0x0005002920007388 */ /* 0x0007e80000000800 */
[----:B------:R3:W-:Y:S04]  /*0ef0*/  STS [R31+0x500], R36 ;  /* 0x000500241f007388 */ /* 0x0007e80000000800 */
[----:B------:R3:W-:Y:S04]  /*0f00*/  STS [R32+0x580], R39 ;  /* 0x0005802720007388 */ /* 0x0007e80000000800 */
[----:B------:R3:W-:Y:S01]  /*0f10*/  STS [R31+0x580], R42 ;  /* 0x0005802a1f007388 */ /* 0x0007e20000000800 */
[----:B------:R-:W-:-:S03]  /*0f20*/  ISETP.GE.AND P3, PT, R29, R21, PT ;  /* 0x000000151d00720c */ /* 0x000fc60003f66270 */
[----:B--2---:R3:W-:Y:S04]  /*0f30*/  STS [R32+0x600], R43 ;  /* 0x0006002b20007388 */ /* 0x0047e80000000800 */
[----:B------:R3:W-:Y:S04]  /*0f40*/  STS [R31+0x600], R26 ;  /* 0x0006001a1f007388 */ /* 0x0007e80000000800 */
[----:B------:R3:W-:Y:S04]  /*0f50*/  STS [R32+0x680], R44 ;  /* 0x0006802c20007388 */ /* 0x0007e80000000800 */
[----:B------:R3:W-:Y:S04]  /*0f60*/  STS [R31+0x680], R27 ;  /* 0x0006801b1f007388 */ /* 0x0007e80000000800 */
[----:B------:R3:W-:Y:S04]  /*0f70*/  STS [R32+0x700], R45 ;  /* 0x0007002d20007388 */ /* 0x0007e80000000800 */
[----:B------:R3:W-:Y:S04]  /*0f80*/  STS [R31+0x700], R30 ;  /* 0x0007001e1f007388 */ /* 0x0007e80000000800 */
[----:B------:R3:W-:Y:S04]  /*0f90*/  STS [R32+0x780], R40 ;  /* 0x0007802820007388 */ /* 0x0007e80000000800 */
[----:B----4-:R3:W-:Y:S01]  /*0fa0*/  STS [R31+0x780], R35 ;  /* 0x000780231f007388 */ /* 0x0107e20000000800 */
[----:B------:R-:W-:Y:S05]  /*0fb0*/  @!P3 BRA `(.L_x_211) ;  /* 0xfffffff800a8b947 */ /* 0x000fea000383ffff */
.L_x_210:
[----:B------:R-:W-:Y:S05]  /*0fc0*/  BSYNC.RECONVERGENT B1 ;  /* 0x0000000000017941 */ /* 0x000fea0003800200 */
.L_x_209:
[----:B------:R-:W-:Y:S01]  /*0fd0*/  IADD3 R21, PT, PT, -R29, R19, RZ ;  /* 0x000000131d157210 */ /* 0x000fe20007ffe1ff */
[----:B------:R-:W-:Y:S03]  /*0fe0*/  BSSY.RECONVERGENT B1, `(.L_x_212) ;  /* 0x0000030000017945 */ /* 0x000fe60003800200 */
        /* <DEDUP_REMOVED lines=9> */
[----:B----4-:R-:W2:Y:S03]  /*1080*/  LDG.E R28, desc[UR8][R30.64] ;  /* 0x000000081e1c7981 */ /* 0x010ea6000c1e1900 */
[--C-:B0-----:R-:W-:Y:S01]  /*1090*/  IMAD.WIDE R26, R27, 0x4, R22.reuse ;  /* 0x000000041b1a7825 */ /* 0x101fe200078e0216 */
[----:B------:R-:W3:Y:S03]  /*10a0*/  LDG.E R34, desc[UR8][R30.64+0x100] ;  /* 0x000100081e227981 */ /* 0x000ee6000c1e1900 */
[----:B------:R-:W-:Y:S01]  /*10b0*/  IMAD.WIDE R22, R21, 0x4, R22 ;  /* 0x0000000415167825 */ /* 0x000fe200078e0216 */
[----:B------:R-:W4:Y:S04]  /*10c0*/  LDG.E R32, desc[UR8][R26.64] ;  /* 0x000000081a207981 */ /* 0x000f28000c1e1900 */
[----:B------:R-:W5:Y:S04]  /*10d0*/  LDG.E R21, desc[UR8][R30.64+0x80] ;  /* 0x000080081e157981 */ /* 0x000f68000c1e1900 */
[----:B------:R-:W3:Y:S04]  /*10e0*/  LDG.E R35, desc[UR8][R26.64+0x80] ;  /* 0x000080081a237981 */ /* 0x000ee8000c1e1900 */
[----:B------:R-:W3:Y:S04]  /*10f0*/  LDG.E R33, desc[UR8][R26.64+0x100] ;  /* 0x000100081a217981 */ /* 0x000ee8000c1e1900 */
[----:B------:R0:W3:Y:S04]  /*1100*/  LDG.E R36, desc[UR8][R30.64+0x180] ;  /* 0x000180081e247981 */ /* 0x0000e8000c1e1900 */
[----:B------:R-:W3:Y:S04]  /*1110*/  LDG.E R39, desc[UR8][R26.64+0x180] ;  /* 0x000180081a277981 */ /* 0x000ee8000c1e1900 */
[----:B------:R-:W3:Y:S04]  /*1120*/  LDG.E R38, desc[UR8][R24.64] ;  /* 0x0000000818267981 */ /* 0x000ee8000c1e1900 */
[----:B------:R-:W3:Y:S04]  /*1130*/  LDG.E R41, desc[UR8][R22.64] ;  /* 0x0000000816297981 */ /* 0x000ee8000c1e1900 */
[----:B------:R-:W3:Y:S04]  /*1140*/  LDG.E R40, desc[UR8][R24.64+0x80] ;  /* 0x0000800818287981 */ /* 0x000ee8000c1e1900 */
[----:B------:R-:W3:Y:S04]  /*1150*/  LDG.E R43, desc[UR8][R22.64+0x80] ;  /* 0x00008008162b7981 */ /* 0x000ee8000c1e1900 */
[----:B------:R-:W3:Y:S04]  /*1160*/  LDG.E R42, desc[UR8][R24.64+0x100] ;  /* 0x00010008182a7981 */ /* 0x000ee8000c1e1900 */
[----:B------:R-:W3:Y:S04]  /*1170*/  LDG.E R45, desc[UR8][R22.64+0x100] ;  /* 0x00010008162d7981 */ /* 0x000ee8000c1e1900 */
[----:B------:R-:W3:Y:S04]  /*1180*/  LDG.E R44, desc[UR8][R24.64+0x180] ;  /* 0x00018008182c7981 */ /* 0x000ee8000c1e1900 */
[----:B------:R-:W3:Y:S01]  /*1190*/  LDG.E R31, desc[UR8][R22.64+0x180] ;  /* 0x00018008161f7981 */ /* 0x000ee2000c1e1900 */
[C---:B------:R-:W-:Y:S01]  /*11a0*/  LEA R37, R29.reuse, R10, 0x2 ;  /* 0x0000000a1d257211 */ /* 0x040fe200078e10ff */
[----:B0-----:R-:W-:Y:S01]  /*11b0*/  IMAD R30, R29, 0x4, R14 ;  /* 0x000000041d1e7824 */ /* 0x001fe200078e020e */
[----:B------:R-:W-:-:S02]  /*11c0*/  PLOP3.LUT P0, PT, PT, PT, PT, 0x8, 0x80 ;  /* 0x000000000080781c */ /* 0x000fc40003f0e170 */
[----:B------:R-:W-:Y:S01]  /*11d0*/  IADD3 R29, PT, PT, R29, 0x100, RZ ;  /* 0x000001001d1d7810 */ /* 0x000fe20007ffe0ff */
[----:B--2---:R0:W-:Y:S04]  /*11e0*/  STS [R37], R28 ;  /* 0x0000001c25007388 */ /* 0x0041e80000000800 */
[----:B----4-:R0:W-:Y:S04]  /*11f0*/  STS [R30], R32 ;  /* 0x000000201e007388 */ /* 0x0101e80000000800 */
[----:B-----5:R0:W-:Y:S04]  /*1200*/  STS [R37+0x80], R21 ;  /* 0x0000801525007388 */ /* 0x0201e80000000800 */
[----:B---3--:R0:W-:Y:S04]  /*1210*/  STS [R30+0x80], R35 ;  /* 0x000080231e007388 */ /* 0x0081e80000000800 */
[----:B------:R0:W-:Y:S04]  /*1220*/  STS [R37+0x100], R34 ;  /* 0x0001002225007388 */ /* 0x0001e80000000800 */
        /* <DEDUP_REMOVED lines=10> */
[----:B------:R0:W-:Y:S02]  /*12d0*/  STS [R30+0x380], R31 ;  /* 0x0003801f1e007388 */ /* 0x0001e40000000800 */
.L_x_213:
[----:B------:R-:W-:Y:S05]  /*12e0*/  BSYNC.RECONVERGENT B1 ;  /* 0x0000000000017941 */ /* 0x000fea0003800200 */
.L_x_212:
[----:B------:R-:W-:-:S13]  /*12f0*/  ISETP.LT.OR P0, PT, R29, R19, P0 ;  /* 0x000000131d00720c */ /* 0x000fda0000701670 */
[----:B------:R-:W-:Y:S05]  /*1300*/  @!P0 BRA `(.L_x_201) ;  /* 0x00000000005c8947 */ /* 0x000fea0003800000 */
[----:B--2---:R-:W2:Y:S01]  /*1310*/  LDC.64 R24, c[0x0][0x388] ;  /* 0x0000e200ff187b82 */ /* 0x004ea20000000a00 */
[----:B0-----:R-:W-:-:S07]  /*1320*/  IMAD R21, R20, R19, R29 ;  /* 0x0000001314157224 */ /* 0x001fce00078e021d */
[----:B-1----:R-:W0:Y:S01]  /*1330*/  LDC.64 R22, c[0x0][0x380] ;  /* 0x0000e000ff167b82 */ /* 0x002e220000000a00 */
[----:B--2---:R-:W-:-:S05]  /*1340*/  IMAD.WIDE R24, R21, 0x4, R24 ;  /* 0x0000000415187825 */ /* 0x004fca00078e0218 */
[----:B---3--:R-:W2:Y:S01]  /*1350*/  LDG.E R31, desc[UR8][R24.64+0x80] ;  /* 0x00008008181f7981 */ /* 0x008ea2000c1e1900 */
[----:B0-----:R-:W-:-:S03]  /*1360*/  IMAD.WIDE R22, R21, 0x4, R22 ;  /* 0x0000000415167825 */ /* 0x001fc600078e0216 */
[----:B------:R-:W3:Y:S04]  /*1370*/  LDG.E R35, desc[UR8][R24.64+0x100] ;  /* 0x0001000818237981 */ /* 0x000ee8000c1e1900 */
[----:B------:R-:W5:Y:S04]  /*1380*/  LDG.E R21, desc[UR8][R24.64] ;  /* 0x0000000818157981 */ /* 0x000f68000c1e1900 */
[----:B------:R-:W2:Y:S04]  /*1390*/  LDG.E R27, desc[UR8][R22.64] ;  /* 0x00000008161b7981 */ /* 0x000ea8000c1e1900 */
[----:B------:R-:W3:Y:S04]  /*13a0*/  LDG.E R33, desc[UR8][R22.64+0x80] ;  /* 0x0000800816217981 */ /* 0x000ee8000c1e1900 */
[----:B------:R-:W3:Y:S04]  /*13b0*/  LDG.E R37, desc[UR8][R22.64+0x100] ;  /* 0x0001000816257981 */ /* 0x000ee8000c1e1900 */
[----:B------:R-:W3:Y:S04]  /*13c0*/  LDG.E R39, desc[UR8][R24.64+0x180] ;  /* 0x0001800818277981 */ /* 0x000ee8000c1e1900 */
[----:B------:R-:W3:Y:S01]  /*13d0*/  LDG.E R41, desc[UR8][R22.64+0x180] ;  /* 0x0001800816297981 */ /* 0x000ee2000c1e1900 */
[C---:B----4-:R-:W-:Y:S01]  /*13e0*/  IMAD R26, R29.reuse, 0x4, R10 ;  /* 0x000000041d1a7824 */ /* 0x050fe200078e020a */
[----:B------:R-:W-:-:S04]  /*13f0*/  LEA R28, R29, R14, 0x2 ;  /* 0x0000000e1d1c7211 */ /* 0x000fc800078e10ff */
[----:B-----5:R0:W-:Y:S04]  /*1400*/  STS [R26], R21 ;  /* 0x000000151a007388 */ /* 0x0201e80000000800 */
[----:B--2---:R0:W-:Y:S04]  /*1410*/  STS [R28], R27 ;  /* 0x0000001b1c007388 */ /* 0x0041e80000000800 */
[----:B------:R0:W-:Y:S04]  /*1420*/  STS [R26+0x80], R31 ;  /* 0x0000801f1a007388 */ /* 0x0001e80000000800 */
[----:B---3--:R0:W-:Y:S04]  /*1430*/  STS [R28+0x80], R33 ;  /* 0x000080211c007388 */ /* 0x0081e80000000800 */
[----:B------:R0:W-:Y:S04]  /*1440*/  STS [R26+0x100], R35 ;  /* 0x000100231a007388 */ /* 0x0001e80000000800 */
[----:B------:R0:W-:Y:S04]  /*1450*/  STS [R28+0x100], R37 ;  /* 0x000100251c007388 */ /* 0x0001e80000000800 */
[----:B------:R0:W-:Y:S04]  /*1460*/  STS [R26+0x180], R39 ;  /* 0x000180271a007388 */ /* 0x0001e80000000800 */
[----:B------:R0:W-:Y:S02]  /*1470*/  STS [R28+0x180], R41 ;  /* 0x000180291c007388 */ /* 0x0001e40000000800 */
.L_x_201:
[----:B------:R-:W-:Y:S05]  /*1480*/  BSYNC.RECONVERGENT B0 ;  /* 0x0000000000007941 */ /* 0x000fea0003800200 */
.L_x_200:
[----:B0-----:R-:W-:Y:S01]  /*1490*/  IMAD R21, R3, 0x4, R18 ;  /* 0x0000000403157824 */ /* 0x001fe200078e0212 */
[----:B------:R0:W-:Y:S06]  /*14a0*/  MEMBAR.SC.CTA ;  /* 0x0000000000007992 */ /* 0x0001ec0000000000 */
[----:B0-----:R-:W-:Y:S01]  /*14b0*/  NOP ;  /* 0x0000000000007918 */ /* 0x001fe20000000000 */
[----:B------:R-:W-:Y:S05]  /*14c0*/  BRA.U !UP0, `(.L_x_214) ;  /* 0x0000002d08547547 */ /* 0x000fea000b800000 */
[----:B--2---:R-:W0:Y:S01]  /*14d0*/  @!P2 LDS R24, [R17] ;  /* 0x000000001118a984 */ /* 0x004e220000000800 */
[----:B-1----:R-:W-:Y:S02]  /*14e0*/  CS2R R22, SRZ ;  /* 0x0000000000167805 */ /* 0x002fe4000001ff00 */
[----:B------:R-:W-:Y:S01]  /*14f0*/  ISETP.GE.AND P3, PT, R7, R19, PT ;  /* 0x000000130700720c */ /* 0x000fe20003f66270 */
[----:B------:R-:W-:Y:S03]  /*1500*/  BSSY.RECONVERGENT B0, `(.L_x_215) ;  /* 0x00000b3000007945 */ /* 0x000fe60003800200 */
[----:B0-----:R-:W0:Y:S02]  /*1510*/  @!P2 F2F.F64.F32 R22, R24 ;  /* 0x000000180016a310 */ /* 0x001e240000201800 */
[----:B0-----:R0:W-:Y:S07]  /*1520*/  STL.64 [R1], R22 ;  /* 0x0000001601007387 */ /* 0x0011ee0000100a00 */
[----:B------:R-:W-:Y:S05]  /*1530*/  @P3 BRA `(.L_x_216) ;  /* 0x0000000800bc3947 */ /* 0x000fea0003800000 */
[----:B------:R-:W-:Y:S01]  /*1540*/  ISETP.NE.AND P0, PT, R12, RZ, PT ;  /* 0x000000ff0c00720c */ /* 0x000fe20003f05270 */
[----:B------:R-:W-:Y:S01]  /*1550*/  BSSY.RECONVERGENT B1, `(.L_x_217) ;  /* 0x0000019000017945 */ /* 0x000fe20003800200 */
[----:B------:R-:W-:Y:S02]  /*1560*/  ISETP.GE.U32.AND P4, PT, R6, 0x60, PT ;  /* 0x000000600600780c */ /* 0x000fe40003f86070 */
[----:B---3--:R-:W-:-:S09]  /*1570*/  MOV R40, R7 ;  /* 0x0000000700287202 */ /* 0x008fd20000000f00 */
[----:B------:R-:W-:Y:S05]  /*1580*/  @!P0 BRA `(.L_x_218) ;  /* 0x0000000000548947 */ /* 0x000fea0003800000 */
[----:B------:R-:W1:Y:S01]  /*1590*/  LDS R25, [R17+0x80] ;  /* 0x0000800011197984 */ /* 0x000e620000000800 */
[----:B0-----:R-:W1:Y:S01]  /*15a0*/  F2F.F32.F64 R22, R22 ;  /* 0x0000001600167310 */ /* 0x001e620000301000 */
[----:B------:R-:W-:Y:S01]  /*15b0*/  ISETP.NE.AND P0, PT, R12, 0x1, PT ;  /* 0x000000010c00780c */ /* 0x000fe20003f05270 */
[----:B------:R-:W-:Y:S02]  /*15c0*/  IMAD.MOV.U32 R40, RZ, RZ, R8 ;  /* 0x000000ffff287224 */ /* 0x000fe400078e0008 */
[----:B-1----:R-:W-:-:S04]  /*15d0*/  FADD R25, R22, R25 ;  /* 0x0000001916197221 */ /* 0x002fc80000000000 */
[----:B----4-:R-:W0:Y:S02]  /*15e0*/  F2F.F64.F32 R26, R25 ;  /* 0x00000019001a7310 */ /* 0x010e240000201800 */
[----:B0-----:R1:W-:Y:S04]  /*15f0*/  STL.64 [R1], R26 ;  /* 0x0000001a01007387 */ /* 0x0013e80000100a00 */
[----:B------:R-:W-:Y:S05]  /*1600*/  @!P0 BRA `(.L_x_218) ;  /* 0x0000000000348947 */ /* 0x000fea0003800000 */
[----:B------:R-:W0:Y:S01]  /*1610*/  LDS R23, [R17+0x100] ;  /* 0x0001000011177984 */ /* 0x000e220000000800 */
[----:B------:R-:W-:Y:S01]  /*1620*/  ISETP.NE.AND P0, PT, R12, 0x2, PT ;  /* 0x000000020c00780c */ /* 0x000fe20003f05270 */
[----:B-1----:R-:W0:Y:S01]  /*1630*/  F2F.F32.F64 R26, R26 ;  /* 0x0000001a001a7310 */ /* 0x002e220000301000 */
[----:B------:R-:W-:-:S11]  /*1640*/  MOV R40, R9 ;  /* 0x0000000900287202 */ /* 0x000fd60000000f00 */
[----:B------:R-:W1:Y:S01]  /*1650*/  @P0 LDS R29, [R17+0x180] ;  /* 0x00018000111d0984 */ /* 0x000e620000000800 */
[----:B------:R-:W-:Y:S02]  /*1660*/  @P0 IMAD.MOV.U32 R40, RZ, RZ, R11 ;  /* 0x000000ffff280224 */ /* 0x000fe400078e000b */
[----:B0-----:R-:W-:-:S06]  /*1670*/  FADD R24, R26, R23 ;  /* 0x000000171a187221 */ /* 0x001fcc0000000000 */
[----:B------:R-:W0:Y:S08]  /*1680*/  F2F.F64.F32 R24, R24 ;  /* 0x0000001800187310 */ /* 0x000e300000201800 */
[----:B0-----:R-:W1:Y:S01]  /*1690*/  @P0 F2F.F32.F64 R22, R24 ;  /* 0x0000001800160310 */ /* 0x001e620000301000 */
[----:B------:R2:W-:Y:S01]  /*16a0*/  STL.64 [R1], R24 ;  /* 0x0000001801007387 */ /* 0x0005e20000100a00 */
[----:B-1----:R-:W-:-:S06]  /*16b0*/  @P0 FADD R22, R22, R29 ;  /* 0x0000001d16160221 */ /* 0x002fcc0000000000 */
[----:B------:R-:W0:Y:S02]  /*16c0*/  @P0 F2F.F64.F32 R22, R22 ;  /* 0x0000001600160310 */ /* 0x000e240000201800 */
[----:B0-----:R2:W-:Y:S02]  /*16d0*/  @P0 STL.64 [R1], R22 ;  /* 0x0000001601000387 */ /* 0x0015e40000100a00 */
.L_x_218:
[----:B------:R-:W-:Y:S05]  /*16e0*/  BSYNC.RECONVERGENT B1 ;  /* 0x0000000000017941 */ /* 0x000fea0003800200 */
.L_x_217:
[----:B------:R-:W-:Y:S05]  /*16f0*/  @!P4 BRA `(.L_x_216) ;  /* 0x00000008004cc947 */ /* 0x000fea0003800000 */
[----:B0-2---:R-:W-:Y:S01]  /*1700*/  IADD3 R22, PT, PT, -R40, R19, RZ ;  /* 0x0000001328167210 */ /* 0x005fe20007ffe1ff */
[----:B------:R-:W-:Y:S01]  /*1710*/  BSSY.RECONVERGENT B1, `(.L_x_219) ;  /* 0x0000052000017945 */ /* 0x000fe20003800200 */
[----:B------:R-:W-:Y:S02]  /*1720*/  PLOP3.LUT P0, PT, PT, PT, PT, 0x80, 0x8 ;  /* 0x000000000008781c */ /* 0x000fe40003f0f070 */
[----:B------:R-:W-:-:S13]  /*1730*/  ISETP.GT.AND P4, PT, R22, 0x180, PT ;  /* 0x000001801600780c */ /* 0x000fda0003f84270 */
[----:B------:R-:W-:Y:S05]  /*1740*/  @!P4 BRA `(.L_x_220) ;  /* 0x000000040038c947 */ /* 0x000fea0003800000 */
[----:B------:R-:W-:Y:S01]  /*1750*/  PLOP3.LUT P0, PT, PT, PT, PT, 0x8, 0x80 ;  /* 0x000000000080781c */ /* 0x000fe20003f0e170 */
[----:B------:R-:W-:-:S12]  /*1760*/  VIADD R43, R19, 0xfffffe80 ;  /* 0xfffffe80132b7836 */ /* 0x000fd80000000000 */
.L_x_221:
[----:B------:R-:W2:Y:S01]  /*1770*/  LDL.64 R22, [R1] ;  /* 0x0000000001167983 */ /* 0x000ea20000100a00 */
[C---:B------:R-:W-:Y:S01]  /*1780*/  LEA R41, R40.reuse, R14, 0x2 ;  /* 0x0000000e28297211 */ /* 0x040fe200078e10ff */
[----:B------:R-:W-:-:S04]  /*1790*/  VIADD R40, R40, 0x200 ;  /* 0x0000020028287836 */ /* 0x000fc80000000000 */
[----:B0-----:R-:W0:Y:S01]  /*17a0*/  LDS R25, [R41] ;  /* 0x0000000029197984 */ /* 0x001e220000000800 */
[----:B------:R-:W-:-:S03]  /*17b0*/  ISETP.GE.AND P4, PT, R40, R43, PT ;  /* 0x0000002b2800720c */ /* 0x000fc60003f86270 */
[----:B-1----:R-:W1:Y:S04]  /*17c0*/  LDS R27, [R41+0x80] ;  /* 0x00008000291b7984 */ /* 0x002e680000000800 */
[----:B----4-:R-:W3:Y:S04]  /*17d0*/  LDS R26, [R41+0x100] ;  /* 0x00010000291a7984 */ /* 0x010ee80000000800 */
[----:B------:R-:W4:Y:S04]  /*17e0*/  LDS R29, [R41+0x180] ;  /* 0x00018000291d7984 */ /* 0x000f280000000800 */
[----:B------:R-:W-:Y:S04]  /*17f0*/  LDS R36, [R41+0x280] ;  /* 0x0002800029247984 */ /* 0x000fe80000000800 */
[----:B------:R-:W-:Y:S04]  /*1800*/  LDS R38, [R41+0x300] ;  /* 0x0003000029267984 */ /* 0x000fe80000000800 */
[----:B------:R-:W-:Y:S04]  /*1810*/  LDS R42, [R41+0x380] ;  /* 0x00038000292a7984 */ /* 0x000fe80000000800 */
[----:B------:R-:W-:Y:S04]  /*1820*/  LDS R45, [R41+0x500] ;  /* 0x00050000292d7984 */ /* 0x000fe80000000800 */
[----:B------:R-:W-:Y:S01]  /*1830*/  LDS R44, [R41+0x580] ;  /* 0x00058000292c7984 */ /* 0x000fe20000000800 */
[----:B--2---:R2:W0:Y:S03]  /*1840*/  F2F.F32.F64 R22, R22 ;  /* 0x0000001600167310 */ /* 0x0044260000301000 */
[----:B--2---:R-:W2:Y:S01]  /*1850*/  LDS R23, [R41+0x200] ;  /* 0x0002000029177984 */ /* 0x004ea20000000800 */
[----:B0-----:R-:W-:-:S04]  /*1860*/  FADD R25, R22, R25 ;  /* 0x0000001916197221 */ /* 0x001fc80000000000 */
[----:B------:R-:W0:Y:S08]  /*1870*/  F2F.F64.F32 R34, R25 ;  /* 0x0000001900227310 */ /* 0x000e300000201800 */
[----:B0-----:R-:W1:Y:S01]  /*1880*/  F2F.F32.F64 R24, R34 ;  /* 0x0000002200187310 */ /* 0x001e620000301000 */
[----:B------:R-:W-:Y:S01]  /*1890*/  STL.64 [R1], R34 ;  /* 0x0000002201007387 */ /* 0x000fe20000100a00 */
[----:B-1----:R-:W-:-:S06]  /*18a0*/  FADD R24, R24, R27 ;  /* 0x0000001b18187221 */ /* 0x002fcc0000000000 */
[----:B------:R-:W0:Y:S08]  /*18b0*/  F2F.F64.F32 R32, R24 ;  /* 0x0000001800207310 */ /* 0x000e300000201800 */
[----:B0-----:R-:W3:Y:S01]  /*18c0*/  F2F.F32.F64 R27, R32 ;  /* 0x00000020001b7310 */ /* 0x001ee20000301000 */
[----:B------:R-:W-:Y:S01]  /*18d0*/  STL.64 [R1], R32 ;  /* 0x0000002001007387 */ /* 0x000fe20000100a00 */
[----:B---3--:R-:W-:-:S06]  /*18e0*/  FADD R30, R27, R26 ;  /* 0x0000001a1b1e7221 */ /* 0x008fcc0000000000 */
[----:B------:R-:W0:Y:S08]  /*18f0*/  F2F.F64.F32 R30, R30 ;  /* 0x0000001e001e7310 */ /* 0x000e300000201800 */
[----:B0-----:R-:W4:Y:S01]  /*1900*/  F2F.F32.F64 R22, R30 ;  /* 0x0000001e00167310 */ /* 0x001f220000301000 */
[----:B------:R-:W-:Y:S01]  /*1910*/  STL.64 [R1], R30 ;  /* 0x0000001e01007387 */ /* 0x000fe20000100a00 */
[----:B----4-:R-:W-:-:S06]  /*1920*/  FADD R29, R22, R29 ;  /* 0x0000001d161d7221 */ /* 0x010fcc0000000000 */
[----:B------:R-:W0:Y:S08]  /*1930*/  F2F.F64.F32 R28, R29 ;  /* 0x0000001d001c7310 */ /* 0x000e300000201800 */
[----:B0-----:R-:W2:Y:S01]  /*1940*/  F2F.F32.F64 R22, R28 ;  /* 0x0000001c00167310 */ /* 0x001ea20000301000 */
[----:B------:R-:W-:Y:S01]  /*1950*/  STL.64 [R1], R28 ;  /* 0x0000001c01007387 */ /* 0x000fe20000100a00 */
[----:B--2---:R-:W-:-:S06]  /*1960*/  FADD R22, R22, R23 ;  /* 0x0000001716167221 */ /* 0x004fcc0000000000 */
[----:B------:R-:W0:Y:S08]  /*1970*/  F2F.F64.F32 R26, R22 ;  /* 0x00000016001a7310 */ /* 0x000e300000201800 */
[----:B0-----:R-:W0:Y:S01]  /*1980*/  F2F.F32.F64 R23, R26 ;  /* 0x0000001a00177310 */ /* 0x001e220000301000 */
[----:B------:R-:W-:Y:S01]  /*1990*/  STL.64 [R1], R26 ;  /* 0x0000001a01007387 */ /* 0x000fe20000100a00 */
[----:B0-----:R-:W-:-:S06]  /*19a0*/  FADD R24, R23, R36 ;  /* 0x0000002417187221 */ /* 0x001fcc0000000000 */
[----:B------:R-:W0:Y:S08]  /*19b0*/  F2F.F64.F32 R24, R24 ;  /* 0x0000001800187310 */ /* 0x000e300000201800 */
[----:B0-----:R-:W0:Y:S01]  /*19c0*/  F2F.F32.F64 R23, R24 ;  /* 0x0000001800177310 */ /* 0x001e220000301000 */
[----:B------:R-:W-:Y:S01]  /*19d0*/  STL.64 [R1], R24 ;  /* 0x0000001801007387 */ /* 0x000fe20000100a00 */
[----:B0-----:R-:W-:-:S03]  /*19e0*/  FADD R36, R23, R38 ;  /* 0x0000002617247221 */ /* 0x001fc60000000000 */
[----:B------:R-:W0:Y:S03]  /*19f0*/  LDS R38, [R41+0x400] ;  /* 0x0004000029267984 */ /* 0x000e260000000800 */
[----:B------:R-:W1:Y:S08]  /*1a00*/  F2F.F64.F32 R36, R36 ;  /* 0x0000002400247310 */ /* 0x000e700000201800 */
[----:B-1----:R-:W1:Y:S02]  /*1a10*/  F2F.F32.F64 R37, R36 ;  /* 0x0000002400257310 */ /* 0x002e640000301000 */
[----:B-1----:R-:W-:-:S02]  /*1a20*/  FADD R22, R37, R42 ;  /* 0x0000002a25167221 */ /* 0x002fc40000000000 */
[----:B------:R-:W1:Y:S04]  /*1a30*/  LDS R42, [R41+0x480] ;  /* 0x00048000292a7984 */ /* 0x000e680000000800 */
[----:B------:R-:W2:Y:S08]  /*1a40*/  F2F.F64.F32 R22, R22 ;  /* 0x0000001600167310 */ /* 0x000eb00000201800 */
[----:B--2---:R-:W0:Y:S02]  /*1a50*/  F2F.F32.F64 R23, R22 ;  /* 0x0000001600177310 */ /* 0x004e240000301000 */
[----:B0-----:R-:W-:-:S06]  /*1a60*/  FADD R38, R23, R38 ;  /* 0x0000002617267221 */ /* 0x001fcc0000000000 */
[----:B------:R-:W0:Y:S08]  /*1a70*/  F2F.F64.F32 R38, R38 ;  /* 0x0000002600267310 */ /* 0x000e300000201800 */
[----:B0-----:R-:W1:Y:S02]  /*1a80*/  F2F.F32.F64 R39, R38 ;  /* 0x0000002600277310 */ /* 0x001e640000301000 */
[----:B-1----:R-:W-:-:S06]  /*1a90*/  FADD R42, R39, R42 ;  /* 0x0000002a272a7221 */ /* 0x002fcc0000000000 */
[----:B------:R-:W0:Y:S08]  /*1aa0*/  F2F.F64.F32 R36, R42 ;  /* 0x0000002a00247310 */ /* 0x000e300000201800 */
[----:B0-----:R-:W0:Y:S02]  /*1ab0*/  F2F.F32.F64 R36, R36 ;  /* 0x0000002400247310 */ /* 0x001e240000301000 */
[----:B0-----:R-:W-:-:S06]  /*1ac0*/  FADD R45, R36, R45 ;  /* 0x0000002d242d7221 */ /* 0x001fcc0000000000 */
[----:B------:R-:W0:Y:S08]  /*1ad0*/  F2F.F64.F32 R22, R45 ;  /* 0x0000002d00167310 */ /* 0x000e300000201800 */
[----:B0-----:R0:W1:Y:S02]  /*1ae0*/  F2F.F32.F64 R22, R22 ;  /* 0x0000001600167310 */ /* 0x0010640000301000 */
[----:B0-----:R-:W0:Y:S01]  /*1af0*/  LDS R23, [R41+0x600] ;  /* 0x0006000029177984 */ /* 0x001e220000000800 */
[----:B-1----:R-:W-:-:S05]  /*1b00*/  FADD R44, R22, R44 ;  /* 0x0000002c162c7221 */ /* 0x002fca0000000000 */
[----:B------:R-:W1:Y:S08]  /*1b10*/  F2F.F64.F32 R38, R44 ;  /* 0x0000002c00267310 */ /* 0x000e700000201800 */
[----:B-1----:R1:W0:Y:S02]  /*1b20*/  F2F.F32.F64 R38, R38 ;  /* 0x0000002600267310 */ /* 0x0022240000301000 */
[----:B-1----:R-:W1:Y:S01]  /*1b30*/  LDS R39, [R41+0x680] ;  /* 0x0006800029277984 */ /* 0x002e620000000800 */
[----:B0-----:R-:W-:-:S03]  /*1b40*/  FADD R42, R38, R23 ;  /* 0x00000017262a7221 */ /* 0x001fc60000000000 */
[----:B------:R-:W0:Y:S02]  /*1b50*/  LDS R38, [R41+0x700] ;  /* 0x0007000029267984 */ /* 0x000e240000000800 */
[----:B------:R-:W2:Y:S08]  /*1b60*/  F2F.F64.F32 R36, R42 ;  /* 0x0000002a00247310 */ /* 0x000eb00000201800 */
[----:B--2---:R-:W1:Y:S02]  /*1b70*/  F2F.F32.F64 R36, R36 ;  /* 0x0000002400247310 */ /* 0x004e640000301000 */
        /* <DEDUP_REMOVED lines=8> */
[----:B------:R-:W0:Y:S02]  /*1c00*/  F2F.F64.F32 R38, R38 ;  /* 0x0000002600267310 */ /* 0x000e240000201800 */
[----:B0-----:R0:W-:Y:S01]  /*1c10*/  STL.64 [R1], R38 ;  /* 0x0000002601007387 */ /* 0x0011e20000100a00 */
[----:B------:R-:W-:Y:S05]  /*1c20*/  @!P4 BRA `(.L_x_221) ;  /* 0xfffffff800d0c947 */ /* 0x000fea000383ffff */
.L_x_220:
[----:B------:R-:W-:Y:S05]  /*1c30*/  BSYNC.RECONVERGENT B1 ;  /* 0x0000000000017941 */ /* 0x000fea0003800200 */
.L_x_219:
[----:B------:R-:W-:Y:S01]  /*1c40*/  IADD3 R22, PT, PT, -R40, R19, RZ ;  /* 0x0000001328167210 */ /* 0x000fe20007ffe1ff */
[----:B------:R-:W-:Y:S03]  /*1c50*/  BSSY.RECONVERGENT B1, `(.L_x_222) ;  /* 0x0000028000017945 */ /* 0x000fe60003800200 */
[----:B------:R-:W-:-:S13]  /*1c60*/  ISETP.GT.AND P4, PT, R22, 0x80, PT ;  /* 0x000000801600780c */ /* 0x000fda0003f84270 */
[----:B------:R-:W-:Y:S05]  /*1c70*/  @!P4 BRA `(.L_x_223) ;  /* 0x000000000094c947 */ /* 0x000fea0003800000 */
[----:B------:R-:W2:Y:S01]  /*1c80*/  LDL.64 R22, [R1] ;  /* 0x0000000001167983 */ /* 0x000ea20000100a00 */
[C---:B------:R-:W-:Y:S01]  /*1c90*/  IMAD R30, R40.reuse, 0x4, R14 ;  /* 0x00000004281e7824 */ /* 0x040fe200078e020e */
[----:B------:R-:W-:Y:S02]  /*1ca0*/  PLOP3.LUT P0, PT, PT, PT, PT, 0x8, 0x80 ;  /* 0x000000000080781c */ /* 0x000fe40003f0e170 */
[----:B------:R-:W-:Y:S02]  /*1cb0*/  IADD3 R40, PT, PT, R40, 0x100, RZ ;  /* 0x0000010028287810 */ /* 0x000fe40007ffe0ff */
[----:B------:R-:W4:Y:S04]  /*1cc0*/  LDS R25, [R30] ;  /* 0x000000001e197984 */ /* 0x000f280000000800 */
[----:B------:R-:W1:Y:S04]  /*1cd0*/  LDS R24, [R30+0x80] ;  /* 0x000080001e187984 */ /* 0x000e680000000800 */
[----:B------:R-:W-:Y:S04]  /*1ce0*/  LDS R32, [R30+0x180] ;  /* 0x000180001e207984 */ /* 0x000fe80000000800 */
[----:B------:R-:W-:Y:S01]  /*1cf0*/  LDS R34, [R30+0x200] ;  /* 0x000200001e227984 */ /* 0x000fe20000000800 */
[----:B--2---:R-:W4:Y:S02]  /*1d00*/  F2F.F32.F64 R22, R22 ;  /* 0x0000001600167310 */ /* 0x004f240000301000 */
[----:B----4-:R-:W-:-:S02]  /*1d10*/  FADD R28, R22, R25 ;  /* 0x00000019161c7221 */ /* 0x010fc40000000000 */
[----:B------:R-:W2:Y:S04]  /*1d20*/  LDS R25, [R30+0x100] ;  /* 0x000100001e197984 */ /* 0x000ea80000000800 */
[----:B------:R-:W3:Y:S08]  /*1d30*/  F2F.F64.F32 R28, R28 ;  /* 0x0000001c001c7310 */ /* 0x000ef00000201800 */
[----:B---3--:R-:W1:Y:S02]  /*1d40*/  F2F.F32.F64 R29, R28 ;  /* 0x0000001c001d7310 */ /* 0x008e640000301000 */
[----:B-1----:R-:W-:-:S06]  /*1d50*/  FADD R26, R29, R24 ;  /* 0x000000181d1a7221 */ /* 0x002fcc0000000000 */
[----:B------:R-:W1:Y:S08]  /*1d60*/  F2F.F64.F32 R26, R26 ;  /* 0x0000001a001a7310 */ /* 0x000e700000201800 */
[----:B-1----:R-:W2:Y:S02]  /*1d70*/  F2F.F32.F64 R24, R26 ;  /* 0x0000001a00187310 */ /* 0x002ea40000301000 */
[----:B--2---:R-:W-:-:S06]  /*1d80*/  FADD R24, R24, R25 ;  /* 0x0000001918187221 */ /* 0x004fcc0000000000 */
[----:B------:R-:W1:Y:S08]  /*1d90*/  F2F.F64.F32 R24, R24 ;  /* 0x0000001800187310 */ /* 0x000e700000201800 */
[----:B-1----:R-:W1:Y:S02]  /*1da0*/  F2F.F32.F64 R25, R24 ;  /* 0x0000001800197310 */ /* 0x002e640000301000 */
[----:B-1----:R-:W-:-:S02]  /*1db0*/  FADD R22, R25, R32 ;  /* 0x0000002019167221 */ /* 0x002fc40000000000 */
[----:B------:R-:W1:Y:S04]  /*1dc0*/  LDS R32, [R30+0x280] ;  /* 0x000280001e207984 */ /* 0x000e680000000800 */
[----:B------:R-:W2:Y:S08]  /*1dd0*/  F2F.F64.F32 R22, R22 ;  /* 0x0000001600167310 */ /* 0x000eb00000201800 */
[----:B--2---:R-:W2:Y:S02]  /*1de0*/  F2F.F32.F64 R23, R22 ;  /* 0x0000001600177310 */ /* 0x004ea40000301000 */
[----:B--2---:R-:W-:-:S02]  /*1df0*/  FADD R28, R23, R34 ;  /* 0x00000022171c7221 */ /* 0x004fc40000000000 */
[----:B------:R-:W2:Y:S04]  /*1e00*/  LDS R34, [R30+0x300] ;  /* 0x000300001e227984 */ /* 0x000ea80000000800 */
[----:B------:R-:W3:Y:S08]  /*1e10*/  F2F.F64.F32 R28, R28 ;  /* 0x0000001c001c7310 */ /* 0x000ef00000201800 */
[----:B---3--:R-:W1:Y:S02]  /*1e20*/  F2F.F32.F64 R29, R28 ;  /* 0x0000001c001d7310 */ /* 0x008e640000301000 */
[----:B-1----:R-:W-:-:S02]  /*1e30*/  FADD R26, R29, R32 ;  /* 0x000000201d1a7221 */ /* 0x002fc40000000000 */
[----:B------:R-:W1:Y:S04]  /*1e40*/  LDS R32, [R30+0x380] ;  /* 0x000380001e207984 */ /* 0x000e680000000800 */
[----:B------:R-:W3:Y:S08]  /*1e50*/  F2F.F64.F32 R26, R26 ;  /* 0x0000001a001a7310 */ /* 0x000ef00000201800 */
[----:B---3--:R-:W2:Y:S02]  /*1e60*/  F2F.F32.F64 R27, R26 ;  /* 0x0000001a001b7310 */ /* 0x008ea40000301000 */
[----:B--2---:R-:W-:-:S06]  /*1e70*/  FADD R24, R27, R34 ;  /* 0x000000221b187221 */ /* 0x004fcc0000000000 */
[----:B------:R-:W2:Y:S08]  /*1e80*/  F2F.F64.F32 R24, R24 ;  /* 0x0000001800187310 */ /* 0x000eb00000201800 */
[----:B--2---:R-:W1:Y:S02]  /*1e90*/  F2F.F32.F64 R25, R24 ;  /* 0x0000001800197310 */ /* 0x004e640000301000 */
[----:B-1----:R-:W-:-:S06]  /*1ea0*/  FADD R22, R25, R32 ;  /* 0x0000002019167221 */ /* 0x002fcc0000000000 */
[----:B------:R-:W1:Y:S02]  /*1eb0*/  F2F.F64.F32 R22, R22 ;  /* 0x0000001600167310 */ /* 0x000e640000201800 */
[----:B-1----:R2:W-:Y:S02]  /*1ec0*/  STL.64 [R1], R22 ;  /* 0x0000001601007387 */ /* 0x0025e40000100a00 */
.L_x_223:
[----:B------:R-:W-:Y:S05]  /*1ed0*/  BSYNC.RECONVERGENT B1 ;  /* 0x0000000000017941 */ /* 0x000fea0003800200 */
.L_x_222:
[----:B------:R-:W-:-:S13]  /*1ee0*/  ISETP.LT.OR P0, PT, R40, R19, P0 ;  /* 0x000000132800720c */ /* 0x000fda0000701670 */
[----:B------:R-:W-:Y:S05]  /*1ef0*/  @!P0 BRA `(.L_x_216) ;  /* 0x00000000004c8947 */ /* 0x000fea0003800000 */
[----:B--2---:R-:W2:Y:S01]  /*1f00*/  LDL.64 R22, [R1] ;  /* 0x0000000001167983 */ /* 0x004ea20000100a00 */
[----:B----4-:R-:W-:-:S05]  /*1f10*/  IMAD R28, R40, 0x4, R14 ;  /* 0x00000004281c7824 */ /* 0x010fca00078e020e */
[----:B------:R-:W3:Y:S04]  /*1f20*/  LDS R25, [R28] ;  /* 0x000000001c197984 */ /* 0x000ee80000000800 */
[----:B-1----:R-:W1:Y:S04]  /*1f30*/  LDS R27, [R28+0x80] ;  /* 0x000080001c1b7984 */ /* 0x002e680000000800 */
[----:B------:R-:W4:Y:S04]  /*1f40*/  LDS R29, [R28+0x100] ;  /* 0x000100001c1d7984 */ /* 0x000f280000000800 */
[----:B------:R-:W5:Y:S01]  /*1f50*/  LDS R33, [R28+0x180] ;  /* 0x000180001c217984 */ /* 0x000f620000000800 */
[----:B--2---:R-:W3:Y:S02]  /*1f60*/  F2F.F32.F64 R22, R22 ;  /* 0x0000001600167310 */ /* 0x004ee40000301000 */
[----:B---3--:R-:W-:-:S06]  /*1f70*/  FADD R25, R22, R25 ;  /* 0x0000001916197221 */ /* 0x008fcc0000000000 */
[----:B------:R-:W2:Y:S08]  /*1f80*/  F2F.F64.F32 R24, R25 ;  /* 0x0000001900187310 */ /* 0x000eb00000201800 */
[----:B--2---:R-:W1:Y:S02]  /*1f90*/  F2F.F32.F64 R24, R24 ;  /* 0x0000001800187310 */ /* 0x004e640000301000 */
[----:B-1----:R-:W-:-:S06]  /*1fa0*/  FADD R27, R24, R27 ;  /* 0x0000001b181b7221 */ /* 0x002fcc0000000000 */
[----:B------:R-:W1:Y:S08]  /*1fb0*/  F2F.F64.F32 R26, R27 ;  /* 0x0000001b001a7310 */ /* 0x000e700000201800 */
[----:B-1----:R-:W4:Y:S02]  /*1fc0*/  F2F.F32.F64 R26, R26 ;  /* 0x0000001a001a7310 */ /* 0x002f240000301000 */
[----:B----4-:R-:W-:-:S06]  /*1fd0*/  FADD R29, R26, R29 ;  /* 0x0000001d1a1d7221 */ /* 0x010fcc0000000000 */
[----:B------:R-:W1:Y:S08]  /*1fe0*/  F2F.F64.F32 R30, R29 ;  /* 0x0000001d001e7310 */ /* 0x000e700000201800 */
[----:B-1----:R-:W5:Y:S02]  /*1ff0*/  F2F.F32.F64 R30, R30 ;  /* 0x0000001e001e7310 */ /* 0x002f640000301000 */
[----:B-----5:R-:W-:-:S06]  /*2000*/  FADD R22, R30, R33 ;  /* 0x000000211e167221 */ /* 0x020fcc0000000000 */
[----:B------:R-:W1:Y:S02]  /*2010*/  F2F.F64.F32 R22, R22 ;  /* 0x0000001600167310 */ /* 0x000e640000201800 */
[----:B-1----:R1:W-:Y:S02]  /*2020*/  STL.64 [R1], R22 ;  /* 0x0000001601007387 */ /* 0x0023e40000100a00 */
.L_x_216:
[----:B------:R-:W-:Y:S05]  /*2030*/  BSYNC.RECONVERGENT B0 ;  /* 0x0000000000007941 */ /* 0x000fea0003800200 */
.L_x_215:
[----:B-1-34-:R-:W3:Y:S04]  /*2040*/  LDL.64 R26, [R1] ;  /* 0x00000000011a7983 */ /* 0x01aee80000100a00 */
[----:B---3--:R-:W-:Y:S01]  /*2050*/  SHFL.BFLY PT, R29, R27, 0x10, 0x1f ;  /* 0x0e001f001b1d7f89 */ /* 0x008fe200000e0000 */
[----:B0-2---:R-:W-:Y:S03]  /*2060*/  F2F.F32.F64 R22, R26 ;  /* 0x0000001a00167310 */ /* 0x005fe60000301000 */
[----:B------:R-:W0:Y:S05]  /*2070*/  SHFL.BFLY PT, R28, R26, 0x10, 0x1f ;  /* 0x0e001f001a1c7f89 */ /* 0x000e2a00000e0000 */
[----:B0-----:R-:W0:Y:S02]  /*2080*/  F2F.F32.F64 R29, R28 ;  /* 0x0000001c001d7310 */ /* 0x001e240000301000 */
[----:B0-----:R-:W-:-:S06]  /*2090*/  FADD R24, R22, R29 ;  /* 0x0000001d16187221 */ /* 0x001fcc0000000000 */
[----:B------:R-:W0:Y:S02]  /*20a0*/  F2F.F64.F32 R24, R24 ;  /* 0x0000001800187310 */ /* 0x000e240000201800 */
[----:B0-----:R-:W-:Y:S06]  /*20b0*/  SHFL.BFLY PT, R23, R25, 0x8, 0x1f ;  /* 0x0d001f0019177f89 */ /* 0x001fec00000e0000 */
[----:B------:R-:W-:Y:S01]  /*20c0*/  F2F.F32.F64 R30, R24 ;  /* 0x00000018001e7310 */ /* 0x000fe20000301000 */
[----:B------:R-:W0:Y:S07]  /*20d0*/  SHFL.BFLY PT, R22, R24, 0x8, 0x1f ;  /* 0x0d001f0018167f89 */ /* 0x000e2e00000e0000 */
        /* <DEDUP_REMOVED lines=21> */
[----:B0-----:R0:W-:Y:S01]  /*2230*/  STL.64 [R1], R30 ;  /* 0x0000001e01007387 */ /* 0x0011e20000100a00 */
[----:B------:R-:W-:-:S03]  /*2240*/  NOP ;  /* 0x0000000000007918 */ /* 0x000fc60000000000 */
[----:B------:R-:W2:Y:S01]  /*2250*/  LDL.64 R40, [R1] ;  /* 0x0000000001287983 */ /* 0x000ea20000100a00 */
[----:B------:R-:W-:Y:S01]  /*2260*/  BSSY.RECONVERGENT B0, `(.L_x_224) ;  /* 0x0000032000007945 */ /* 0x000fe20003800200 */
[----:B--2---:R0:W1:Y:S03]  /*2270*/  F2F.F32.F64 R40, R40 ;  /* 0x0000002800287310 */ /* 0x0040660000301000 */
[----:B------:R-:W-:Y:S05]  /*2280*/  @P2 BRA `(.L_x_225) ;  /* 0x0000000000bc2947 */ /* 0x000fea0003800000 */
[----:B------:R-:W-:Y:S01]  /*2290*/  ISETP.NE.AND P0, PT, R16, RZ, PT ;  /* 0x000000ff1000720c */ /* 0x000fe20003f05270 */
[----:B------:R-:W-:Y:S01]  /*22a0*/  BSSY.RECONVERGENT B1, `(.L_x_226) ;  /* 0x0000016000017945 */ /* 0x000fe20003800200 */
[----:B------:R-:W-:Y:S02]  /*22b0*/  ISETP.GE.U32.AND P4, PT, R4, 0x60, PT ;  /* 0x000000600400780c */ /* 0x000fe40003f86070 */
[----:B------:R-:W-:-:S09]  /*22c0*/  MOV R23, R3 ;  /* 0x0000000300177202 */ /* 0x000fd20000000f00 */
[----:B------:R-:W-:Y:S05]  /*22d0*/  @!P0 BRA `(.L_x_227) ;  /* 0x0000000000488947 */ /* 0x000fea0003800000 */
[----:B------:R-:W-:Y:S01]  /*22e0*/  LDS R22, [R13] ;  /* 0x000000000d167984 */ /* 0x000fe20000000800 */
[----:B------:R-:W-:-:S03]  /*22f0*/  ISETP.NE.AND P0, PT, R16, 0x1, PT ;  /* 0x000000011000780c */ /* 0x000fc60003f05270 */
[----:B------:R-:W2:Y:S02]  /*2300*/  LDS R23, [R17] ;  /* 0x0000000011177984 */ /* 0x000ea40000000800 */
[----:B--2---:R-:W-:Y:S01]  /*2310*/  FMUL R22, R22, R23 ;  /* 0x0000001716167220 */ /* 0x004fe20000400000 */
[----:B------:R-:W-:-:S04]  /*2320*/  IMAD.MOV.U32 R23, RZ, RZ, R7 ;  /* 0x000000ffff177224 */ /* 0x000fc800078e0007 */
[----:B------:R2:W-:Y:S03]  /*2330*/  STS [R21], R22 ;  /* 0x0000001615007388 */ /* 0x0005e60000000800 */
[----:B------:R-:W-:Y:S05]  /*2340*/  @!P0 BRA `(.L_x_227) ;  /* 0x00000000002c8947 */ /* 0x000fea0003800000 */
[----:B--2---:R-:W-:Y:S01]  /*2350*/  LDS R22, [R13+0x80] ;  /* 0x000080000d167984 */ /* 0x004fe20000000800 */
[----:B------:R-:W-:-:S03]  /*2360*/  ISETP.NE.AND P0, PT, R16, 0x2, PT ;  /* 0x000000021000780c */ /* 0x000fc60003f05270 */
[----:B------:R-:W2:Y:S02]  /*2370*/  LDS R23, [R17+0x80] ;  /* 0x0000800011177984 */ /* 0x000ea40000000800 */
[----:B--2---:R-:W-:-:S05]  /*2380*/  FMUL R22, R22, R23 ;  /* 0x0000001716167220 */ /* 0x004fca0000400000 */
[----:B------:R-:W-:Y:S04]  /*2390*/  STS [R21+0x80], R22 ;  /* 0x0000801615007388 */ /* 0x000fe80000000800 */
[----:B------:R-:W-:Y:S04]  /*23a0*/  @P0 LDS R23, [R13+0x100] ;  /* 0x000100000d170984 */ /* 0x000fe80000000800 */
[----:B------:R-:W2:Y:S02]  /*23b0*/  @P0 LDS R24, [R17+0x100] ;  /* 0x0001000011180984 */ /* 0x000ea40000000800 */
[----:B--2---:R-:W-:Y:S01]  /*23c0*/  @P0 FMUL R24, R23, R24 ;  /* 0x0000001817180220 */ /* 0x004fe20000400000 */
[----:B------:R-:W-:Y:S01]  /*23d0*/  MOV R23, R8 ;  /* 0x0000000800177202 */ /* 0x000fe20000000f00 */
[----:B------:R-:W-:-:S03]  /*23e0*/  @P0 IMAD.MOV.U32 R23, RZ, RZ, R9 ;  /* 0x000000ffff170224 */ /* 0x000fc600078e0009 */
[----:B------:R3:W-:Y:S04]  /*23f0*/  @P0 STS [R21+0x100], R24 ;  /* 0x0001001815000388 */ /* 0x0007e80000000800 */
.L_x_227:
[----:B------:R-:W-:Y:S05]  /*2400*/  BSYNC.RECONVERGENT B1 ;  /* 0x0000000000017941 */ /* 0x000fea0003800200 */
.L_x_226:
[----:B------:R-:W-:Y:S05]  /*2410*/  @!P4 BRA `(.L_x_225) ;  /* 0x000000000058c947 */ /* 0x000fea0003800000 */
.L_x_228:
[C---:B--2---:R-:W-:Y:S01]  /*2420*/  LEA R22, R23.reuse, R10, 0x2 ;  /* 0x0000000a17167211 */ /* 0x044fe200078e10ff */
[C---:B------:R-:W-:Y:S01]  /*2430*/  IMAD R25, R23.reuse, 0x4, R14 ;  /* 0x0000000417197824 */ /* 0x040fe200078e020e */
[C---:B----4-:R-:W-:Y:S01]  /*2440*/  LEA R29, R23.reuse, R18, 0x2 ;  /* 0x00000012171d7211 */ /* 0x050fe200078e10ff */
[----:B------:R-:W-:Y:S02]  /*2450*/  VIADD R23, R23, 0x80 ;  /* 0x0000008017177836 */ /* 0x000fe40000000000 */
[----:B---3--:R-:W-:Y:S03]  /*2460*/  LDS R24, [R22] ;  /* 0x0000000016187984 */ /* 0x008fe60000000800 */
[----:B------:R-:W-:Y:S01]  /*2470*/  ISETP.GE.AND P0, PT, R23, R19, PT ;  /* 0x000000131700720c */ /* 0x000fe20003f06270 */
[----:B------:R-:W2:Y:S02]  /*2480*/  LDS R27, [R25] ;  /* 0x00000000191b7984 */ /* 0x000ea40000000800 */
[----:B--2---:R-:W-:-:S05]  /*2490*/  FMUL R24, R24, R27 ;  /* 0x0000001b18187220 */ /* 0x004fca0000400000 */
[----:B------:R-:W-:Y:S04]  /*24a0*/  STS [R29], R24 ;  /* 0x000000181d007388 */ /* 0x000fe80000000800 */
[----:B------:R-:W-:Y:S04]  /*24b0*/  LDS R26, [R22+0x80] ;  /* 0x00008000161a7984 */ /* 0x000fe80000000800 */
[----:B------:R-:W2:Y:S02]  /*24c0*/  LDS R27, [R25+0x80] ;  /* 0x00008000191b7984 */ /* 0x000ea40000000800 */
[----:B--2---:R-:W-:-:S05]  /*24d0*/  FMUL R26, R26, R27 ;  /* 0x0000001b1a1a7220 */ /* 0x004fca0000400000 */
[----:B------:R-:W-:Y:S04]  /*24e0*/  STS [R29+0x80], R26 ;  /* 0x0000801a1d007388 */ /* 0x000fe80000000800 */
[----:B------:R-:W-:Y:S04]  /*24f0*/  LDS R27, [R22+0x100] ;  /* 0x00010000161b7984 */ /* 0x000fe80000000800 */
[----:B------:R-:W2:Y:S02]  /*2500*/  LDS R28, [R25+0x100] ;  /* 0x00010000191c7984 */ /* 0x000ea40000000800 */
[----:B--2---:R-:W-:-:S05]  /*2510*/  FMUL R28, R27, R28 ;  /* 0x0000001c1b1c7220 */ /* 0x004fca0000400000 */
[----:B------:R-:W-:Y:S04]  /*2520*/  STS [R29+0x100], R28 ;  /* 0x0001001c1d007388 */ /* 0x000fe80000000800 */
[----:B------:R-:W-:Y:S04]  /*2530*/  LDS R27, [R22+0x180] ;  /* 0x00018000161b7984 */ /* 0x000fe80000000800 */
[----:B0-----:R-:W0:Y:S02]  /*2540*/  LDS R30, [R25+0x180] ;  /* 0x00018000191e7984 */ /* 0x001e240000000800 */
[----:B0-----:R-:W-:-:S05]  /*2550*/  FMUL R30, R27, R30 ;  /* 0x0000001e1b1e7220 */ /* 0x001fca0000400000 */
[----:B------:R4:W-:Y:S01]  /*2560*/  STS [R29+0x180], R30 ;  /* 0x0001801e1d007388 */ /* 0x0009e20000000800 */
[----:B------:R-:W-:Y:S05]  /*2570*/  @!P0 BRA `(.L_x_228) ;  /* 0xfffffffc00a88947 */ /* 0x000fea000383ffff */
.L_x_225:
[----:B------:R-:W-:Y:S05]  /*2580*/  BSYNC.RECONVERGENT B0 ;  /* 0x0000000000007941 */ /* 0x000fea0003800200 */
.L_x_224:
[----:B------:R-:W-:Y:S01]  /*2590*/  NOP ;  /* 0x0000000000007918 */ /* 0x000fe20000000000 */
[----:B---3--:R-:W3:Y:S01]  /*25a0*/  @!P2 LDS R24, [R21] ;  /* 0x000000001518a984 */ /* 0x008ee20000000800 */
[----:B--2---:R-:W-:Y:S01]  /*25b0*/  CS2R R22, SRZ ;  /* 0x0000000000167805 */ /* 0x004fe2000001ff00 */
[----:B------:R-:W-:Y:S05]  /*25c0*/  BSSY.RECONVERGENT B0, `(.L_x_229) ;  /* 0x00000b3000007945 */ /* 0x000fea0003800200 */
[----:B---3--:R-:W2:Y:S02]  /*25d0*/  @!P2 F2F.F64.F32 R22, R24 ;  /* 0x000000180016a310 */ /* 0x008ea40000201800 */
[----:B--2---:R2:W-:Y:S01]  /*25e0*/  STL.64 [R1], R22 ;  /* 0x0000001601007387 */ /* 0x0045e20000100a00 */
[----:B------:R-:W-:Y:S05]  /*25f0*/  @P3 BRA `(.L_x_230) ;  /* 0x0000000800bc3947 */ /* 0x000fea0003800000 */
[----:B------:R-:W-:Y:S01]  /*2600*/  ISETP.NE.AND P0, PT, R12, RZ, PT ;  /* 0x000000ff0c00720c */ /* 0x000fe20003f05270 */
[----:B------:R-:W-:Y:S01]  /*2610*/  BSSY.RECONVERGENT B1, `(.L_x_231) ;  /* 0x0000019000017945 */ /* 0x000fe20003800200 */
[----:B------:R-:W-:Y:S02]  /*2620*/  ISETP.GE.U32.AND P3, PT, R6, 0x60, PT ;  /* 0x000000600600780c */ /* 0x000fe40003f66070 */
[----:B0-----:R-:W-:-:S09]  /*2630*/  MOV R41, R7 ;  /* 0x0000000700297202 */ /* 0x001fd20000000f00 */
[----:B------:R-:W-:Y:S05]  /*2640*/  @!P0 BRA `(.L_x_232) ;  /* 0x0000000000548947 */ /* 0x000fea0003800000 */
[----:B------:R-:W0:Y:S01]  /*2650*/  LDS R25, [R21+0x80] ;  /* 0x0000800015197984 */ /* 0x000e220000000800 */
[----:B--2---:R-:W0:Y:S01]  /*2660*/  F2F.F32.F64 R22, R22 ;  /* 0x0000001600167310 */ /* 0x004e220000301000 */
[----:B------:R-:W-:Y:S01]  /*2670*/  ISETP.NE.AND P0, PT, R12, 0x1, PT ;  /* 0x000000010c00780c */ /* 0x000fe20003f05270 */
[----:B------:R-:W-:Y:S02]  /*2680*/  IMAD.MOV.U32 R41, RZ, RZ, R8 ;  /* 0x000000ffff297224 */ /* 0x000fe400078e0008 */
[----:B0-----:R-:W-:-:S04]  /*2690*/  FADD R25, R22, R25 ;  /* 0x0000001916197221 */ /* 0x001fc80000000000 */
[----:B------:R-:W0:Y:S02]  /*26a0*/  F2F.F64.F32 R26, R25 ;  /* 0x00000019001a7310 */ /* 0x000e240000201800 */
[----:B0-----:R0:W-:Y:S04]  /*26b0*/  STL.64 [R1], R26 ;  /* 0x0000001a01007387 */ /* 0x0011e80000100a00 */
[----:B------:R-:W-:Y:S05]  /*26c0*/  @!P0 BRA `(.L_x_232) ;  /* 0x0000000000348947 */ /* 0x000fea0003800000 */
[----:B------:R-:W2:Y:S01]  /*26d0*/  LDS R23, [R21+0x100] ;  /* 0x0001000015177984 */ /* 0x000ea20000000800 */
[----:B------:R-:W-:Y:S01]  /*26e0*/  ISETP.NE.AND P0, PT, R12, 0x2, PT ;  /* 0x000000020c00780c */ /* 0x000fe20003f05270 */
[----:B0-----:R-:W2:Y:S01]  /*26f0*/  F2F.F32.F64 R26, R26 ;  /* 0x0000001a001a7310 */ /* 0x001ea20000301000 */
[----:B------:R-:W-:-:S11]  /*2700*/  MOV R41, R9 ;  /* 0x0000000900297202 */ /* 0x000fd60000000f00 */
[----:B----4-:R-:W0:Y:S01]  /*2710*/  @P0 LDS R29, [R21+0x180] ;  /* 0x00018000151d0984 */ /* 0x010e220000000800 */
[----:B------:R-:W-:Y:S02]  /*2720*/  @P0 IMAD.MOV.U32 R41, RZ, RZ, R11 ;  /* 0x000000ffff290224 */ /* 0x000fe400078e000b */
[----:B--2---:R-:W-:-:S06]  /*2730*/  FADD R24, R26, R23 ;  /* 0x000000171a187221 */ /* 0x004fcc0000000000 */
[----:B------:R-:W2:Y:S08]  /*2740*/  F2F.F64.F32 R24, R24 ;  /* 0x0000001800187310 */ /* 0x000eb00000201800 */
[----:B--2---:R-:W0:Y:S01]  /*2750*/  @P0 F2F.F32.F64 R22, R24 ;  /* 0x0000001800160310 */ /* 0x004e220000301000 */
[----:B------:R3:W-:Y:S01]  /*2760*/  STL.64 [R1], R24 ;  /* 0x0000001801007387 */ /* 0x0007e20000100a00 */
[----:B0-----:R-:W-:-:S06]  /*2770*/  @P0 FADD R22, R22, R29 ;  /* 0x0000001d16160221 */ /* 0x001fcc0000000000 */
[----:B------:R-:W0:Y:S02]  /*2780*/  @P0 F2F.F64.F32 R22, R22 ;  /* 0x0000001600160310 */ /* 0x000e240000201800 */
[----:B0-----:R3:W-:Y:S02]  /*2790*/  @P0 STL.64 [R1], R22 ;  /* 0x0000001601000387 */ /* 0x0017e40000100a00 */
.L_x_232:
[----:B------:R-:W-:Y:S05]  /*27a0*/  BSYNC.RECONVERGENT B1 ;  /* 0x0000000000017941 */ /* 0x000fea0003800200 */
.L_x_231:
[----:B------:R-:W-:Y:S05]  /*27b0*/  @!P3 BRA `(.L_x_230) ;  /* 0x00000008004cb947 */ /* 0x000fea0003800000 */
[----:B--23--:R-:W-:Y:S01]  /*27c0*/  IADD3 R22, PT, PT, -R41, R19, RZ ;  /* 0x0000001329167210 */ /* 0x00cfe20007ffe1ff */
[----:B------:R-:W-:Y:S01]  /*27d0*/  BSSY.RECONVERGENT B1, `(.L_x_233) ;  /* 0x0000052000017945 */ /* 0x000fe20003800200 */
[----:B------:R-:W-:Y:S02]  /*27e0*/  PLOP3.LUT P0, PT, PT, PT, PT, 0x80, 0x8 ;  /* 0x000000000008781c */ /* 0x000fe40003f0f070 */
[----:B------:R-:W-:-:S13]  /*27f0*/  ISETP.GT.AND P3, PT, R22, 0x180, PT ;  /* 0x000001801600780c */ /* 0x000fda0003f64270 */
[----:B------:R-:W-:Y:S05]  /*2800*/  @!P3 BRA `(.L_x_234) ;  /* 0x000000040038b947 */ /* 0x000fea0003800000 */
[----:B------:R-:W-:Y:S01]  /*2810*/  PLOP3.LUT P0, PT, PT, PT, PT, 0x8, 0x80 ;  /* 0x000000000080781c */ /* 0x000fe20003f0e170 */
[----:B------:R-:W-:-:S12]  /*2820*/  VIADD R44, R19, 0xfffffe80 ;  /* 0xfffffe80132c7836 */ /* 0x000fd80000000000 */
.L_x_235:
[----:B--2---:R-:W2:Y:S01]  /*2830*/  LDL.64 R22, [R1] ;  /* 0x0000000001167983 */ /* 0x004ea20000100a00 */
[C---:B------:R-:W-:Y:S01]  /*2840*/  LEA R42, R41.reuse, R18, 0x2 ;  /* 0x00000012292a7211 */ /* 0x040fe200078e10ff */
[----:B------:R-:W-:-:S04]  /*2850*/  VIADD R41, R41, 0x200 ;  /* 0x0000020029297836 */ /* 0x000fc80000000000 */
[----:B------:R-:W3:Y:S01]  /*2860*/  LDS R25, [R42] ;  /* 0x000000002a197984 */ /* 0x000ee20000000800 */
[----:B------:R-:W-:-:S03]  /*2870*/  ISETP.GE.AND P3, PT, R41, R44, PT ;  /* 0x0000002c2900720c */ /* 0x000fc60003f66270 */
[----:B0-----:R-:W0:Y:S04]  /*2880*/  LDS R27, [R42+0x80] ;  /* 0x000080002a1b7984 */ /* 0x001e280000000800 */
[----:B------:R-:W5:Y:S04]  /*2890*/  LDS R26, [R42+0x100] ;  /* 0x000100002a1a7984 */ /* 0x000f680000000800 */
[----:B----4-:R-:W4:Y:S04]  /*28a0*/  LDS R29, [R42+0x180] ;  /* 0x000180002a1d7984 */ /* 0x010f280000000800 */
[----:B------:R-:W-:Y:S04]  /*28b0*/  LDS R36, [R42+0x280] ;  /* 0x000280002a247984 */ /* 0x000fe80000000800 */
[----:B------:R-:W-:Y:S04]  /*28c0*/  LDS R38, [R42+0x300] ;  /* 0x000300002a267984 */ /* 0x000fe80000000800 */
[----:B------:R-:W-:Y:S04]  /*28d0*/  LDS R39, [R42+0x380] ;  /* 0x000380002a277984 */ /* 0x000fe80000000800 */
[----:B------:R-:W-:Y:S04]  /*28e0*/  LDS R43, [R42+0x480] ;  /* 0x000480002a2b7984 */ /* 0x000fe80000000800 */
[----:B------:R-:W-:Y:S01]  /*28f0*/  LDS R45, [R42+0x500] ;  /* 0x000500002a2d7984 */ /* 0x000fe20000000800 */
[----:B--2---:R2:W3:Y:S03]  /*2900*/  F2F.F32.F64 R22, R22 ;  /* 0x0000001600167310 */ /* 0x0044e60000301000 */
[----:B--2---:R-:W2:Y:S01]  /*2910*/  LDS R23, [R42+0x200] ;  /* 0x000200002a177984 */ /* 0x004ea20000000800 */
[----:B---3--:R-:W-:-:S04]  /*2920*/  FADD R25, R22, R25 ;  /* 0x0000001916197221 */ /* 0x008fc80000000000 */
[----:B------:R-:W3:Y:S08]  /*2930*/  F2F.F64.F32 R34, R25 ;  /* 0x0000001900227310 */ /* 0x000ef00000201800 */
[----:B---3--:R-:W0:Y:S01]  /*2940*/  F2F.F32.F64 R24, R34 ;  /* 0x0000002200187310 */ /* 0x008e220000301000 */
[----:B------:R-:W-:Y:S01]  /*2950*/  STL.64 [R1], R34 ;  /* 0x0000002201007387 */ /* 0x000fe20000100a00 */
[----:B0-----:R-:W-:-:S06]  /*2960*/  FADD R24, R24, R27 ;  /* 0x0000001b18187221 */ /* 0x001fcc0000000000 */
[----:B------:R-:W0:Y:S08]  /*2970*/  F2F.F64.F32 R32, R24 ;  /* 0x0000001800207310 */ /* 0x000e300000201800 */
[----:B0-----:R-:W5:Y:S01]  /*2980*/  F2F.F32.F64 R27, R32 ;  /* 0x00000020001b7310 */ /* 0x001f620000301000 */
[----:B------:R-:W-:Y:S01]  /*2990*/  STL.64 [R1], R32 ;  /* 0x0000002001007387 */ /* 0x000fe20000100a00 */
[----:B-----5:R-:W-:-:S06]  /*29a0*/  FADD R30, R27, R26 ;  /* 0x0000001a1b1e7221 */ /* 0x020fcc0000000000 */
        /* <DEDUP_REMOVED lines=17> */
[----:B------:R-:W2:Y:S08]  /*2ac0*/  F2F.F64.F32 R36, R36 ;  /* 0x0000002400247310 */ /* 0x000eb00000201800 */
[----:B--2---:R-:W2:Y:S02]  /*2ad0*/  F2F.F32.F64 R37, R36 ;  /* 0x0000002400257310 */ /* 0x004ea40000301000 */
[----:B--2---:R-:W-:-:S06]  /*2ae0*/  FADD R22, R37, R39 ;  /* 0x0000002725167221 */ /* 0x004fcc0000000000 */
[----:B------:R-:W2:Y:S08]  /*2af0*/  F2F.F64.F32 R22, R22 ;  /* 0x0000001600167310 */ /* 0x000eb00000201800 */
[----:B--2---:R-:W0:Y:S02]  /*2b00*/  F2F.F32.F64 R23, R22 ;  /* 0x0000001600177310 */ /* 0x004e240000301000 */
[----:B0-----:R-:W-:-:S06]  /*2b10*/  FADD R38, R23, R38 ;  /* 0x0000002617267221 */ /* 0x001fcc0000000000 */
[----:B------:R-:W0:Y:S08]  /*2b20*/  F2F.F64.F32 R38, R38 ;  /* 0x0000002600267310 */ /* 0x000e300000201800 */
[----:B0-----:R-:W0:Y:S02]  /*2b30*/  F2F.F32.F64 R39, R38 ;  /* 0x0000002600277310 */ /* 0x001e240000301000 */
[----:B0-----:R-:W-:-:S06]  /*2b40*/  FADD R43, R39, R43 ;  /* 0x0000002b272b7221 */ /* 0x001fcc0000000000 */
[----:B------:R-:W0:Y:S08]  /*2b50*/  F2F.F64.F32 R36, R43 ;  /* 0x0000002b00247310 */ /* 0x000e300000201800 */
[----:B0-----:R0:W2:Y:S02]  /*2b60*/  F2F.F32.F64 R36, R36 ;  /* 0x0000002400247310 */ /* 0x0010a40000301000 */
[----:B0-----:R-:W0:Y:S01]  /*2b70*/  LDS R37, [R42+0x580] ;  /* 0x000580002a257984 */ /* 0x001e220000000800 */
[----:B--2---:R-:W-:-:S03]  /*2b80*/  FADD R45, R36, R45 ;  /* 0x0000002d242d7221 */ /* 0x004fc60000000000 */
[----:B------:R-:W2:Y:S02]  /*2b90*/  LDS R36, [R42+0x600] ;  /* 0x000600002a247984 */ /* 0x000ea40000000800 */
[----:B------:R-:W3:Y:S08]  /*2ba0*/  F2F.F64.F32 R22, R45 ;  /* 0x0000002d00167310 */ /* 0x000ef00000201800 */
[----:B---3--:R3:W0:Y:S02]  /*2bb0*/  F2F.F32.F64 R22, R22 ;  /* 0x0000001600167310 */ /* 0x0086240000301000 */
[----:B---3--:R-:W3:Y:S01]  /*2bc0*/  LDS R23, [R42+0x680] ;  /* 0x000680002a177984 */ /* 0x008ee20000000800 */
[----:B0-----:R-:W-:-:S06]  /*2bd0*/  FADD R38, R22, R37 ;  /* 0x0000002516267221 */ /* 0x001fcc0000000000 */
[----:B------:R-:W0:Y:S08]  /*2be0*/  F2F.F64.F32 R38, R38 ;  /* 0x0000002600267310 */ /* 0x000e300000201800 */
[----:B0-----:R-:W2:Y:S02]  /*2bf0*/  F2F.F32.F64 R39, R38 ;  /* 0x0000002600277310 */ /* 0x001ea40000301000 */
[----:B--2---:R-:W-:-:S02]  /*2c00*/  FADD R43, R39, R36 ;  /* 0x00000024272b7221 */ /* 0x004fc40000000000 */
[----:B------:R-:W-:Y:S04]  /*2c10*/  LDS R39, [R42+0x780] ;  /* 0x000780002a277984 */ /* 0x000fe80000000800 */
[----:B------:R-:W0:Y:S08]  /*2c20*/  F2F.F64.F32 R36, R43 ;  /* 0x0000002b00247310 */ /* 0x000e300000201800 */
[----:B0-----:R0:W3:Y:S02]  /*2c30*/  F2F.F32.F64 R36, R36 ;  /* 0x0000002400247310 */ /* 0x0010e40000301000 */
[----:B0-----:R-:W0:Y:S01]  /*2c40*/  LDS R37, [R42+0x700] ;  /* 0x000700002a257984 */ /* 0x001e220000000800 */
[----:B---3--:R-:W-:-:S05]  /*2c50*/  FADD R45, R36, R23 ;  /* 0x00000017242d7221 */ /* 0x008fca0000000000 */
[----:B------:R-:W2:Y:S08]  /*2c60*/  F2F.F64.F32 R22, R45 ;  /* 0x0000002d00167310 */ /* 0x000eb00000201800 */
[----:B--2---:R-:W0:Y:S02]  /*2c70*/  F2F.F32.F64 R22, R22 ;  /* 0x0000001600167310 */ /* 0x004e240000301000 */
[----:B0-----:R-:W-:-:S06]  /*2c80*/  FADD R22, R22, R37 ;  /* 0x0000002516167221 */ /* 0x001fcc0000000000 */
[----:B------:R-:W0:Y:S08]  /*2c90*/  F2F.F64.F32 R22, R22 ;  /* 0x0000001600167310 */ /* 0x000e300000201800 */
[----:B0-----:R-:W0:Y:S02]  /*2ca0*/  F2F.F32.F64 R38, R22 ;  /* 0x0000001600267310 */ /* 0x001e240000301000 */
[----:B0-----:R-:W-:-:S06]  /*2cb0*/  FADD R38, R38, R39 ;  /* 0x0000002726267221 */ /* 0x001fcc0000000000 */
[----:B------:R-:W0:Y:S02]  /*2cc0*/  F2F.F64.F32 R38, R38 ;  /* 0x0000002600267310 */ /* 0x000e240000201800 */
[----:B0-----:R2:W-:Y:S01]  /*2cd0*/  STL.64 [R1], R38 ;  /* 0x0000002601007387 */ /* 0x0015e20000100a00 */
[----:B------:R-:W-:Y:S05]  /*2ce0*/  @!P3 BRA `(.L_x_235) ;  /* 0xfffffff800d0b947 */ /* 0x000fea000383ffff */
.L_x_234:
[----:B------:R-:W-:Y:S05]  /*2cf0*/  BSYNC.RECONVERGENT B1 ;  /* 0x0000000000017941 */ /* 0x000fea0003800200 */
.L_x_233:
[----:B------:R-:W-:Y:S01]  /*2d00*/  IADD3 R22, PT, PT, -R41, R19, RZ ;  /* 0x0000001329167210 */ /* 0x000fe20007ffe1ff */
[----:B------:R-:W-:Y:S03]  /*2d10*/  BSSY.RECONVERGENT B1, `(.L_x_236) ;  /* 0x0000028000017945 */ /* 0x000fe60003800200 */
[----:B------:R-:W-:-:S13]  /*2d20*/  ISETP.GT.AND P3, PT, R22, 0x80, PT ;  /* 0x000000801600780c */ /* 0x000fda0003f64270 */
[----:B------:R-:W-:Y:S05]  /*2d30*/  @!P3 BRA `(.L_x_237) ;  /* 0x000000000094b947 */ /* 0x000fea0003800000 */
[----:B------:R-:W3:Y:S01]  /*2d40*/  LDL.64 R22, [R1] ;  /* 0x0000000001167983 */ /* 0x000ee20000100a00 */
[C---:B----4-:R-:W-:Y:S01]  /*2d50*/  IMAD R30, R41.reuse, 0x4, R18 ;  /* 0x00000004291e7824 */ /* 0x050fe200078e0212 */
[----:B------:R-:W-:Y:S02]  /*2d60*/  PLOP3.LUT P0, PT, PT, PT, PT, 0x8, 0x80 ;  /* 0x000000000080781c */ /* 0x000fe40003f0e170 */
[----:B------:R-:W-:Y:S02]  /*2d70*/  IADD3 R41, PT, PT, R41, 0x100, RZ ;  /* 0x0000010029297810 */ /* 0x000fe40007ffe0ff */
[----:B------:R-:W4:Y:S04]  /*2d80*/  LDS R25, [R30] ;  /* 0x000000001e197984 */ /* 0x000f280000000800 */
[----:B------:R-:W0:Y:S04]  /*2d90*/  LDS R24, [R30+0x80] ;  /* 0x000080001e187984 */ /* 0x000e280000000800 */
[----:B------:R-:W-:Y:S04]  /*2da0*/  LDS R32, [R30+0x180] ;  /* 0x000180001e207984 */ /* 0x000fe80000000800 */
[----:B------:R-:W-:Y:S01]  /*2db0*/  LDS R34, [R30+0x200] ;  /* 0x000200001e227984 */ /* 0x000fe20000000800 */
[----:B---3--:R-:W4:Y:S02]  /*2dc0*/  F2F.F32.F64 R22, R22 ;  /* 0x0000001600167310 */ /* 0x008f240000301000 */
[----:B----4-:R-:W-:-:S02]  /*2dd0*/  FADD R28, R22, R25 ;  /* 0x00000019161c7221 */ /* 0x010fc40000000000 */
[----:B------:R-:W3:Y:S04]  /*2de0*/  LDS R25, [R30+0x100] ;  /* 0x000100001e197984 */ /* 0x000ee80000000800 */
[----:B------:R-:W4:Y:S08]  /*2df0*/  F2F.F64.F32 R28, R28 ;  /* 0x0000001c001c7310 */ /* 0x000f300000201800 */
[----:B----4-:R-:W0:Y:S02]  /*2e00*/  F2F.F32.F64 R29, R28 ;  /* 0x0000001c001d7310 */ /* 0x010e240000301000 */
[----:B0-----:R-:W-:-:S06]  /*2e10*/  FADD R26, R29, R24 ;  /* 0x000000181d1a7221 */ /* 0x001fcc0000000000 */
[----:B------:R-:W0:Y:S08]  /*2e20*/  F2F.F64.F32 R26, R26 ;  /* 0x0000001a001a7310 */ /* 0x000e300000201800 */
[----:B0-----:R-:W3:Y:S02]  /*2e30*/  F2F.F32.F64 R24, R26 ;  /* 0x0000001a00187310 */ /* 0x001ee40000301000 */
[----:B---3--:R-:W-:-:S06]  /*2e40*/  FADD R24, R24, R25 ;  /* 0x0000001918187221 */ /* 0x008fcc0000000000 */
[----:B------:R-:W0:Y:S08]  /*2e50*/  F2F.F64.F32 R24, R24 ;  /* 0x0000001800187310 */ /* 0x000e300000201800 */
[----:B0-----:R-:W0:Y:S02]  /*2e60*/  F2F.F32.F64 R25, R24 ;  /* 0x0000001800197310 */ /* 0x001e240000301000 */
[----:B0-----:R-:W-:-:S02]  /*2e70*/  FADD R22, R25, R32 ;  /* 0x0000002019167221 */ /* 0x001fc40000000000 */
[----:B------:R-:W0:Y:S04]  /*2e80*/  LDS R32, [R30+0x280] ;  /* 0x000280001e207984 */ /* 0x000e280000000800 */
[----:B------:R-:W3:Y:S08]  /*2e90*/  F2F.F64.F32 R22, R22 ;  /* 0x0000001600167310 */ /* 0x000ef00000201800 */
[----:B---3--:R-:W3:Y:S02]  /*2ea0*/  F2F.F32.F64 R23, R22 ;  /* 0x0000001600177310 */ /* 0x008ee40000301000 */
[----:B---3--:R-:W-:-:S02]  /*2eb0*/  FADD R28, R23, R34 ;  /* 0x00000022171c7221 */ /* 0x008fc40000000000 */
[----:B------:R-:W3:Y:S04]  /*2ec0*/  LDS R34, [R30+0x300] ;  /* 0x000300001e227984 */ /* 0x000ee80000000800 */
[----:B------:R-:W4:Y:S08]  /*2ed0*/  F2F.F64.F32 R28, R28 ;  /* 0x0000001c001c7310 */ /* 0x000f300000201800 */
[----:B----4-:R-:W0:Y:S02]  /*2ee0*/  F2F.F32.F64 R29, R28 ;  /* 0x0000001c001d7310 */ /* 0x010e240000301000 */
[----:B0-----:R-:W-:-:S02]  /*2ef0*/  FADD R26, R29, R32 ;  /* 0x000000201d1a7221 */ /* 0x001fc40000000000 */
[----:B------:R-:W0:Y:S04]  /*2f00*/  LDS R32, [R30+0x380] ;  /* 0x000380001e207984 */ /* 0x000e280000000800 */
[----:B------:R-:W4:Y:S08]  /*2f10*/  F2F.F64.F32 R26, R26 ;  /* 0x0000001a001a7310 */ /* 0x000f300000201800 */
[----:B----4-:R-:W3:Y:S02]  /*2f20*/  F2F.F32.F64 R27, R26 ;  /* 0x0000001a001b7310 */ /* 0x010ee40000301000 */
[----:B---3--:R-:W-:-:S06]  /*2f30*/  FADD R24, R27, R34 ;  /* 0x000000221b187221 */ /* 0x008fcc0000000000 */
[----:B------:R-:W3:Y:S08]  /*2f40*/  F2F.F64.F32 R24, R24 ;  /* 0x0000001800187310 */ /* 0x000ef00000201800 */
[----:B---3--:R-:W0:Y:S02]  /*2f50*/  F2F.F32.F64 R25, R24 ;  /* 0x0000001800197310 */ /* 0x008e240000301000 */
[----:B0-----:R-:W-:-:S06]  /*2f60*/  FADD R22, R25, R32 ;  /* 0x0000002019167221 */ /* 0x001fcc0000000000 */
[----:B------:R-:W0:Y:S02]  /*2f70*/  F2F.F64.F32 R22, R22 ;  /* 0x0000001600167310 */ /* 0x000e240000201800 */
[----:B0-----:R3:W-:Y:S02]  /*2f80*/  STL.64 [R1], R22 ;  /* 0x0000001601007387 */ /* 0x0017e40000100a00 */
.L_x_237:
[----:B------:R-:W-:Y:S05]  /*2f90*/  BSYNC.RECONVERGENT B1 ;  /* 0x0000000000017941 */ /* 0x000fea0003800200 */
.L_x_236:
[----:B------:R-:W-:-:S13]  /*2fa0*/  ISETP.LT.OR P0, PT, R41, R19, P0 ;  /* 0x000000132900720c */ /* 0x000fda0000701670 */
[----:B------:R-:W-:Y:S05]  /*2fb0*/  @!P0 BRA `(.L_x_230) ;  /* 0x00000000004c8947 */ /* 0x000fea0003800000 */
[----:B---3--:R-:W3:Y:S01]  /*2fc0*/  LDL.64 R22, [R1] ;  /* 0x0000000001167983 */ /* 0x008ee20000100a00 */
[----:B------:R-:W-:-:S05]  /*2fd0*/  IMAD R19, R41, 0x4, R18 ;  /* 0x0000000429137824 */ /* 0x000fca00078e0212 */
[----:B------:R-:W5:Y:S04]  /*2fe0*/  LDS R25, [R19] ;  /* 0x0000000013197984 */ /* 0x000f680000000800 */
[----:B0-----:R-:W0:Y:S04]  /*2ff0*/  LDS R27, [R19+0x80] ;  /* 0x00008000131b7984 */ /* 0x001e280000000800 */
[----:B------:R-:W1:Y:S04]  /*3000*/  LDS R28, [R19+0x100] ;  /* 0x00010000131c7984 */ /* 0x000e680000000800 */
[----:B----4-:R-:W4:Y:S01]  /*3010*/  LDS R30, [R19+0x180] ;  /* 0x00018000131e7984 */ /* 0x010f220000000800 */
[----:B---3--:R-:W5:Y:S02]  /*3020*/  F2F.F32.F64 R22, R22 ;  /* 0x0000001600167310 */ /* 0x008f640000301000 */
[----:B-----5:R-:W-:-:S06]  /*3030*/  FADD R25, R22, R25 ;  /* 0x0000001916197221 */ /* 0x020fcc0000000000 */
[----:B------:R-:W3:Y:S08]  /*3040*/  F2F.F64.F32 R24, R25 ;  /* 0x0000001900187310 */ /* 0x000ef00000201800 */
[----:B---3--:R-:W0:Y:S02]  /*3050*/  F2F.F32.F64 R24, R24 ;  /* 0x0000001800187310 */ /* 0x008e240000301000 */
[----:B0-----:R-:W-:-:S06]  /*3060*/  FADD R27, R24, R27 ;  /* 0x0000001b181b7221 */ /* 0x001fcc0000000000 */
[----:B------:R-:W0:Y:S08]  /*3070*/  F2F.F64.F32 R26, R27 ;  /* 0x0000001b001a7310 */ /* 0x000e300000201800 */
[----:B0-----:R-:W1:Y:S02]  /*3080*/  F2F.F32.F64 R29, R26 ;  /* 0x0000001a001d7310 */ /* 0x001e640000301000 */
[----:B-1----:R-:W-:-:S06]  /*3090*/  FADD R28, R29, R28 ;  /* 0x0000001c1d1c7221 */ /* 0x002fcc0000000000 */
[----:B------:R-:W0:Y:S08]  /*30a0*/  F2F.F64.F32 R28, R28 ;  /* 0x0000001c001c7310 */ /* 0x000e300000201800 */
[----:B0-----:R-:W4:Y:S02]  /*30b0*/  F2F.F32.F64 R29, R28 ;  /* 0x0000001c001d7310 */ /* 0x001f240000301000 */
[----:B----4-:R-:W-:-:S06]  /*30c0*/  FADD R22, R29, R30 ;  /* 0x0000001e1d167221 */ /* 0x010fcc0000000000 */
[----:B------:R-:W0:Y:S02]  /*30d0*/  F2F.F64.F32 R22, R22 ;  /* 0x0000001600167310 */ /* 0x000e240000201800 */
[----:B0-----:R0:W-:Y:S02]  /*30e0*/  STL.64 [R1], R22 ;  /* 0x0000001601007387 */ /* 0x0011e40000100a00 */
.L_x_230:
[----:B------:R-:W-:Y:S05]  /*30f0*/  BSYNC.RECONVERGENT B0 ;  /* 0x0000000000007941 */ /* 0x000fea0003800200 */
.L_x_229:
[----:B0-----:R-:W4:Y:S01]  /*3100*/  LDL.64 R26, [R1] ;  /* 0x00000000011a7983 */ /* 0x001f220000100a00 */
[----:B------:R-:W0:Y:S01]  /*3110*/  LDCU UR5, c[0x0][0x394] ;  /* 0x00007280ff0577ac */ /* 0x000e220008000800 */
[----:B------:R-:W-:Y:S02]  /*3120*/  BSSY.RECONVERGENT B0, `(.L_x_214) ;  /* 0x000010f000007945 */ /* 0x000fe40003800200 */
[----:B----4-:R-:W-:Y:S01]  /*3130*/  SHFL.BFLY PT, R29, R27, 0x10, 0x1f ;  /* 0x0e001f001b1d7f89 */ /* 0x010fe200000e0000 */
[----:B------:R-:W-:Y:S03]  /*3140*/  F2F.F32.F64 R19, R26 ;  /* 0x0000001a00137310 */ /* 0x000fe60000301000 */
[----:B------:R-:W4:Y:S05]  /*3150*/  SHFL.BFLY PT, R28, R26, 0x10, 0x1f ;  /* 0x0e001f001a1c7f89 */ /* 0x000f2a00000e0000 */
[----:B----4-:R-:W4:Y:S02]  /*3160*/  F2F.F32.F64 R28, R28 ;  /* 0x0000001c001c7310 */ /* 0x010f240000301000 */
[----:B----4-:R-:W-:-:S06]  /*3170*/  FADD R19, R19, R28 ;  /* 0x0000001c13137221 */ /* 0x010fcc0000000000 */
[----:B---3--:R-:W2:Y:S02]  /*3180*/  F2F.F64.F32 R24, R19 ;  /* 0x0000001300187310 */ /* 0x008ea40000201800 */
[----:B--2---:R-:W-:Y:S06]  /*3190*/  SHFL.BFLY PT, R23, R25, 0x8, 0x1f ;  /* 0x0d001f0019177f89 */ /* 0x004fec00000e0000 */
[----:B------:R-:W-:Y:S01]  /*31a0*/  F2F.F32.F64 R30, R24 ;  /* 0x00000018001e7310 */ /* 0x000fe20000301000 */
[----:B------:R-:W2:Y:S07]  /*31b0*/  SHFL.BFLY PT, R22, R24, 0x8, 0x1f ;  /* 0x0d001f0018167f89 */ /* 0x000eae00000e0000 */
[----:B--2---:R-:W2:Y:S02]  /*31c0*/  F2F.F32.F64 R23, R22 ;  /* 0x0000001600177310 */ /* 0x004ea40000301000 */
[----:B--2---:R-:W-:-:S06]  /*31d0*/  FADD R32, R30, R23 ;  /* 0x000000171e207221 */ /* 0x004fcc0000000000 */
[----:B------:R-:W2:Y:S02]  /*31e0*/  F2F.F64.F32 R32, R32 ;  /* 0x0000002000207310 */ /* 0x000ea40000201800 */
        /* <DEDUP_REMOVED lines=18> */
[----:B--2---:R2:W-:Y:S01]  /*3310*/  STL.64 [R1], R30 ;  /* 0x0000001e01007387 */ /* 0x0045e20000100a00 */
[----:B------:R-:W-:Y:S01]  /*3320*/  NOP ;  /* 0x0000000000007918 */ /* 0x000fe20000000000 */
[----:B0-----:R-:W-:Y:S05]  /*3330*/  @P2 BRA `(.L_x_238) ;  /* 0x0000000c00b42947 */ /* 0x001fea0003800000 */
[----:B--2---:R-:W2:Y:S01]  /*3340*/  LDL.64 R30, [R1] ;  /* 0x00000000011e7983 */ /* 0x004ea20000100a00 */
[----:B-1----:R-:W0:Y:S01]  /*3350*/  F2F.F64.F32 R38, R40 ;  /* 0x0000002800267310 */ /* 0x002e220000201800 */
[----:B------:R-:W-:Y:S01]  /*3360*/  MOV R26, 0x1 ;  /* 0x00000001001a7802 */ /* 0x000fe20000000f00 */
[----:B------:R-:W-:Y:S01]  /*3370*/  BSSY.RECONVERGENT B1, `(.L_x_239) ;  /* 0x0000019000017945 */ /* 0x000fe20003800200 */
[----:B------:R-:W-:Y:S01]  /*3380*/  ISETP.NE.AND P5, PT, R16, RZ, PT ;  /* 0x000000ff1000720c */ /* 0x000fe20003fa5270 */
        /* <DEDUP_REMOVED lines=8> */
[----:B--2---:R-:W0:Y:S08]  /*3410*/  F2F.F32.F64 R28, R30 ;  /* 0x0000001e001c7310 */ /* 0x004e300000301000 */
[----:B0-----:R-:W0:Y:S02]  /*3420*/  F2F.F64.F32 R28, R28 ;  /* 0x0000001c001c7310 */ /* 0x001e240000201800 */
        /* <DEDUP_REMOVED lines=10> */
[----:B------:R-:W-:Y:S05]  /*34d0*/  CALL.REL.NOINC `($__internal_2_$__cuda_sm20_div_rn_f64_full) ;  /* 0x0000002c00f47944 */ /* 0x000fea0003c00000 */
[----:B------:R-:W-:Y:S01]  /*34e0*/  IMAD.MOV.U32 R36, RZ, RZ, R28 ;  /* 0x000000ffff247224 */ /* 0x000fe200078e001c */
[----:B------:R-:W-:-:S07]  /*34f0*/  MOV R37, R29 ;  /* 0x0000001d00257202 */ /* 0x000fce0000000f00 */
.L_x_240:
[----:B------:R-:W-:Y:S05]  /*3500*/  BSYNC.RECONVERGENT B1 ;  /* 0x0000000000017941 */ /* 0x000fea0003800200 */
.L_x_239:
[----:B------:R-:W-:Y:S01]  /*3510*/  BSSY.RECONVERGENT B1, `(.L_x_241) ;  /* 0x000005b000017945 */ /* 0x000fe20003800200 */
[----:B------:R-:W-:-:S03]  /*3520*/  IMAD.MOV.U32 R19, RZ, RZ, R3 ;  /* 0x000000ffff137224 */ /* 0x000fc600078e0003 */
[----:B------:R-:W-:Y:S05]  /*3530*/  @!P5 BRA `(.L_x_242) ;  /* 0x000000040060d947 */ /* 0x000fea0003800000 */
[----:B------:R-:W0:Y:S01]  /*3540*/  MUFU.RCP64H R25, R39 ;  /* 0x0000002700197308 */ /* 0x000e220000001800 */
[----:B------:R-:W1:Y:S01]  /*3550*/  LDS R28, [R13] ;  /* 0x000000000d1c7984 */ /* 0x000e620000000800 */
[----:B------:R-:W-:Y:S01]  /*3560*/  HFMA2 R24, -RZ, RZ, 0, 5.9604644775390625e-08 ;  /* 0x00000001ff187431 */ /* 0x000fe200000001ff */
[----:B------:R-:W-:Y:S01]  /*3570*/  BSSY.RECONVERGENT B2, `(.L_x_243) ;  /* 0x0000015000027945 */ /* 0x000fe20003800200 */
[----:B------:R-:W-:-:S04]  /*3580*/  ISETP.NE.AND P5, PT, R16, 0x1, PT ;  /* 0x000000011000780c */ /* 0x000fc80003fa5270 */
[----:B0-----:R-:W-:-:S08]  /*3590*/  DFMA R22, -R38, R24, 1 ;  /* 0x3ff000002616742b */ /* 0x001fd00000000118 */
[----:B------:R-:W-:-:S08]  /*35a0*/  DFMA R22, R22, R22, R22 ;  /* 0x000000161616722b */ /* 0x000fd00000000016 */
[----:B------:R-:W-:-:S08]  /*35b0*/  DFMA R22, R24, R22, R24 ;  /* 0x000000161816722b */ /* 0x000fd00000000018 */
[----:B------:R-:W-:Y:S01]  /*35c0*/  DFMA R26, -R38, R22, 1 ;  /* 0x3ff00000261a742b */ /* 0x000fe20000000116 */
[----:B-1----:R-:W0:Y:S07]  /*35d0*/  F2F.F64.F32 R28, R28 ;  /* 0x0000001c001c7310 */ /* 0x002e2e0000201800 */
        /* <DEDUP_REMOVED lines=14> */
.L_x_244:
[----:B------:R-:W-:Y:S05]  /*36c0*/  BSYNC.RECONVERGENT B2 ;  /* 0x0000000000027941 */ /* 0x000fea0003800200 */
.L_x_243:
[----:B------:R-:W-:Y:S01]  /*36d0*/  DADD R22, R22, -R36 ;  /* 0x0000000016167229 */ /* 0x000fe20000000824 */
[----:B------:R-:W-:-:S09]  /*36e0*/  IMAD.MOV.U32 R19, RZ, RZ, R7 ;  /* 0x000000ffff137224 */ /* 0x000fd200078e0007 */
[----:B------:R-:W0:Y:S02]  /*36f0*/  F2F.F32.F64 R22, R22 ;  /* 0x0000001600167310 */ /* 0x000e240000301000 */
[----:B0-----:R0:W-:Y:S01]  /*3700*/  STS [R13], R22 ;  /* 0x000000160d007388 */ /* 0x0011e20000000800 */
[----:B------:R-:W-:Y:S05]  /*3710*/  @!P5 BRA `(.L_x_242) ;  /* 0x0000000000e8d947 */ /* 0x000fea0003800000 */
[----:B------:R-:W1:Y:S01]  /*3720*/  MUFU.RCP64H R23, R39 ;  /* 0x0000002700177308 */ /* 0x000e620000001800 */
[----:B------:R-:W2:Y:S01]  /*3730*/  LDS R28, [R13+0x80] ;  /* 0x000080000d1c7984 */ /* 0x000ea20000000800 */
[----:B0-----:R-:W-:Y:S01]  /*3740*/  MOV R22, 0x1 ;  /* 0x0000000100167802 */ /* 0x001fe20000000f00 */
[----:B------:R-:W-:Y:S01]  /*3750*/  BSSY.RECONVERGENT B2, `(.L_x_245) ;  /* 0x0000015000027945 */ /* 0x000fe20003800200 */
[----:B------:R-:W-:-:S04]  /*3760*/  ISETP.NE.AND P5, PT, R16, 0x2, PT ;  /* 0x000000021000780c */ /* 0x000fc80003fa5270 */
[----:B-1----:R-:W-:-:S08]  /*3770*/  DFMA R24, -R38, R22, 1 ;  /* 0x3ff000002618742b */ /* 0x002fd00000000116 */
[----:B------:R-:W-:-:S08]  /*3780*/  DFMA R24, R24, R24, R24 ;  /* 0x000000181818722b */ /* 0x000fd00000000018 */
[----:B------:R-:W-:-:S08]  /*3790*/  DFMA R24, R22, R24, R22 ;  /* 0x000000181618722b */ /* 0x000fd00000000016 */
[----:B------:R-:W-:Y:S01]  /*37a0*/  DFMA R22, -R38, R24, 1 ;  /* 0x3ff000002616742b */ /* 0x000fe20000000118 */
[----:B--2---:R-:W0:Y:S07]  /*37b0*/  F2F.F64.F32 R28, R28 ;  /* 0x0000001c001c7310 */ /* 0x004e2e0000201800 */
        /* <DEDUP_REMOVED lines=14> */
.L_x_246:
[----:B------:R-:W-:Y:S05]  /*38a0*/  BSYNC.RECONVERGENT B2 ;  /* 0x0000000000027941 */ /* 0x000fea0003800200 */
.L_x_245:
[----:B------:R-:W-:Y:S01]  /*38b0*/  DADD R22, R22, -R36 ;  /* 0x0000000016167229 */ /* 0x000fe20000000824 */
[----:B------:R-:W-:-:S09]  /*38c0*/  IMAD.MOV.U32 R19, RZ, RZ, R8 ;  /* 0x000000ffff137224 */ /* 0x000fd200078e0008 */
[----:B------:R-:W0:Y:S02]  /*38d0*/  F2F.F32.F64 R22, R22 ;  /* 0x0000001600167310 */ /* 0x000e240000301000 */
[----:B0-----:R1:W-:Y:S01]  /*38e0*/  STS [R13+0x80], R22 ;  /* 0x000080160d007388 */ /* 0x0013e20000000800 */
[----:B------:R-:W-:Y:S05]  /*38f0*/  @!P5 BRA `(.L_x_242) ;  /* 0x000000000070d947 */ /* 0x000fea0003800000 */
[----:B------:R-:W0:Y:S01]  /*3900*/  MUFU.RCP64H R23, R39 ;  /* 0x0000002700177308 */ /* 0x000e220000001800 */
[----:B------:R-:W2:Y:S01]  /*3910*/  LDS R28, [R13+0x100] ;  /* 0x000100000d1c7984 */ /* 0x000ea20000000800 */
[----:B-1----:R-:W-:Y:S01]  /*3920*/  MOV R22, 0x1 ;  /* 0x0000000100167802 */ /* 0x002fe20000000f00 */
[----:B------:R-:W-:Y:S05]  /*3930*/  BSSY.RECONVERGENT B2, `(.L_x_247) ;  /* 0x0000014000027945 */ /* 0x000fea0003800200 */
[----:B0-----:R-:W-:-:S08]  /*3940*/  DFMA R24, -R38, R22, 1 ;  /* 0x3ff000002618742b */ /* 0x001fd00000000116 */
        /* <DEDUP_REMOVED lines=18> */
.L_x_248:
[----:B------:R-:W-:Y:S05]  /*3a70*/  BSYNC.RECONVERGENT B2 ;  /* 0x0000000000027941 */ /* 0x000fea0003800200 */
.L_x_247:
[----:B------:R-:W-:Y:S01]  /*3a80*/  DADD R22, R22, -R36 ;  /* 0x0000000016167229 */ /* 0x000fe20000000824 */
[----:B------:R-:W-:-:S09]  /*3a90*/  IMAD.MOV.U32 R19, RZ, RZ, R9 ;  /* 0x000000ffff137224 */ /* 0x000fd200078e0009 */
[----:B------:R-:W0:Y:S02]  /*3aa0*/  F2F.F32.F64 R22, R22 ;  /* 0x0000001600167310 */ /* 0x000e240000301000 */
[----:B0-----:R2:W-:Y:S02]  /*3ab0*/  STS [R13+0x100], R22 ;  /* 0x000100160d007388 */ /* 0x0015e40000000800 */
.L_x_242:
[----:B------:R-:W-:Y:S05]  /*3ac0*/  BSYNC.RECONVERGENT B1 ;  /* 0x0000000000017941 */ /* 0x000fea0003800200 */
.L_x_241:
[----:B------:R-:W-:-:S13]  /*3ad0*/  ISETP.GE.U32.AND P0, PT, R4, 0x60, PT ;  /* 0x000000600400780c */ /* 0x000fda0003f06070 */
[----:B------:R-:W-:Y:S05]  /*3ae0*/  @!P0 BRA `(.L_x_238) ;  /* 0x0000000400c88947 */ /* 0x000fea0003800000 */
.L_x_257:
[C---:B---3--:R-:W-:Y:S01]  /*3af0*/  LEA R41, R19.reuse, R10, 0x2 ;  /* 0x0000000a13297211 */ /* 0x048fe200078e10ff */
[----:B------:R-:W3:Y:S01]  /*3b00*/  MUFU.RCP64H R23, R39 ;  /* 0x0000002700177308 */ /* 0x000ee20000001800 */
[----:B012---:R-:W-:Y:S01]  /*3b10*/  IMAD.MOV.U32 R22, RZ, RZ, 0x1 ;  /* 0x00000001ff167424 */ /* 0x007fe200078e00ff */
[----:B------:R-:W-:Y:S01]  /*3b20*/  IADD3 R19, PT, PT, R19, 0x80, RZ ;  /* 0x0000008013137810 */ /* 0x000fe20007ffe0ff */
[----:B------:R-:W-:Y:S01]  /*3b30*/  BSSY.RECONVERGENT B1, `(.L_x_249) ;  /* 0x0000016000017945 */ /* 0x000fe20003800200 */
[----:B------:R-:W0:Y:S02]  /*3b40*/  LDS R30, [R41] ;  /* 0x00000000291e7984 */ /* 0x000e240000000800 */
[----:B------:R-:W-:Y:S01]  /*3b50*/  ISETP.GE.AND P5, PT, R19, UR5, PT ;  /* 0x0000000513007c0c */ /* 0x000fe2000bfa6270 */
[----:B---3--:R-:W-:-:S08]  /*3b60*/  DFMA R24, -R38, R22, 1 ;  /* 0x3ff000002618742b */ /* 0x008fd00000000116 */
[----:B------:R-:W-:-:S08]  /*3b70*/  DFMA R24, R24, R24, R24 ;  /* 0x000000181818722b */ /* 0x000fd00000000018 */
[----:B------:R-:W-:-:S08]  /*3b80*/  DFMA R24, R22, R24, R22 ;  /* 0x000000181618722b */ /* 0x000fd00000000016 */
[----:B------:R-:W-:Y:S01]  /*3b90*/  DFMA R28, -R38, R24, 1 ;  /* 0x3ff00000261c742b */ /* 0x000fe20000000118 */
[----:B0-----:R-:W0:Y:S07]  /*3ba0*/  F2F.F64.F32 R22, R30 ;  /* 0x0000001e00167310 */ /* 0x001e2e0000201800 */
        /* <DEDUP_REMOVED lines=9> */
[----:B------:R-:W-:Y:S01]  /*3c40*/  MOV R29, R23 ;  /* 0x00000017001d7202 */ /* 0x000fe20000000f00 */
[----:B------:R-:W-:Y:S01]  /*3c50*/  IMAD.MOV.U32 R24, RZ, RZ, R38 ;  /* 0x000000ffff187224 */ /* 0x000fe200078e0026 */
[----:B------:R-:W-:Y:S02]  /*3c60*/  MOV R25, R39 ;  /* 0x0000002700197202 */ /* 0x000fe40000000f00 */
[----:B------:R-:W-:-:S07]  /*3c70*/  MOV R40, 0x3c90 ;  /* 0x00003c9000287802 */ /* 0x000fce0000000f00 */
[----:B------:R-:W-:Y:S05]  /*3c80*/  CALL.REL.NOINC `($__internal_2_$__cuda_sm20_div_rn_f64_full) ;  /* 0x0000002800087944 */ /* 0x000fea0003c00000 */
.L_x_250:
[----:B------:R-:W-:Y:S05]  /*3c90*/  BSYNC.RECONVERGENT B1 ;  /* 0x0000000000017941 */ /* 0x000fea0003800200 */
.L_x_249:
[----:B------:R-:W0:Y:S01]  /*3ca0*/  MUFU.RCP64H R23, R39 ;  /* 0x0000002700177308 */ /* 0x000e220000001800 */
[----:B------:R-:W1:Y:S01]  /*3cb0*/  LDS R32, [R41+0x80] ;  /* 0x0000800029207984 */ /* 0x000e620000000800 */
[----:B------:R-:W-:Y:S01]  /*3cc0*/  IMAD.MOV.U32 R22, RZ, RZ, 0x1 ;  /* 0x00000001ff167424 */ /* 0x000fe200078e00ff */
[----:B------:R-:W-:Y:S01]  /*3cd0*/  DADD R30, R28, -R36 ;  /* 0x000000001c1e7229 */ /* 0x000fe20000000824 */
[----:B------:R-:W-:Y:S09]  /*3ce0*/  BSSY.RECONVERGENT B1, `(.L_x_251) ;  /* 0x0000016000017945 */ /* 0x000ff20003800200 */
[----:B------:R-:W2:Y:S01]  /*3cf0*/  F2F.F32.F64 R30, R30 ;  /* 0x0000001e001e7310 */ /* 0x000ea20000301000 */
[----:B0-----:R-:W-:-:S08]  /*3d00*/  DFMA R26, -R38, R22, 1 ;  /* 0x3ff00000261a742b */ /* 0x001fd00000000116 */
[----:B------:R-:W-:Y:S01]  /*3d10*/  DFMA R26, R26, R26, R26 ;  /* 0x0000001a1a1a722b */ /* 0x000fe2000000001a */
[----:B--2---:R0:W-:Y:S07]  /*3d20*/  STS [R41], R30 ;  /* 0x0000001e29007388 */ /* 0x0041ee0000000800 */
[----:B------:R-:W-:-:S08]  /*3d30*/  DFMA R26, R22, R26, R22 ;  /* 0x0000001a161a722b */ /* 0x000fd00000000016 */
[----:B------:R-:W-:Y:S01]  /*3d40*/  DFMA R24, -R38, R26, 1 ;  /* 0x3ff000002618742b */ /* 0x000fe2000000011a */
[----:B-1----:R-:W1:Y:S07]  /*3d50*/  F2F.F64.F32 R22, R32 ;  /* 0x0000002000167310 */ /* 0x002e6e0000201800 */
[----:B------:R-:W-:-:S08]  /*3d60*/  DFMA R24, R26, R24, R26 ;  /* 0x000000181a18722b */ /* 0x000fd0000000001a */
[----:B-1----:R-:W-:Y:S01]  /*3d70*/  DMUL R26, R24, R22 ;  /* 0x00000016181a7228 */ /* 0x002fe20000000000 */
[----:B------:R-:W-:-:S07]  /*3d80*/  FSETP.GEU.AND P2, PT, |R23|, 6.5827683646048100446e-37, PT ;  /* 0x036000001700780b */ /* 0x000fce0003f4e200 */
[----:B------:R-:W-:-:S08]  /*3d90*/  DFMA R28, -R38, R26, R22 ;  /* 0x0000001a261c722b */ /* 0x000fd00000000116 */
[----:B------:R-:W-:-:S10]  /*3da0*/  DFMA R28, R24, R28, R26 ;  /* 0x0000001c181c722b */ /* 0x000fd4000000001a */
[----:B------:R-:W-:-:S05]  /*3db0*/  FFMA R24, RZ, R39, R29 ;  /* 0x00000027ff187223 */ /* 0x000fca000000001d */
[----:B------:R-:W-:-:S13]  /*3dc0*/  FSETP.GT.AND P0, PT, |R24|, 1.469367938527859385e-39, PT ;  /* 0x001000001800780b */ /* 0x000fda0003f04200 */
[----:B0-----:R-:W-:Y:S05]  /*3dd0*/  @P0 BRA P2, `(.L_x_252) ;  /* 0x0000000000180947 */ /* 0x001fea0001000000 */
[----:B------:R-:W-:Y:S01]  /*3de0*/  MOV R28, R22 ;  /* 0x00000016001c7202 */ /* 0x000fe20000000f00 */
[----:B------:R-:W-:Y:S01]  /*3df0*/  IMAD.MOV.U32 R29, RZ, RZ, R23 ;  /* 0x000000ffff1d7224 */ /* 0x000fe200078e0017 */
[----:B------:R-:W-:Y:S01]  /*3e00*/  MOV R24, R38 ;  /* 0x0000002600187202 */ /* 0x000fe20000000f00 */
[----:B------:R-:W-:Y:S01]  /*3e10*/  IMAD.MOV.U32 R25, RZ, RZ, R39 ;  /* 0x000000ffff197224 */ /* 0x000fe200078e0027 */
[----:B------:R-:W-:-:S07]  /*3e20*/  MOV R40, 0x3e40 ;  /* 0x00003e4000287802 */ /* 0x000fce0000000f00 */
[----:B------:R-:W-:Y:S05]  /*3e30*/  CALL.REL.NOINC `($__internal_2_$__cuda_sm20_div_rn_f64_full) ;  /* 0x00000024009c7944 */ /* 0x000fea0003c00000 */
.L_x_252:
[----:B------:R-:W-:Y:S05]  /*3e40*/  BSYNC.RECONVERGENT B1 ;  /* 0x0000000000017941 */ /* 0x000fea0003800200 */
.L_x_251:
[----:B------:R-:W0:Y:S01]  /*3e50*/  MUFU.RCP64H R23, R39 ;  /* 0x0000002700177308 */ /* 0x000e220000001800 */
[----:B------:R-:W1:Y:S01]  /*3e60*/  LDS R32, [R41+0x100] ;  /* 0x0001000029207984 */ /* 0x000e620000000800 */
[----:B------:R-:W-:Y:S01]  /*3e70*/  MOV R22, 0x1 ;  /* 0x0000000100167802 */ /* 0x000fe20000000f00 */
[----:B------:R-:W-:Y:S01]  /*3e80*/  DADD R30, R28, -R36 ;  /* 0x000000001c1e7229 */ /* 0x000fe20000000824 */
[----:B------:R-:W-:Y:S09]  /*3e90*/  BSSY.RECONVERGENT B1, `(.L_x_253) ;  /* 0x0000016000017945 */ /* 0x000ff20003800200 */
[----:B------:R-:W2:Y:S01]  /*3ea0*/  F2F.F32.F64 R30, R30 ;  /* 0x0000001e001e7310 */ /* 0x000ea20000301000 */
[----:B0-----:R-:W-:-:S08]  /*3eb0*/  DFMA R26, -R38, R22, 1 ;  /* 0x3ff00000261a742b */ /* 0x001fd00000000116 */
[----:B------:R-:W-:Y:S01]  /*3ec0*/  DFMA R26, R26, R26, R26 ;  /* 0x0000001a1a1a722b */ /* 0x000fe2000000001a */
[----:B--2---:R0:W-:Y:S07]  /*3ed0*/  STS [R41+0x80], R30 ;  /* 0x0000801e29007388 */ /* 0x0041ee0000000800 */
        /* <DEDUP_REMOVED lines=11> */
[----:B------:R-:W-:Y:S01]  /*3f90*/  IMAD.MOV.U32 R28, RZ, RZ, R22 ;  /* 0x000000ffff1c7224 */ /* 0x000fe200078e0016 */
[----:B------:R-:W-:Y:S01]  /*3fa0*/  MOV R29, R23 ;  /* 0x00000017001d7202 */ /* 0x000fe20000000f00 */
[----:B------:R-:W-:Y:S01]  /*3fb0*/  IMAD.MOV.U32 R24, RZ, RZ, R38 ;  /* 0x000000ffff187224 */ /* 0x000fe200078e0026 */
[----:B------:R-:W-:Y:S02]  /*3fc0*/  MOV R25, R39 ;  /* 0x0000002700197202 */ /* 0x000fe40000000f00 */
[----:B------:R-:W-:-:S07]  /*3fd0*/  MOV R40, 0x3ff0 ;  /* 0x00003ff000287802 */ /* 0x000fce0000000f00 */
[----:B------:R-:W-:Y:S05]  /*3fe0*/  CALL.REL.NOINC `($__internal_2_$__cuda_sm20_div_rn_f64_full) ;  /* 0x0000002400307944 */ /* 0x000fea0003c00000 */
.L_x_254:
[----:B------:R-:W-:Y:S05]  /*3ff0*/  BSYNC.RECONVERGENT B1 ;  /* 0x0000000000017941 */ /* 0x000fea0003800200 */
.L_x_253:
        /* <DEDUP_REMOVED lines=26> */
[----:B------:R-:W-:Y:S01]  /*41a0*/  MOV R22, R28 ;  /* 0x0000001c00167202 */ /* 0x000fe20000000f00 */
[----:B------:R-:W-:-:S07]  /*41b0*/  IMAD.MOV.U32 R23, RZ, RZ, R29 ;  /* 0x000000ffff177224 */ /* 0x000fce00078e001d */
.L_x_256:
[----:B------:R-:W-:Y:S05]  /*41c0*/  BSYNC.RECONVERGENT B1 ;  /* 0x0000000000017941 */ /* 0x000fea0003800200 */
.L_x_255:
[----:B------:R-:W-:-:S10]  /*41d0*/  DADD R22, R22, -R36 ;  /* 0x0000000016167229 */ /* 0x000fd40000000824 */
[----:B------:R-:W0:Y:S02]  /*41e0*/  F2F.F32.F64 R22, R22 ;  /* 0x0000001600167310 */ /* 0x000e240000301000 */
[----:B0-----:R3:W-:Y:S01]  /*41f0*/  STS [R41+0x180], R22 ;  /* 0x0001801629007388 */ /* 0x0017e20000000800 */
[----:B------:R-:W-:Y:S05]  /*4200*/  @!P5 BRA `(.L_x_257) ;  /* 0xfffffff80038d947 */ /* 0x000fea000383ffff */
.L_x_238:
[----:B------:R-:W-:Y:S05]  /*4210*/  BSYNC.RECONVERGENT B0 ;  /* 0x0000000000007941 */ /* 0x000fea0003800200 */
.L_x_214:
        /* <DEDUP_REMOVED lines=14> */
[----:B------:R-:W0:Y:S01]  /*4300*/  LDS R21, [R13] ;  /* 0x000000000d157984 */ /* 0x000e220000000800 */
[----:B------:R-:W-:Y:S01]  /*4310*/  ISETP.NE.AND P0, PT, R16, 0x1, PT ;  /* 0x000000011000780c */ /* 0x000fe20003f05270 */
[----:B------:R-:W-:Y:S02]  /*4320*/  IMAD.MOV.U32 R19, RZ, RZ, R7 ;  /* 0x000000ffff137224 */ /* 0x000fe400078e0007 */
[----:B---34-:R-:W3:Y:S01]  /*4330*/  LDS R26, [R17] ;  /* 0x00000000111a7984 */ /* 0x018ee20000000800 */
[----:B012---:R-:W-:Y:S08]  /*4340*/  F2F.F64.F32 R22, R21 ;  /* 0x0000001500167310 */ /* 0x007ff00000201800 */
[----:B---3--:R-:W0:Y:S02]  /*4350*/  F2F.F64.F32 R24, R26 ;  /* 0x0000001a00187310 */ /* 0x008e240000201800 */
[----:B0-----:R-:W-:-:S02]  /*4360*/  DMUL R22, R22, R24 ;  /* 0x0000001816167228 */ /* 0x001fc40000000000 */
[----:B------:R-:W-:-:S08]  /*4370*/  DADD R24, -R24, 1 ;  /* 0x3ff0000018187429 */ /* 0x000fd00000000100 */
[----:B------:R-:W-:-:S10]  /*4380*/  DMUL R22, R22, R24 ;  /* 0x0000001816167228 */ /* 0x000fd40000000000 */
[----:B------:R-:W0:Y:S02]  /*4390*/  F2F.F32.F64 R22, R22 ;  /* 0x0000001600167310 */ /* 0x000e240000301000 */
[----:B0-----:R0:W-:Y:S01]  /*43a0*/  STS [R13], R22 ;  /* 0x000000160d007388 */ /* 0x0011e20000000800 */
[----:B------:R-:W-:Y:S05]  /*43b0*/  @!P0 BRA `(.L_x_263) ;  /* 0x0000000000588947 */ /* 0x000fea0003800000 */
[----:B------:R-:W0:Y:S01]  /*43c0*/  LDS R21, [R13+0x80] ;  /* 0x000080000d157984 */ /* 0x000e220000000800 */
[----:B------:R-:W-:Y:S02]  /*43d0*/  ISETP.NE.AND P0, PT, R16, 0x2, PT ;  /* 0x000000021000780c */ /* 0x000fe40003f05270 */
[----:B------:R-:W-:Y:S01]  /*43e0*/  MOV R19, R8 ;  /* 0x0000000800137202 */ /* 0x000fe20000000f00 */
[----:B------:R-:W1:Y:S01]  /*43f0*/  LDS R26, [R17+0x80] ;  /* 0x00008000111a7984 */ /* 0x000e620000000800 */
[----:B0-----:R-:W-:Y:S08]  /*4400*/  F2F.F64.F32 R22, R21 ;  /* 0x0000001500167310 */ /* 0x001ff00000201800 */
[----:B-1----:R-:W0:Y:S02]  /*4410*/  F2F.F64.F32 R24, R26 ;  /* 0x0000001a00187310 */ /* 0x002e240000201800 */
[----:B0-----:R-:W-:-:S02]  /*4420*/  DMUL R22, R22, R24 ;  /* 0x0000001816167228 */ /* 0x001fc40000000000 */
[----:B------:R-:W-:-:S08]  /*4430*/  DADD R24, -R24, 1 ;  /* 0x3ff0000018187429 */ /* 0x000fd00000000100 */
[----:B------:R-:W-:-:S10]  /*4440*/  DMUL R22, R22, R24 ;  /* 0x0000001816167228 */ /* 0x000fd40000000000 */
[----:B------:R-:W0:Y:S02]  /*4450*/  F2F.F32.F64 R22, R22 ;  /* 0x0000001600167310 */ /* 0x000e240000301000 */
[----:B0-----:R0:W-:Y:S01]  /*4460*/  STS [R13+0x80], R22 ;  /* 0x000080160d007388 */ /* 0x0011e20000000800 */
[----:B------:R-:W-:Y:S05]  /*4470*/  @!P0 BRA `(.L_x_263) ;  /* 0x0000000000288947 */ /* 0x000fea0003800000 */
[----:B------:R-:W0:Y:S01]  /*4480*/  LDS R21, [R13+0x100] ;  /* 0x000100000d157984 */ /* 0x000e220000000800 */
[----:B------:R-:W-:-:S03]  /*4490*/  IMAD.MOV.U32 R19, RZ, RZ, R9 ;  /* 0x000000ffff137224 */ /* 0x000fc600078e0009 */
[----:B------:R-:W1:Y:S01]  /*44a0*/  LDS R26, [R17+0x100] ;  /* 0x00010000111a7984 */ /* 0x000e620000000800 */
[----:B0-----:R-:W-:Y:S08]  /*44b0*/  F2F.F64.F32 R22, R21 ;  /* 0x0000001500167310 */ /* 0x001ff00000201800 */
[----:B-1----:R-:W0:Y:S02]  /*44c0*/  F2F.F64.F32 R24, R26 ;  /* 0x0000001a00187310 */ /* 0x002e240000201800 */
[----:B0-----:R-:W-:-:S02]  /*44d0*/  DMUL R22, R22, R24 ;  /* 0x0000001816167228 */ /* 0x001fc40000000000 */
[----:B------:R-:W-:-:S08]  /*44e0*/  DADD R24, -R24, 1 ;  /* 0x3ff0000018187429 */ /* 0x000fd00000000100 */
[----:B------:R-:W-:-:S10]  /*44f0*/  DMUL R22, R22, R24 ;  /* 0x0000001816167228 */ /* 0x000fd40000000000 */
[----:B------:R-:W0:Y:S02]  /*4500*/  F2F.F32.F64 R22, R22 ;  /* 0x0000001600167310 */ /* 0x000e240000301000 */
[----:B0-----:R0:W-:Y:S02]  /*4510*/  STS [R13+0x100], R22 ;  /* 0x000100160d007388 */ /* 0x0011e40000000800 */
.L_x_263:
[----:B------:R-:W-:Y:S05]  /*4520*/  BSYNC.RECONVERGENT B1 ;  /* 0x0000000000017941 */ /* 0x000fea0003800200 */
.L_x_262:
[----:B------:R-:W-:-:S13]  /*4530*/  ISETP.GE.U32.AND P0, PT, R4, 0x60, PT ;  /* 0x000000600400780c */ /* 0x000fda0003f06070 */
[----:B------:R-:W-:Y:S05]  /*4540*/  @!P0 BRA `(.L_x_261) ;  /* 0x0000000000a48947 */ /* 0x000fea0003800000 */
.L_x_264:
[C---:B0-----:R-:W-:Y:S01]  /*4550*/  LEA R21, R19.reuse, R10, 0x2 ;  /* 0x0000000a13157211 */ /* 0x041fe200078e10ff */
[C---:B---34-:R-:W-:Y:S01]  /*4560*/  IMAD R26, R19.reuse, 0x4, R14 ;  /* 0x00000004131a7824 */ /* 0x058fe200078e020e */
[----:B------:R-:W-:-:S03]  /*4570*/  IADD3 R19, PT, PT, R19, 0x80, RZ ;  /* 0x0000008013137810 */ /* 0x000fc60007ffe0ff */
[----:B------:R-:W0:Y:S01]  /*4580*/  LDS R27, [R21] ;  /* 0x00000000151b7984 */ /* 0x000e220000000800 */
[----:B------:R-:W-:-:S03]  /*4590*/  ISETP.GE.AND P0, PT, R19, UR5, PT ;  /* 0x0000000513007c0c */ /* 0x000fc6000bf06270 */
[----:B--2---:R-:W2:Y:S04]  /*45a0*/  LDS R30, [R26] ;  /* 0x000000001a1e7984 */ /* 0x004ea80000000800 */
[----:B------:R-:W3:Y:S01]  /*45b0*/  LDS R32, [R21+0x80] ;  /* 0x0000800015207984 */ /* 0x000ee20000000800 */
[----:B01----:R0:W-:Y:S08]  /*45c0*/  F2F.F64.F32 R22, R27 ;  /* 0x0000001b00167310 */ /* 0x0031f00000201800 */
[----:B--2---:R-:W1:Y:S01]  /*45d0*/  F2F.F64.F32 R24, R30 ;  /* 0x0000001e00187310 */ /* 0x004e620000201800 */
[----:B0-----:R-:W-:Y:S01]  /*45e0*/  LDS R27, [R21+0x100] ;  /* 0x00010000151b7984 */ /* 0x001fe20000000800 */
[----:B-1----:R-:W-:-:S02]  /*45f0*/  DMUL R22, R22, R24 ;  /* 0x0000001816167228 */ /* 0x002fc40000000000 */
[----:B------:R-:W-:-:S08]  /*4600*/  DADD R24, -R24, 1 ;  /* 0x3ff0000018187429 */ /* 0x000fd00000000100 */
[----:B------:R-:W-:Y:S02]  /*4610*/  DMUL R28, R22, R24 ;  /* 0x00000018161c7228 */ /* 0x000fe40000000000 */
[----:B---3--:R0:W-:Y:S08]  /*4620*/  F2F.F64.F32 R24, R32 ;  /* 0x0000002000187310 */ /* 0x0081f00000201800 */
[----:B------:R-:W1:Y:S01]  /*4630*/  F2F.F32.F64 R28, R28 ;  /* 0x0000001c001c7310 */ /* 0x000e620000301000 */
[----:B0-----:R-:W-:Y:S04]  /*4640*/  LDS R32, [R21+0x180] ;  /* 0x0001800015207984 */ /* 0x001fe80000000800 */
[----:B-1----:R-:W-:Y:S04]  /*4650*/  STS [R21], R28 ;  /* 0x0000001c15007388 */ /* 0x002fe80000000800 */
[----:B------:R-:W0:Y:S02]  /*4660*/  LDS R33, [R26+0x80] ;  /* 0x000080001a217984 */ /* 0x000e240000000800 */
[----:B0-----:R-:W0:Y:S02]  /*4670*/  F2F.F64.F32 R22, R33 ;  /* 0x0000002100167310 */ /* 0x001e240000201800 */
[----:B0-----:R-:W-:-:S02]  /*4680*/  DMUL R24, R24, R22 ;  /* 0x0000001618187228 */ /* 0x001fc40000000000 */
[----:B------:R-:W-:-:S08]  /*4690*/  DADD R22, -R22, 1 ;  /* 0x3ff0000016167429 */ /* 0x000fd00000000100 */
[----:B------:R-:W-:Y:S01]  /*46a0*/  DMUL R30, R24, R22 ;  /* 0x00000016181e7228 */ /* 0x000fe20000000000 */
[----:B------:R-:W-:Y:S09]  /*46b0*/  F2F.F64.F32 R24, R27 ;  /* 0x0000001b00187310 */ /* 0x000ff20000201800 */
[----:B------:R-:W0:Y:S02]  /*46c0*/  F2F.F32.F64 R30, R30 ;  /* 0x0000001e001e7310 */ /* 0x000e240000301000 */
[----:B0-----:R-:W-:Y:S04]  /*46d0*/  STS [R21+0x80], R30 ;  /* 0x0000801e15007388 */ /* 0x001fe80000000800 */
        /* <DEDUP_REMOVED lines=12> */
[----:B------:R-:W-:-:S10]  /*47a0*/  DMUL R22, R24, R22 ;  /* 0x0000001618167228 */ /* 0x000fd40000000000 */
[----:B------:R-:W0:Y:S02]  /*47b0*/  F2F.F32.F64 R22, R22 ;  /* 0x0000001600167310 */ /* 0x000e240000301000 */
[----:B0-----:R0:W-:Y:S01]  /*47c0*/  STS [R21+0x180], R22 ;  /* 0x0001801615007388 */ /* 0x0011e20000000800 */
[----:B------:R-:W-:Y:S05]  /*47d0*/  @!P0 BRA `(.L_x_264) ;  /* 0xfffffffc005c8947 */ /* 0x000fea000383ffff */
.L_x_261:
[----:B------:R-:W-:Y:S05]  /*47e0*/  BSYNC.RECONVERGENT B0 ;  /* 0x0000000000007941 */ /* 0x000fea0003800200 */
.L_x_260:
[----:B------:R-:W-:Y:S01]  /*47f0*/  NOP ;  /* 0x0000000000007918 */ /* 0x000fe20000000000 */
[----:B------:R-:W-:Y:S05]  /*4800*/  BRA `(.L_x_259) ;  /* 0x0000001400207947 */ /* 0x000fea0003800000 */
.L_x_258:
        /* <DEDUP_REMOVED lines=9> */
[----:B------:R-:W-:Y:S01]  /*48a0*/  LDS R19, [R13] ;  /* 0x000000000d137984 */ /* 0x000fe20000000800 */
[----:B------:R-:W-:-:S03]  /*48b0*/  ISETP.NE.AND P0, PT, R16, 0x1, PT ;  /* 0x000000011000780c */ /* 0x000fc60003f05270 */
[----:B0-2---:R-:W0:Y:S02]  /*48c0*/  LDS R22, [R17] ;  /* 0x0000000011167984 */ /* 0x005e240000000800 */
[----:B0-----:R-:W-:Y:S01]  /*48d0*/  FMUL R22, R19, R22 ;  /* 0x0000001613167220 */ /* 0x001fe20000400000 */
[----:B------:R-:W-:-:S04]  /*48e0*/  MOV R19, R7 ;  /* 0x0000000700137202 */ /* 0x000fc80000000f00 */
[----:B------:R1:W-:Y:S03]  /*48f0*/  STS [R21], R22 ;  /* 0x0000001615007388 */ /* 0x0003e60000000800 */
[----:B------:R-:W-:Y:S05]  /*4900*/  @!P0 BRA `(.L_x_268) ;  /* 0x00000000002c8947 */ /* 0x000fea0003800000 */
[----:B------:R-:W-:Y:S01]  /*4910*/  LDS R19, [R13+0x80] ;  /* 0x000080000d137984 */ /* 0x000fe20000000800 */
[----:B------:R-:W-:-:S03]  /*4920*/  ISETP.NE.AND P0, PT, R16, 0x2, PT ;  /* 0x000000021000780c */ /* 0x000fc60003f05270 */
[----:B-1----:R-:W0:Y:S02]  /*4930*/  LDS R22, [R17+0x80] ;  /* 0x0000800011167984 */ /* 0x002e240000000800 */
[----:B0-----:R-:W-:-:S05]  /*4940*/  FMUL R22, R19, R22 ;  /* 0x0000001613167220 */ /* 0x001fca0000400000 */
[----:B------:R-:W-:Y:S04]  /*4950*/  STS [R21+0x80], R22 ;  /* 0x0000801615007388 */ /* 0x000fe80000000800 */
[----:B------:R-:W-:Y:S04]  /*4960*/  @P0 LDS R19, [R13+0x100] ;  /* 0x000100000d130984 */ /* 0x000fe80000000800 */
[----:B------:R-:W0:Y:S02]  /*4970*/  @P0 LDS R24, [R17+0x100] ;  /* 0x0001000011180984 */ /* 0x000e240000000800 */
[----:B0-----:R-:W-:Y:S01]  /*4980*/  @P0 FMUL R24, R19, R24 ;  /* 0x0000001813180220 */ /* 0x001fe20000400000 */
[----:B------:R-:W-:Y:S01]  /*4990*/  IMAD.MOV.U32 R19, RZ, RZ, R8 ;  /* 0x000000ffff137224 */ /* 0x000fe200078e0008 */
[----:B------:R-:W-:-:S03]  /*49a0*/  @P0 MOV R19, R9 ;  /* 0x0000000900130202 */ /* 0x000fc60000000f00 */
[----:B------:R3:W-:Y:S04]  /*49b0*/  @P0 STS [R21+0x100], R24 ;  /* 0x0001001815000388 */ /* 0x0007e80000000800 */
.L_x_268:
[----:B------:R-:W-:Y:S05]  /*49c0*/  BSYNC.RECONVERGENT B1 ;  /* 0x0000000000017941 */ /* 0x000fea0003800200 */
.L_x_267:
[----:B------:R-:W-:Y:S05]  /*49d0*/  @!P3 BRA `(.L_x_266) ;  /* 0x000000000058b947 */ /* 0x000fea0003800000 */
.L_x_269:
[C---:B012---:R-:W-:Y:S01]  /*49e0*/  IMAD R22, R19.reuse, 0x4, R10 ;  /* 0x0000000413167824 */ /* 0x047fe200078e020a */
[C---:B---3--:R-:W-:Y:S01]  /*49f0*/  LEA R24, R19.reuse, R14, 0x2 ;  /* 0x0000000e13187211 */ /* 0x048fe200078e10ff */
[C---:B----4-:R-:W-:Y:S01]  /*4a00*/  IMAD R28, R19.reuse, 0x4, R18 ;  /* 0x00000004131c7824 */ /* 0x050fe200078e0212 */
[----:B------:R-:W-:Y:S02]  /*4a10*/  IADD3 R19, PT, PT, R19, 0x80, RZ ;  /* 0x0000008013137810 */ /* 0x000fe40007ffe0ff */
[----:B------:R-:W-:Y:S02]  /*4a20*/  LDS R23, [R22] ;  /* 0x0000000016177984 */ /* 0x000fe40000000800 */
[----:B------:R-:W-:Y:S02]  /*4a30*/  ISETP.GE.AND P0, PT, R19, R40, PT ;  /* 0x000000281300720c */ /* 0x000fe40003f06270 */
[----:B------:R-:W0:Y:S02]  /*4a40*/  LDS R26, [R24] ;  /* 0x00000000181a7984 */ /* 0x000e240000000800 */
[----:B0-----:R-:W-:-:S05]  /*4a50*/  FMUL R23, R23, R26 ;  /* 0x0000001a17177220 */ /* 0x001fca0000400000 */
[----:B------:R-:W-:Y:S04]  /*4a60*/  STS [R28], R23 ;  /* 0x000000171c007388 */ /* 0x000fe80000000800 */
[----:B------:R-:W-:Y:S04]  /*4a70*/  LDS R25, [R22+0x80] ;  /* 0x0000800016197984 */ /* 0x000fe80000000800 */
[----:B------:R-:W0:Y:S02]  /*4a80*/  LDS R26, [R24+0x80] ;  /* 0x00008000181a7984 */ /* 0x000e240000000800 */
[----:B0-----:R-:W-:-:S05]  /*4a90*/  FMUL R25, R25, R26 ;  /* 0x0000001a19197220 */ /* 0x001fca0000400000 */
[----:B------:R-:W-:Y:S04]  /*4aa0*/  STS [R28+0x80], R25 ;  /* 0x000080191c007388 */ /* 0x000fe80000000800 */
[----:B------:R-:W-:Y:S04]  /*4ab0*/  LDS R26, [R22+0x100] ;  /* 0x00010000161a7984 */ /* 0x000fe80000000800 */
[----:B------:R-:W0:Y:S02]  /*4ac0*/  LDS R27, [R24+0x100] ;  /* 0x00010000181b7984 */ /* 0x000e240000000800 */
[----:B0-----:R-:W-:-:S05]  /*4ad0*/  FMUL R27, R26, R27 ;  /* 0x0000001b1a1b7220 */ /* 0x001fca0000400000 */
[----:B------:R-:W-:Y:S04]  /*4ae0*/  STS [R28+0x100], R27 ;  /* 0x0001001b1c007388 */ /* 0x000fe80000000800 */
[----:B------:R-:W-:Y:S04]  /*4af0*/  LDS R26, [R22+0x180] ;  /* 0x00018000161a7984 */ /* 0x000fe80000000800 */
[----:B------:R-:W0:Y:S02]  /*4b00*/  LDS R29, [R24+0x180] ;  /* 0x00018000181d7984 */ /* 0x000e240000000800 */
[----:B0-----:R-:W-:-:S05]  /*4b10*/  FMUL R29, R26, R29 ;  /* 0x0000001d1a1d7220 */ /* 0x001fca0000400000 */
[----:B------:R0:W-:Y:S01]  /*4b20*/  STS [R28+0x180], R29 ;  /* 0x0001801d1c007388 */ /* 0x0001e20000000800 */
[----:B------:R-:W-:Y:S05]  /*4b30*/  @!P0 BRA `(.L_x_269) ;  /* 0xfffffffc00a88947 */ /* 0x000fea000383ffff */
.L_x_266:
[----:B------:R-:W-:Y:S05]  /*4b40*/  BSYNC.RECONVERGENT B0 ;  /* 0x0000000000007941 */ /* 0x000fea0003800200 */
.L_x_265:
[----:B------:R-:W-:Y:S01]  /*4b50*/  NOP ;  /* 0x0000000000007918 */ /* 0x000fe20000000000 */
[----:B------:R-:W5:Y:S01]  /*4b60*/  @!P2 LDS R19, [R21] ;  /* 0x000000001513a984 */ /* 0x000f620000000800 */
[----:B--23--:R-:W-:Y:S02]  /*4b70*/  CS2R R24, SRZ ;  /* 0x0000000000187805 */ /* 0x00cfe4000001ff00 */
[----:B------:R-:W-:Y:S01]  /*4b80*/  ISETP.GE.AND P0, PT, R7, R40, PT ;  /* 0x000000280700720c */ /* 0x000fe20003f06270 */
[----:B------:R-:W-:Y:S03]  /*4b90*/  BSSY.RECONVERGENT B0, `(.L_x_270) ;  /* 0x00000b3000007945 */ /* 0x000fe60003800200 */
[----:B-----5:R-:W2:Y:S02]  /*4ba0*/  @!P2 F2F.F64.F32 R24, R19 ;  /* 0x000000130018a310 */ /* 0x020ea40000201800 */
[----:B--2---:R2:W-:Y:S07]  /*4bb0*/  STL.64 [R1], R24 ;  /* 0x0000001801007387 */ /* 0x0045ee0000100a00 */
[----:B------:R-:W-:Y:S05]  /*4bc0*/  @P0 BRA `(.L_x_271) ;  /* 0x0000000800bc0947 */ /* 0x000fea0003800000 */
[----:B------:R-:W-:Y:S01]  /*4bd0*/  ISETP.NE.AND P0, PT, R12, RZ, PT ;  /* 0x000000ff0c00720c */ /* 0x000fe20003f05270 */
[----:B------:R-:W-:Y:S01]  /*4be0*/  BSSY.RECONVERGENT B1, `(.L_x_272) ;  /* 0x0000019000017945 */ /* 0x000fe20003800200 */
[----:B------:R-:W-:Y:S01]  /*4bf0*/  ISETP.GE.U32.AND P3, PT, R6, 0x60, PT ;  /* 0x000000600600780c */ /* 0x000fe20003f66070 */
[----:B------:R-:W-:-:S10]  /*4c00*/  IMAD.MOV.U32 R19, RZ, RZ, R7 ;  /* 0x000000ffff137224 */ /* 0x000fd400078e0007 */
[----:B------:R-:W-:Y:S05]  /*4c10*/  @!P0 BRA `(.L_x_273) ;  /* 0x0000000000548947 */ /* 0x000fea0003800000 */
[----:B------:R-:W0:Y:S01]  /*4c20*/  LDS R19, [R21+0x80] ;  /* 0x0000800015137984 */ /* 0x000e220000000800 */
[----:B--2---:R-:W0:Y:S01]  /*4c30*/  F2F.F32.F64 R24, R24 ;  /* 0x0000001800187310 */ /* 0x004e220000301000 */
[----:B------:R-:W-:Y:S01]  /*4c40*/  ISETP.NE.AND P0, PT, R12, 0x1, PT ;  /* 0x000000010c00780c */ /* 0x000fe20003f05270 */
[----:B01----:R-:W-:Y:S01]  /*4c50*/  FADD R22, R24, R19 ;  /* 0x0000001318167221 */ /* 0x003fe20000000000 */
[----:B------:R-:W-:-:S05]  /*4c60*/  MOV R19, R8 ;  /* 0x0000000800137202 */ /* 0x000fca0000000f00 */
[----:B------:R-:W0:Y:S02]  /*4c70*/  F2F.F64.F32 R22, R22 ;  /* 0x0000001600167310 */ /* 0x000e240000201800 */
[----:B0-----:R3:W-:Y:S04]  /*4c80*/  STL.64 [R1], R22 ;  /* 0x0000001601007387 */ /* 0x0017e80000100a00 */
[----:B------:R-:W-:Y:S05]  /*4c90*/  @!P0 BRA `(.L_x_273) ;  /* 0x0000000000348947 */ /* 0x000fea0003800000 */
[----:B------:R-:W0:Y:S01]  /*4ca0*/  LDS R19, [R21+0x100] ;  /* 0x0001000015137984 */ /* 0x000e220000000800 */
[----:B------:R-:W-:Y:S01]  /*4cb0*/  ISETP.NE.AND P0, PT, R12, 0x2, PT ;  /* 0x000000020c00780c */ /* 0x000fe20003f05270 */
[----:B---3--:R-:W0:-:S12]  /*4cc0*/  F2F.F32.F64 R22, R22 ;  /* 0x0000001600167310 */ /* 0x008e180000301000 */
[----:B----4-:R-:W1:Y:S01]  /*4cd0*/  @P0 LDS R26, [R21+0x180] ;  /* 0x00018000151a0984 */ /* 0x010e620000000800 */
[----:B0-----:R-:W-:-:S06]  /*4ce0*/  FADD R24, R22, R19 ;  /* 0x0000001316187221 */ /* 0x001fcc0000000000 */
[----:B------:R-:W0:Y:S08]  /*4cf0*/  F2F.F64.F32 R24, R24 ;  /* 0x0000001800187310 */ /* 0x000e300000201800 */
[----:B0-----:R-:W1:Y:S01]  /*4d00*/  @P0 F2F.F32.F64 R19, R24 ;  /* 0x0000001800130310 */ /* 0x001e620000301000 */
[----:B------:R0:W-:Y:S01]  /*4d10*/  STL.64 [R1], R24 ;  /* 0x0000001801007387 */ /* 0x0001e20000100a00 */
[----:B-1----:R-:W-:Y:S01]  /*4d20*/  @P0 FADD R26, R19, R26 ;  /* 0x0000001a131a0221 */ /* 0x002fe20000000000 */
[----:B------:R-:W-:Y:S01]  /*4d30*/  IMAD.MOV.U32 R19, RZ, RZ, R9 ;  /* 0x000000ffff137224 */ /* 0x000fe200078e0009 */
[----:B------:R-:W-:-:S04]  /*4d40*/  @P0 MOV R19, R11 ;  /* 0x0000000b00130202 */ /* 0x000fc80000000f00 */
[----:B------:R-:W1:Y:S02]  /*4d50*/  @P0 F2F.F64.F32 R26, R26 ;  /* 0x0000001a001a0310 */ /* 0x000e640000201800 */
[----:B-1----:R0:W-:Y:S02]  /*4d60*/  @P0 STL.64 [R1], R26 ;  /* 0x0000001a01000387 */ /* 0x0021e40000100a00 */
.L_x_273:
[----:B------:R-:W-:Y:S05]  /*4d70*/  BSYNC.RECONVERGENT B1 ;  /* 0x0000000000017941 */ /* 0x000fea0003800200 */
.L_x_272:
[----:B------:R-:W-:Y:S05]  /*4d80*/  @!P3 BRA `(.L_x_271) ;  /* 0x00000008004cb947 */ /* 0x000fea0003800000 */
[----:B-1----:R-:W-:Y:S01]  /*4d90*/  IMAD.IADD R21, R40, 0x1, -R19 ;  /* 0x0000000128157824 */ /* 0x002fe200078e0a13 */
[----:B------:R-:W-:Y:S01]  /*4da0*/  BSSY.RECONVERGENT B1, `(.L_x_274) ;  /* 0x0000052000017945 */ /* 0x000fe20003800200 */
[----:B------:R-:W-:-:S03]  /*4db0*/  PLOP3.LUT P0, PT, PT, PT, PT, 0x80, 0x8 ;  /* 0x000000000008781c */ /* 0x000fc60003f0f070 */
[----:B------:R-:W-:-:S13]  /*4dc0*/  ISETP.GT.AND P3, PT, R21, 0x180, PT ;  /* 0x000001801500780c */ /* 0x000fda0003f64270 */
[----:B------:R-:W-:Y:S05]  /*4dd0*/  @!P3 BRA `(.L_x_275) ;  /* 0x000000040038b947 */ /* 0x000fea0003800000 */
[----:B------:R-:W-:Y:S02]  /*4de0*/  PLOP3.LUT P0, PT, PT, PT, PT, 0x8, 0x80 ;  /* 0x000000000080781c */ /* 0x000fe40003f0e170 */
[----:B------:R-:W-:-:S11]  /*4df0*/  IADD3 R42, PT, PT, R40, -0x180, RZ ;  /* 0xfffffe80282a7810 */ /* 0x000fd60007ffe0ff */
.L_x_276:
[----:B0--3--:R-:W3:Y:S01]  /*4e00*/  LDL.64 R22, [R1] ;  /* 0x0000000001167983 */ /* 0x009ee20000100a00 */
[C---:B------:R-:W-:Y:S01]  /*4e10*/  IMAD R21, R19.reuse, 0x4, R18 ;  /* 0x0000000413157824 */ /* 0x040fe200078e0212 */
[----:B------:R-:W-:-:S04]  /*4e20*/  IADD3 R19, PT, PT, R19, 0x200, RZ ;  /* 0x0000020013137810 */ /* 0x000fc80007ffe0ff */
[----:B--2---:R-:W0:Y:S01]  /*4e30*/  LDS R25, [R21] ;  /* 0x0000000015197984 */ /* 0x004e220000000800 */
[----:B------:R-:W-:-:S03]  /*4e40*/  ISETP.GE.AND P3, PT, R19, R42, PT ;  /* 0x0000002a1300720c */ /* 0x000fc60003f66270 */
[----:B-1----:R-:W1:Y:S04]  /*4e50*/  LDS R27, [R21+0x80] ;  /* 0x00008000151b7984 */ /* 0x002e680000000800 */
[----:B----4-:R-:W2:Y:S04]  /*4e60*/  LDS R26, [R21+0x100] ;  /* 0x00010000151a7984 */ /* 0x010ea80000000800 */
[----:B------:R-:W4:Y:S04]  /*4e70*/  LDS R29, [R21+0x180] ;  /* 0x00018000151d7984 */ /* 0x000f280000000800 */
[----:B------:R-:W-:Y:S04]  /*4e80*/  LDS R38, [R21+0x380] ;  /* 0x0003800015267984 */ /* 0x000fe80000000800 */
[----:B------:R-:W-:Y:S04]  /*4e90*/  LDS R44, [R21+0x400] ;  /* 0x00040000152c7984 */ /* 0x000fe80000000800 */
[----:B------:R-:W-:Y:S04]  /*4ea0*/  LDS R41, [R21+0x480] ;  /* 0x0004800015297984 */ /* 0x000fe80000000800 */
[----:B------:R-:W-:Y:S04]  /*4eb0*/  LDS R43, [R21+0x500] ;  /* 0x00050000152b7984 */ /* 0x000fe80000000800 */
[----:B------:R-:W-:Y:S01]  /*4ec0*/  LDS R45, [R21+0x580] ;  /* 0x00058000152d7984 */ /* 0x000fe20000000800 */
[----:B---3--:R3:W0:Y:S03]  /*4ed0*/  F2F.F32.F64 R22, R22 ;  /* 0x0000001600167310 */ /* 0x0086260000301000 */
[----:B---3--:R-:W3:Y:S01]  /*4ee0*/  LDS R23, [R21+0x200] ;  /* 0x0002000015177984 */ /* 0x008ee20000000800 */
[----:B0-----:R-:W-:-:S04]  /*4ef0*/  FADD R25, R22, R25 ;  /* 0x0000001916197221 */ /* 0x001fc80000000000 */
[----:B------:R0:W5:Y:S02]  /*4f00*/  F2F.F64.F32 R34, R25 ;  /* 0x0000001900227310 */ /* 0x0001640000201800 */
[----:B0-----:R-:W0:Y:S06]  /*4f10*/  LDS R25, [R21+0x280] ;  /* 0x0002800015197984 */ /* 0x001e2c0000000800 */
[----:B-----5:R-:W1:Y:S01]  /*4f20*/  F2F.F32.F64 R24, R34 ;  /* 0x0000002200187310 */ /* 0x020e620000301000 */
[----:B------:R-:W-:Y:S01]  /*4f30*/  STL.64 [R1], R34 ;  /* 0x0000002201007387 */ /* 0x000fe20000100a00 */
[----:B-1----:R-:W-:-:S06]  /*4f40*/  FADD R24, R24, R27 ;  /* 0x0000001b18187221 */ /* 0x002fcc0000000000 */
[----:B------:R-:W1:Y:S08]  /*4f50*/  F2F.F64.F32 R32, R24 ;  /* 0x0000001800207310 */ /* 0x000e700000201800 */
[----:B-1----:R-:W2:Y:S01]  /*4f60*/  F2F.F32.F64 R27, R32 ;  /* 0x00000020001b7310 */ /* 0x002ea20000301000 */
[----:B------:R-:W-:Y:S01]  /*4f70*/  STL.64 [R1], R32 ;  /* 0x0000002001007387 */ /* 0x000fe20000100a00 */
[----:B--2---:R-:W-:-:S03]  /*4f80*/  FADD R26, R27, R26 ;  /* 0x0000001a1b1a7221 */ /* 0x004fc60000000000 */
[----:B------:R-:W1:Y:S03]  /*4f90*/  LDS R27, [R21+0x300] ;  /* 0x00030000151b7984 */ /* 0x000e660000000800 */
[----:B------:R-:W2:Y:S08]  /*4fa0*/  F2F.F64.F32 R30, R26 ;  /* 0x0000001a001e7310 */ /* 0x000eb00000201800 */
[----:B--2---:R-:W4:Y:S01]  /*4fb0*/  F2F.F32.F64 R22, R30 ;  /* 0x0000001e00167310 */ /* 0x004f220000301000 */
[----:B------:R-:W-:Y:S01]  /*4fc0*/  STL.64 [R1], R30 ;  /* 0x0000001e01007387 */ /* 0x000fe20000100a00 */
[----:B----4-:R-:W-:-:S06]  /*4fd0*/  FADD R29, R22, R29 ;  /* 0x0000001d161d7221 */ /* 0x010fcc0000000000 */
[----:B------:R-:W2:Y:S08]  /*4fe0*/  F2F.F64.F32 R28, R29 ;  /* 0x0000001d001c7310 */ /* 0x000eb00000201800 */
[----:B--2---:R-:W3:Y:S01]  /*4ff0*/  F2F.F32.F64 R22, R28 ;  /* 0x0000001c00167310 */ /* 0x004ee20000301000 */
[----:B------:R-:W-:Y:S01]  /*5000*/  STL.64 [R1], R28 ;  /* 0x0000001c01007387 */ /* 0x000fe20000100a00 */
[----:B---3--:R-:W-:-:S06]  /*5010*/  FADD R22, R22, R23 ;  /* 0x0000001716167221 */ /* 0x008fcc0000000000 */
[----:B------:R-:W2:Y:S08]  /*5020*/  F2F.F64.F32 R22, R22 ;  /* 0x0000001600167310 */ /* 0x000eb00000201800 */
[----:B--2---:R-:W0:Y:S01]  /*5030*/  F2F.F32.F64 R24, R22 ;  /* 0x0000001600187310 */ /* 0x004e220000301000 */
[----:B------:R-:W-:Y:S01]  /*5040*/  STL.64 [R1], R22 ;  /* 0x0000001601007387 */ /* 0x000fe20000100a00 */
[----:B0-----:R-:W-:-:S06]  /*5050*/  FADD R24, R24, R25 ;  /* 0x0000001918187221 */ /* 0x001fcc0000000000 */
[----:B------:R-:W0:Y:S08]  /*5060*/  F2F.F64.F32 R24, R24 ;  /* 0x0000001800187310 */ /* 0x000e300000201800 */
[----:B0-----:R-:W1:Y:S01]  /*5070*/  F2F.F32.F64 R26, R24 ;  /* 0x00000018001a7310 */ /* 0x001e620000301000 */
[----:B------:R-:W-:Y:S01]  /*5080*/  STL.64 [R1], R24 ;  /* 0x0000001801007387 */ /* 0x000fe20000100a00 */
[----:B-1----:R-:W-:-:S06]  /*5090*/  FADD R36, R26, R27 ;  /* 0x0000001b1a247221 */ /* 0x002fcc0000000000 */
[----:B------:R-:W0:Y:S08]  /*50a0*/  F2F.F64.F32 R36, R36 ;  /* 0x0000002400247310 */ /* 0x000e300000201800 */
[----:B0-----:R-:W0:Y:S02]  /*50b0*/  F2F.F32.F64 R37, R36 ;  /* 0x0000002400257310 */ /* 0x001e240000301000 */
[----:B0-----:R-:W-:-:S06]  /*50c0*/  FADD R26, R37, R38 ;  /* 0x00000026251a7221 */ /* 0x001fcc0000000000 */
[----:B------:R-:W0:Y:S08]  /*50d0*/  F2F.F64.F32 R26, R26 ;  /* 0x0000001a001a7310 */ /* 0x000e300000201800 */
[----:B0-----:R-:W0:Y:S02]  /*50e0*/  F2F.F32.F64 R27, R26 ;  /* 0x0000001a001b7310 */ /* 0x001e240000301000 */
[----:B0-----:R-:W-:-:S02]  /*50f0*/  FADD R38, R27, R44 ;  /* 0x0000002c1b267221 */ /* 0x001fc40000000000 */
[----:B------:R-:W0:Y:S04]  /*5100*/  LDS R44, [R21+0x600] ;  /* 0x00060000152c7984 */ /* 0x000e280000000800 */
[----:B------:R-:W1:Y:S08]  /*5110*/  F2F.F64.F32 R38, R38 ;  /* 0x0000002600267310 */ /* 0x000e700000201800 */
[----:B-1----:R-:W1:Y:S02]  /*5120*/  F2F.F32.F64 R39, R38 ;  /* 0x0000002600277310 */ /* 0x002e640000301000 */
[----:B-1----:R-:W-:-:S06]  /*5130*/  FADD R41, R39, R41 ;  /* 0x0000002927297221 */ /* 0x002fcc0000000000 */
[----:B------:R-:W1:Y:S08]  /*5140*/  F2F.F64.F32 R36, R41 ;  /* 0x0000002900247310 */ /* 0x000e700000201800 */
[----:B-1----:R-:W1:Y:S02]  /*5150*/  F2F.F32.F64 R36, R36 ;  /* 0x0000002400247310 */ /* 0x002e640000301000 */
[----:B-1----:R-:W-:-:S06]  /*5160*/  FADD R43, R36, R43 ;  /* 0x0000002b242b7221 */ /* 0x002fcc0000000000 */
[----:B------:R-:W1:Y:S08]  /*5170*/  F2F.F64.F32 R26, R43 ;  /* 0x0000002b001a7310 */ /* 0x000e700000201800 */
[----:B-1----:R1:W2:Y:S02]  /*5180*/  F2F.F32.F64 R26, R26 ;  /* 0x0000001a001a7310 */ /* 0x0022a40000301000 */
[----:B-1----:R-:W1:Y:S01]  /*5190*/  LDS R27, [R21+0x680] ;  /* 0x00068000151b7984 */ /* 0x002e620000000800 */
[----:B--2---:R-:W-:-:S05]  /*51a0*/  FADD R45, R26, R45 ;  /* 0x0000002d1a2d7221 */ /* 0x004fca0000000000 */
[----:B------:R-:W2:Y:S08]  /*51b0*/  F2F.F64.F32 R38, R45 ;  /* 0x0000002d00267310 */ /* 0x000eb00000201800 */
[----:B--2---:R-:W0:Y:S02]  /*51c0*/  F2F.F32.F64 R38, R38 ;  /* 0x0000002600267310 */ /* 0x004e240000301000 */
[----:B0-----:R-:W-:-:S02]  /*51d0*/  FADD R41, R38, R44 ;  /* 0x0000002c26297221 */ /* 0x001fc40000000000 */
[----:B------:R-:W0:Y:S04]  /*51e0*/  LDS R44, [R21+0x700] ;  /* 0x00070000152c7984 */ /* 0x000e280000000800 */
        /* <DEDUP_REMOVED lines=13> */
.L_x_275:
[----:B------:R-:W-:Y:S05]  /*52c0*/  BSYNC.RECONVERGENT B1 ;  /* 0x0000000000017941 */ /* 0x000fea0003800200 */
.L_x_274:
[----:B------:R-:W-:Y:S01]  /*52d0*/  IMAD.IADD R21, R40, 0x1, -R19 ;  /* 0x0000000128157824 */ /* 0x000fe200078e0a13 */
[----:B------:R-:W-:Y:S04]  /*52e0*/  BSSY.RECONVERGENT B1, `(.L_x_277) ;  /* 0x0000028000017945 */ /* 0x000fe80003800200 */
[----:B------:R-:W-:-:S13]  /*52f0*/  ISETP.GT.AND P3, PT, R21, 0x80, PT ;  /* 0x000000801500780c */ /* 0x000fda0003f64270 */
[----:B------:R-:W-:Y:S05]  /*5300*/  @!P3 BRA `(.L_x_278) ;  /* 0x000000000094b947 */ /* 0x000fea0003800000 */
[----:B0---4-:R-:W4:Y:S01]  /*5310*/  LDL.64 R26, [R1] ;  /* 0x00000000011a7983 */ /* 0x011f220000100a00 */
[C---:B------:R-:W-:Y:S01]  /*5320*/  LEA R21, R19.reuse, R18, 0x2 ;  /* 0x0000001213157211 */ /* 0x040fe200078e10ff */
[----:B------:R-:W-:Y:S01]  /*5330*/  VIADD R19, R19, 0x100 ;  /* 0x0000010013137836 */ /* 0x000fe20000000000 */
[----:B------:R-:W-:-:S03]  /*5340*/  PLOP3.LUT P0, PT, PT, PT, PT, 0x8, 0x80 ;  /* 0x000000000080781c */ /* 0x000fc60003f0e170 */
[----:B---3--:R-:W0:Y:S04]  /*5350*/  LDS R23, [R21] ;  /* 0x0000000015177984 */ /* 0x008e280000000800 */
[----:B--2---:R-:W2:Y:S04]  /*5360*/  LDS R25, [R21+0x80] ;  /* 0x0000800015197984 */ /* 0x004ea80000000800 */
[----:B------:R-:W3:Y:S04]  /*5370*/  LDS R28, [R21+0x100] ;  /* 0x00010000151c7984 */ /* 0x000ee80000000800 */
[----:B------:R-:W5:Y:S04]  /*5380*/  LDS R31, [R21+0x180] ;  /* 0x00018000151f7984 */ /* 0x000f680000000800 */
[----:B------:R-:W-:Y:S04]  /*5390*/  LDS R33, [R21+0x280] ;  /* 0x0002800015217984 */ /* 0x000fe80000000800 */
[----:B------:R-:W-:Y:S01]  /*53a0*/  LDS R35, [R21+0x380] ;  /* 0x0003800015237984 */ /* 0x000fe20000000800 */
[----:B----4-:R-:W0:Y:S02]  /*53b0*/  F2F.F32.F64 R26, R26 ;  /* 0x0000001a001a7310 */ /* 0x010e240000301000 */
[----:B0-----:R-:W-:-:S06]  /*53c0*/  FADD R23, R26, R23 ;  /* 0x000000171a177221 */ /* 0x001fcc0000000000 */
[----:B------:R-:W0:Y:S08]  /*53d0*/  F2F.F64.F32 R22, R23 ;  /* 0x0000001700167310 */ /* 0x000e300000201800 */
[----:B0-----:R-:W2:Y:S02]  /*53e0*/  F2F.F32.F64 R22, R22 ;  /* 0x0000001600167310 */ /* 0x001ea40000301000 */
[----:B--2---:R-:W-:-:S06]  /*53f0*/  FADD R25, R22, R25 ;  /* 0x0000001916197221 */ /* 0x004fcc0000000000 */
[----:B------:R-:W0:Y:S08]  /*5400*/  F2F.F64.F32 R24, R25 ;  /* 0x0000001900187310 */ /* 0x000e300000201800 */
[----:B0-----:R-:W3:Y:S02]  /*5410*/  F2F.F32.F64 R29, R24 ;  /* 0x00000018001d7310 */ /* 0x001ee40000301000 */
[----:B---3--:R-:W-:-:S02]  /*5420*/  FADD R28, R29, R28 ;  /* 0x0000001c1d1c7221 */ /* 0x008fc40000000000 */
[----:B------:R-:W0:Y:S04]  /*5430*/  LDS R29, [R21+0x200] ;  /* 0x00020000151d7984 */ /* 0x000e280000000800 */
[----:B------:R-:W2:Y:S08]  /*5440*/  F2F.F64.F32 R26, R28 ;  /* 0x0000001c001a7310 */ /* 0x000eb00000201800 */
[----:B--2---:R-:W5:Y:S02]  /*5450*/  F2F.F32.F64 R26, R26 ;  /* 0x0000001a001a7310 */ /* 0x004f640000301000 */
[----:B-----5:R-:W-:-:S06]  /*5460*/  FADD R31, R26, R31 ;  /* 0x0000001f1a1f7221 */ /* 0x020fcc0000000000 */
[----:B------:R-:W2:Y:S08]  /*5470*/  F2F.F64.F32 R22, R31 ;  /* 0x0000001f00167310 */ /* 0x000eb00000201800 */
[----:B--2---:R-:W0:Y:S02]  /*5480*/  F2F.F32.F64 R22, R22 ;  /* 0x0000001600167310 */ /* 0x004e240000301000 */
[----:B0-----:R-:W-:-:S02]  /*5490*/  FADD R30, R22, R29 ;  /* 0x0000001d161e7221 */ /* 0x001fc40000000000 */
[----:B------:R-:W0:Y:S04]  /*54a0*/  LDS R29, [R21+0x300] ;  /* 0x00030000151d7984 */ /* 0x000e280000000800 */
        /* <DEDUP_REMOVED lines=9> */
[----:B------:R-:W0:Y:S02]  /*5540*/  F2F.F64.F32 R22, R22 ;  /* 0x0000001600167310 */ /* 0x000e240000201800 */
[----:B0-----:R0:W-:Y:S02]  /*5550*/  STL.64 [R1], R22 ;  /* 0x0000001601007387 */ /* 0x0011e40000100a00 */
.L_x_278:
[----:B------:R-:W-:Y:S05]  /*5560*/  BSYNC.RECONVERGENT B1 ;  /* 0x0000000000017941 */ /* 0x000fea0003800200 */
.L_x_277:
[----:B------:R-:W-:-:S13]  /*5570*/  ISETP.LT.OR P0, PT, R19, R40, P0 ;  /* 0x000000281300720c */ /* 0x000fda0000701670 */
[----:B------:R-:W-:Y:S05]  /*5580*/  @!P0 BRA `(.L_x_271) ;  /* 0x00000000004c8947 */ /* 0x000fea0003800000 */
[----:B0---4-:R-:W4:Y:S01]  /*5590*/  LDL.64 R26, [R1] ;  /* 0x00000000011a7983 */ /* 0x011f220000100a00 */
[----:B------:R-:W-:-:S05]  /*55a0*/  LEA R21, R19, R18, 0x2 ;  /* 0x0000001213157211 */ /* 0x000fca00078e10ff */
[----:B---3--:R-:W0:Y:S04]  /*55b0*/  LDS R22, [R21] ;  /* 0x0000000015167984 */ /* 0x008e280000000800 */
[----:B--2---:R-:W2:Y:S04]  /*55c0*/  LDS R24, [R21+0x80] ;  /* 0x0000800015187984 */ /* 0x004ea80000000800 */
[----:B------:R-:W-:Y:S01]  /*55d0*/  LDS R30, [R21+0x180] ;  /* 0x00018000151e7984 */ /* 0x000fe20000000800 */
[----:B----4-:R-:W0:Y:S02]  /*55e0*/  F2F.F32.F64 R19, R26 ;  /* 0x0000001a00137310 */ /* 0x010e240000301000 */
[----:B0-----:R-:W-:-:S02]  /*55f0*/  FADD R22, R19, R22 ;  /* 0x0000001613167221 */ /* 0x001fc40000000000 */
[----:B------:R-:W0:Y:S04]  /*5600*/  LDS R19, [R21+0x100] ;  /* 0x0001000015137984 */ /* 0x000e280000000800 */
[----:B------:R-:W3:Y:S08]  /*5610*/  F2F.F64.F32 R22, R22 ;  /* 0x0000001600167310 */ /* 0x000ef00000201800 */
[----:B---3--:R-:W2:Y:S02]  /*5620*/  F2F.F32.F64 R23, R22 ;  /* 0x0000001600177310 */ /* 0x008ea40000301000 */
        /* <DEDUP_REMOVED lines=9> */
.L_x_271:
[----:B------:R-:W-:Y:S05]  /*56c0*/  BSYNC.RECONVERGENT B0 ;  /* 0x0000000000007941 */ /* 0x000fea0003800200 */
.L_x_270:
[----:B------:R-:W0:Y:S01]  /*56d0*/  LDL.64 R32, [R1] ;  /* 0x0000000001207983 */ /* 0x000e220000100a00 */
[----:B------:R-:W-:Y:S03]  /*56e0*/  BSSY.RECONVERGENT B0, `(.L_x_279) ;  /* 0x0000059000007945 */ /* 0x000fe60003800200 */
[----:B0-2---:R-:W-:Y:S01]  /*56f0*/  SHFL.BFLY PT, R25, R33, 0x10, 0x1f ;  /* 0x0e001f0021197f89 */ /* 0x005fe200000e0000 */
[----:B------:R-:W-:Y:S03]  /*5700*/  F2F.F32.F64 R19, R32 ;  /* 0x0000002000137310 */ /* 0x000fe60000301000 */
[----:B------:R-:W0:Y:S05]  /*5710*/  SHFL.BFLY PT, R24, R32, 0x10, 0x1f ;  /* 0x0e001f0020187f89 */ /* 0x000e2a00000e0000 */
[----:B0-----:R-:W0:Y:S02]  /*5720*/  F2F.F32.F64 R24, R24 ;  /* 0x0000001800187310 */ /* 0x001e240000301000 */
[----:B0-----:R-:W-:-:S06]  /*5730*/  FADD R19, R19, R24 ;  /* 0x0000001813137221 */ /* 0x001fcc0000000000 */
[----:B----4-:R-:W3:Y:S02]  /*5740*/  F2F.F64.F32 R26, R19 ;  /* 0x00000013001a7310 */ /* 0x010ee40000201800 */
[----:B---3--:R-:W-:Y:S06]  /*5750*/  SHFL.BFLY PT, R23, R27, 0x8, 0x1f ;  /* 0x0d001f001b177f89 */ /* 0x008fec00000e0000 */
[----:B-1----:R-:W-:Y:S01]  /*5760*/  F2F.F32.F64 R21, R26 ;  /* 0x0000001a00157310 */ /* 0x002fe20000301000 */
        /* <DEDUP_REMOVED lines=23> */
[----:B------:R-:W-:Y:S01]  /*58e0*/  NOP ;  /* 0x0000000000007918 */ /* 0x000fe20000000000 */
[----:B------:R-:W-:Y:S05]  /*58f0*/  @P2 BRA `(.L_x_280) ;  /* 0x0000000000dc2947 */ /* 0x000fea0003800000 */
[----:B0-----:R-:W2:Y:S01]  /*5900*/  LDL.64 R22, [R1] ;  /* 0x0000000001167983 */ /* 0x001ea20000100a00 */
[----:B------:R-:W-:Y:S01]  /*5910*/  ISETP.NE.AND P0, PT, R16, RZ, PT ;  /* 0x000000ff1000720c */ /* 0x000fe20003f05270 */
[----:B------:R-:W-:Y:S01]  /*5920*/  BSSY.RECONVERGENT B1, `(.L_x_281) ;  /* 0x000001a000017945 */ /* 0x000fe20003800200 */
[----:B------:R-:W-:Y:S01]  /*5930*/  ISETP.GE.U32.AND P2, PT, R4, 0x60, PT ;  /* 0x000000600400780c */ /* 0x000fe20003f46070 */
[----:B------:R-:W-:Y:S01]  /*5940*/  IMAD.MOV.U32 R21, RZ, RZ, R3 ;  /* 0x000000ffff157224 */ /* 0x000fe200078e0003 */
[----:B--2---:R0:W1:Y:S09]  /*5950*/  F2F.F32.F64 R19, R22 ;  /* 0x0000001600137310 */ /* 0x0040720000301000 */
[----:B------:R-:W-:Y:S05]  /*5960*/  @!P0 BRA `(.L_x_282) ;  /* 0x0000000000548947 */ /* 0x000fea0003800000 */
[----:B0-----:R-:W1:Y:S01]  /*5970*/  LDS R22, [R13] ;  /* 0x000000000d167984 */ /* 0x001e620000000800 */
[----:B------:R-:W-:-:S03]  /*5980*/  ISETP.NE.AND P0, PT, R16, 0x1, PT ;  /* 0x000000011000780c */ /* 0x000fc60003f05270 */
[----:B------:R-:W0:Y:S01]  /*5990*/  LDS R21, [R17] ;  /* 0x0000000011157984 */ /* 0x000e220000000800 */
[----:B-1----:R-:W-:-:S04]  /*59a0*/  FADD R22, -R19, R22 ;  /* 0x0000001613167221 */ /* 0x002fc80000000100 */
[----:B0-----:R-:W-:Y:S01]  /*59b0*/  FMUL R22, R21, R22 ;  /* 0x0000001615167220 */ /* 0x001fe20000400000 */
[----:B------:R-:W-:-:S04]  /*59c0*/  MOV R21, R7 ;  /* 0x0000000700157202 */ /* 0x000fc80000000f00 */
[----:B------:R2:W-:Y:S01]  /*59d0*/  STS [R13], R22 ;  /* 0x000000160d007388 */ /* 0x0005e20000000800 */
[----:B------:R-:W-:Y:S05]  /*59e0*/  @!P0 BRA `(.L_x_282) ;  /* 0x0000000000348947 */ /* 0x000fea0003800000 */
[----:B--2---:R-:W0:Y:S01]  /*59f0*/  LDS R22, [R13+0x80] ;  /* 0x000080000d167984 */ /* 0x004e220000000800 */
[----:B------:R-:W-:-:S03]  /*5a00*/  ISETP.NE.AND P0, PT, R16, 0x2, PT ;  /* 0x000000021000780c */ /* 0x000fc60003f05270 */
[----:B------:R-:W1:Y:S10]  /*5a10*/  LDS R21, [R17+0x80] ;  /* 0x0000800011157984 */ /* 0x000e740000000800 */
[----:B------:R-:W2:Y:S01]  /*5a20*/  @P0 LDS R24, [R13+0x100] ;  /* 0x000100000d180984 */ /* 0x000ea20000000800 */
[----:B0-----:R-:W-:-:S04]  /*5a30*/  FADD R22, -R19, R22 ;  /* 0x0000001613167221 */ /* 0x001fc80000000100 */
[----:B-1----:R-:W-:-:S05]  /*5a40*/  FMUL R22, R21, R22 ;  /* 0x0000001615167220 */ /* 0x002fca0000400000 */
[----:B------:R-:W-:Y:S04]  /*5a50*/  STS [R13+0x80], R22 ;  /* 0x000080160d007388 */ /* 0x000fe80000000800 */
[----:B------:R-:W0:Y:S01]  /*5a60*/  @P0 LDS R21, [R17+0x100] ;  /* 0x0001000011150984 */ /* 0x000e220000000800 */
[----:B--2---:R-:W-:-:S04]  /*5a70*/  @P0 FADD R24, -R19, R24 ;  /* 0x0000001813180221 */ /* 0x004fc80000000100 */
[----:B0-----:R-:W-:Y:S01]  /*5a80*/  @P0 FMUL R24, R21, R24 ;  /* 0x0000001815180220 */ /* 0x001fe20000400000 */
[----:B------:R-:W-:Y:S01]  /*5a90*/  IMAD.MOV.U32 R21, RZ, RZ, R8 ;  /* 0x000000ffff157224 */ /* 0x000fe200078e0008 */
[----:B------:R-:W-:-:S03]  /*5aa0*/  @P0 MOV R21, R9 ;  /* 0x0000000900150202 */ /* 0x000fc60000000f00 */
[----:B------:R3:W-:Y:S04]  /*5ab0*/  @P0 STS [R13+0x100], R24 ;  /* 0x000100180d000388 */ /* 0x0007e80000000800 */
.L_x_282:
[----:B------:R-:W-:Y:S05]  /*5ac0*/  BSYNC.RECONVERGENT B1 ;  /* 0x0000000000017941 */ /* 0x000fea0003800200 */
.L_x_281:
[----:B------:R-:W-:Y:S05]  /*5ad0*/  @!P2 BRA `(.L_x_280) ;  /* 0x000000000064a947 */ /* 0x000fea0003800000 */
.L_x_283:
[C---:B---34-:R-:W-:Y:S01]  /*5ae0*/  IMAD R24, R21.reuse, 0x4, R10 ;  /* 0x0000000415187824 */ /* 0x058fe200078e020a */
[C---:B0-2---:R-:W-:Y:S01]  /*5af0*/  LEA R22, R21.reuse, R14, 0x2 ;  /* 0x0000000e15167211 */ /* 0x045fe200078e10ff */
[----:B------:R-:W-:-:S03]  /*5b00*/  VIADD R21, R21, 0x80 ;  /* 0x0000008015157836 */ /* 0x000fc60000000000 */
[----:B------:R-:W1:Y:S02]  /*5b10*/  LDS R26, [R24] ;  /* 0x00000000181a7984 */ /* 0x000e640000000800 */
[----:B------:R-:W-:Y:S02]  /*5b20*/  ISETP.GE.AND P0, PT, R21, R40, PT ;  /* 0x000000281500720c */ /* 0x000fe40003f06270 */
[----:B------:R-:W0:Y:S04]  /*5b30*/  LDS R23, [R22] ;  /* 0x0000000016177984 */ /* 0x000e280000000800 */
[----:B------:R-:W2:Y:S01]  /*5b40*/  LDS R28, [R24+0x100] ;  /* 0x00010000181c7984 */ /* 0x000ea20000000800 */
[----:B-1----:R-:W-:-:S04]  /*5b50*/  FADD R26, -R19, R26 ;  /* 0x0000001a131a7221 */ /* 0x002fc80000000100 */
[----:B0-----:R-:W-:Y:S02]  /*5b60*/  FMUL R23, R23, R26 ;  /* 0x0000001a17177220 */ /* 0x001fe40000400000 */
[----:B------:R-:W0:Y:S01]  /*5b70*/  LDS R26, [R24+0x80] ;  /* 0x00008000181a7984 */ /* 0x000e220000000800 */
[----:B--2---:R-:W-:-:S03]  /*5b80*/  FADD R27, -R19, R28 ;  /* 0x0000001c131b7221 */ /* 0x004fc60000000100 */
[----:B------:R-:W-:Y:S04]  /*5b90*/  STS [R24], R23 ;  /* 0x0000001718007388 */ /* 0x000fe80000000800 */
[----:B------:R-:W1:Y:S01]  /*5ba0*/  LDS R25, [R22+0x80] ;  /* 0x0000800016197984 */ /* 0x000e620000000800 */
[----:B0-----:R-:W-:-:S04]  /*5bb0*/  FADD R26, -R19, R26 ;  /* 0x0000001a131a7221 */ /* 0x001fc80000000100 */
[----:B-1----:R-:W-:-:S05]  /*5bc0*/  FMUL R25, R25, R26 ;  /* 0x0000001a19197220 */ /* 0x002fca0000400000 */
[----:B------:R-:W-:Y:S04]  /*5bd0*/  STS [R24+0x80], R25 ;  /* 0x0000801918007388 */ /* 0x000fe80000000800 */
[----:B------:R-:W0:Y:S02]  /*5be0*/  LDS R26, [R22+0x100] ;  /* 0x00010000161a7984 */ /* 0x000e240000000800 */
[----:B0-----:R-:W-:Y:S02]  /*5bf0*/  FMUL R27, R26, R27 ;  /* 0x0000001b1a1b7220 */ /* 0x001fe40000400000 */
[----:B------:R-:W0:Y:S04]  /*5c00*/  LDS R26, [R24+0x180] ;  /* 0x00018000181a7984 */ /* 0x000e280000000800 */
[----:B------:R-:W-:Y:S04]  /*5c10*/  STS [R24+0x100], R27 ;  /* 0x0001001b18007388 */ /* 0x000fe80000000800 */
[----:B------:R-:W1:Y:S01]  /*5c20*/  LDS R23, [R22+0x180] ;  /* 0x0001800016177984 */ /* 0x000e620000000800 */
[----:B0-----:R-:W-:-:S04]  /*5c30*/  FADD R26, -R19, R26 ;  /* 0x0000001a131a7221 */ /* 0x001fc80000000100 */
[----:B-1----:R-:W-:-:S05]  /*5c40*/  FMUL R23, R23, R26 ;  /* 0x0000001a17177220 */ /* 0x002fca0000400000 */
[----:B------:R4:W-:Y:S01]  /*5c50*/  STS [R24+0x180], R23 ;  /* 0x0001801718007388 */ /* 0x0009e20000000800 */
[----:B------:R-:W-:Y:S05]  /*5c60*/  @!P0 BRA `(.L_x_283) ;  /* 0xfffffffc009c8947 */ /* 0x000fea000383ffff */
.L_x_280:
[----:B------:R-:W-:Y:S05]  /*5c70*/  BSYNC.RECONVERGENT B0 ;  /* 0x0000000000007941 */ /* 0x000fea0003800200 */
.L_x_279:
[----:B------:R-:W-:Y:S01]  /*5c80*/  NOP ;  /* 0x0000000000007918 */ /* 0x000fe20000000000 */
.L_x_259:
[----:B-1----:R-:W1:Y:S01]  /*5c90*/  LDC R19, c[0x0][0x394] ;  /* 0x0000e500ff137b82 */ /* 0x002e620000000800 */
[----:B------:R-:W-:Y:S01]  /*5ca0*/  BSSY.RECONVERGENT B0, `(.L_x_284) ;  /* 0x000007d000007945 */ /* 0x000fe20003800200 */
[----:B-1----:R-:W-:-:S13]  /*5cb0*/  ISETP.GE.AND P0, PT, R3, R19, PT ;  /* 0x000000130300720c */ /* 0x002fda0003f06270 */
[----:B------:R-:W-:Y:S05]  /*5cc0*/  @P0 BRA `(.L_x_285) ;  /* 0x0000000400e80947 */ /* 0x000fea0003800000 */
[----:B------:R-:W-:Y:S01]  /*5cd0*/  ISETP.NE.AND P0, PT, R16, RZ, PT ;  /* 0x000000ff1000720c */ /* 0x000fe20003f05270 */
[----:B------:R-:W-:Y:S01]  /*5ce0*/  BSSY.RECONVERGENT B1, `(.L_x_286) ;  /* 0x0000013000017945 */ /* 0x000fe20003800200 */
[----:B------:R-:W-:Y:S02]  /*5cf0*/  ISETP.GE.U32.AND P2, PT, R4, 0x60, PT ;  /* 0x000000600400780c */ /* 0x000fe40003f46070 */
[----:B0-----:R-:W-:-:S09]  /*5d00*/  MOV R21, R3 ;  /* 0x0000000300157202 */ /* 0x001fd20000000f00 */
[----:B------:R-:W-:Y:S05]  /*5d10*/  @!P0 BRA `(.L_x_287) ;  /* 0x00000000003c8947 */ /* 0x000fea0003800000 */
[----:B--2---:R-:W0:Y:S01]  /*5d20*/  LDS R25, [R13] ;  /* 0x000000000d197984 */ /* 0x004e220000000800 */
[----:B---34-:R-:W1:Y:S01]  /*5d30*/  LDC.64 R22, c[0x0][0x3a0] ;  /* 0x0000e800ff167b82 */ /* 0x018e620000000a00 */
[----:B------:R-:W-:Y:S01]  /*5d40*/  IMAD R21, R20, R19, R3 ;  /* 0x0000001314157224 */ /* 0x000fe200078e0203 */
[----:B------:R-:W-:-:S03]  /*5d50*/  ISETP.NE.AND P0, PT, R16, 0x1, PT ;  /* 0x000000011000780c */ /* 0x000fc60003f05270 */
[----:B-1----:R-:W-:-:S04]  /*5d60*/  IMAD.WIDE R22, R21, 0x4, R22 ;  /* 0x0000000415167825 */ /* 0x002fc800078e0216 */
[----:B------:R-:W-:Y:S01]  /*5d70*/  IMAD.MOV.U32 R21, RZ, RZ, R7 ;  /* 0x000000ffff157224 */ /* 0x000fe200078e0007 */
[----:B0-----:R0:W-:Y:S05]  /*5d80*/  STG.E desc[UR8][R22.64], R25 ;  /* 0x0000001916007986 */ /* 0x0011ea000c101908 */
[----:B------:R-:W-:Y:S05]  /*5d90*/  @!P0 BRA `(.L_x_287) ;  /* 0x00000000001c8947 */ /* 0x000fea0003800000 */
[----:B------:R-:W-:Y:S01]  /*5da0*/  ISETP.NE.AND P0, PT, R16, 0x2, PT ;  /* 0x000000021000780c */ /* 0x000fe20003f05270 */
[----:B0-----:R-:W0:Y:S01]  /*5db0*/  LDS R25, [R13+0x80] ;  /* 0x000080000d197984 */ /* 0x001e220000000800 */
[----:B------:R-:W-:-:S11]  /*5dc0*/  MOV R21, R8 ;  /* 0x0000000800157202 */ /* 0x000fd60000000f00 */
[----:B------:R-:W1:Y:S01]  /*5dd0*/  @P0 LDS R27, [R13+0x100] ;  /* 0x000100000d1b0984 */ /* 0x000e620000000800 */
[----:B------:R-:W-:-:S03]  /*5de0*/  @P0 IMAD.MOV.U32 R21, RZ, RZ, R9 ;  /* 0x000000ffff150224 */ /* 0x000fc600078e0009 */
[----:B0-----:R0:W-:Y:S04]  /*5df0*/  STG.E desc[UR8][R22.64+0x80], R25 ;  /* 0x0000801916007986 */ /* 0x0011e8000c101908 */
[----:B-1----:R0:W-:Y:S02]  /*5e00*/  @P0 STG.E desc[UR8][R22.64+0x100], R27 ;  /* 0x0001001b16000986 */ /* 0x0021e4000c101908 */
.L_x_287:
[----:B------:R-:W-:Y:S05]  /*5e10*/  BSYNC.RECONVERGENT B1 ;  /* 0x0000000000017941 */ /* 0x000fea0003800200 */
.L_x_286:
[----:B------:R-:W-:Y:S05]  /*5e20*/  @!P2 BRA `(.L_x_285) ;  /* 0x000000040090a947 */ /* 0x000fea0003800000 */
[----:B0-23--:R-:W-:Y:S01]  /*5e30*/  IADD3 R22, PT, PT, -R21, R19, RZ ;  /* 0x0000001315167210 */ /* 0x00dfe20007ffe1ff */
[----:B------:R-:W-:Y:S01]  /*5e40*/  BSSY.RECONVERGENT B1, `(.L_x_288) ;  /* 0x0000036000017945 */ /* 0x000fe20003800200 */
[----:B------:R-:W-:Y:S02]  /*5e50*/  PLOP3.LUT P0, PT, PT, PT, PT, 0x80, 0x8 ;  /* 0x000000000008781c */ /* 0x000fe40003f0f070 */
[----:B------:R-:W-:-:S13]  /*5e60*/  ISETP.GT.AND P2, PT, R22, 0x180, PT ;  /* 0x000001801600780c */ /* 0x000fda0003f44270 */
[----:B------:R-:W-:Y:S05]  /*5e70*/  @!P2 BRA `(.L_x_289) ;  /* 0x0000000000c8a947 */ /* 0x000fea0003800000 */
[----:B------:R-:W-:Y:S01]  /*5e80*/  PLOP3.LUT P0, PT, PT, PT, PT, 0x8, 0x80 ;  /* 0x000000000080781c */ /* 0x000fe20003f0e170 */
[----:B------:R-:W-:-:S12]  /*5e90*/  VIADD R30, R19, 0xfffffe80 ;  /* 0xfffffe80131e7836 */ /* 0x000fd80000000000 */
.L_x_290:
[C---:B---3--:R-:W-:Y:S01]  /*5ea0*/  LEA R22, R21.reuse, R10, 0x2 ;  /* 0x0000000a15167211 */ /* 0x048fe200078e10ff */
[----:B----4-:R-:W0:Y:S01]  /*5eb0*/  LDC.64 R26, c[0x0][0x3a0] ;  /* 0x0000e800ff1a7b82 */ /* 0x010e220000000a00 */
[CC--:B------:R-:W-:Y:S02]  /*5ec0*/  IMAD R29, R20.reuse, R19.reuse, R21 ;  /* 0x00000013141d7224 */ /* 0x0c0fe400078e0215 */
[----:B------:R-:W-:Y:S01]  /*5ed0*/  VIADD R24, R21, 0x80 ;  /* 0x0000008015187836 */ /* 0x000fe20000000000 */
[----:B------:R-:W1:Y:S03]  /*5ee0*/  LDS R23, [R22] ;  /* 0x0000000016177984 */ /* 0x000e660000000800 */
[----:B------:R-:W-:Y:S01]  /*5ef0*/  IMAD R25, R20, R19, R24 ;  /* 0x0000001314197224 */ /* 0x000fe200078e0218 */
[----:B------:R-:W2:Y:S04]  /*5f00*/  LDS R40, [R22+0x80] ;  /* 0x0000800016287984 */ /* 0x000ea80000000800 */
[----:B------:R-:W3:Y:S04]  /*5f10*/  LDS R42, [R22+0x100] ;  /* 0x00010000162a7984 */ /* 0x000ee80000000800 */
[----:B------:R-:W4:Y:S04]  /*5f20*/  LDS R44, [R22+0x180] ;  /* 0x00018000162c7984 */ /* 0x000f280000000800 */
[----:B------:R-:W5:Y:S04]  /*5f30*/  LDS R31, [R22+0x200] ;  /* 0x00020000161f7984 */ /* 0x000f680000000800 */
[----:B------:R-:W5:Y:S01]  /*5f40*/  LDS R33, [R22+0x280] ;  /* 0x0002800016217984 */ /* 0x000f620000000800 */
[----:B0-----:R-:W-:-:S03]  /*5f50*/  IMAD.WIDE R28, R29, 0x4, R26 ;  /* 0x000000041d1c7825 */ /* 0x001fc600078e021a */
[----:B------:R-:W0:Y:S01]  /*5f60*/  LDS R35, [R22+0x300] ;  /* 0x0003000016237984 */ /* 0x000e220000000800 */
[----:B------:R-:W-:-:S03]  /*5f70*/  IMAD.WIDE R24, R25, 0x4, R26 ;  /* 0x0000000419187825 */ /* 0x000fc600078e021a */
[----:B------:R-:W0:Y:S04]  /*5f80*/  LDS R37, [R22+0x380] ;  /* 0x0003800016257984 */ /* 0x000e280000000800 */
        /* <DEDUP_REMOVED lines=8> */
[----:B-1----:R1:W-:Y:S04]  /*6010*/  STG.E desc[UR8][R28.64], R23 ;  /* 0x000000171c007986 */ /* 0x0023e8000c101908 */
[----:B--2---:R2:W-:Y:S04]  /*6020*/  STG.E desc[UR8][R28.64+0x80], R40 ;  /* 0x000080281c007986 */ /* 0x0045e8000c101908 */
[----:B---3--:R3:W-:Y:S01]  /*6030*/  STG.E desc[UR8][R28.64+0x100], R42 ;  /* 0x0001002a1c007986 */ /* 0x0087e2000c101908 */
[----:B-1----:R-:W-:-:S03]  /*6040*/  IADD3 R23, PT, PT, R21, 0x100, RZ ;  /* 0x0000010015177810 */ /* 0x002fc60007ffe0ff */
[----:B----4-:R3:W-:Y:S01]  /*6050*/  STG.E desc[UR8][R28.64+0x180], R44 ;  /* 0x0001802c1c007986 */ /* 0x0107e2000c101908 */
[----:B--2---:R-:W-:-:S03]  /*6060*/  VIADD R40, R21, 0x180 ;  /* 0x0000018015287836 */ /* 0x004fc60000000000 */
[----:B-----5:R3:W-:Y:S01]  /*6070*/  STG.E desc[UR8][R24.64], R31 ;  /* 0x0000001f18007986 */ /* 0x0207e2000c101908 */
[CC--:B------:R-:W-:Y:S01]  /*6080*/  IMAD R22, R20.reuse, R19.reuse, R23 ;  /* 0x0000001314167224 */ /* 0x0c0fe200078e0217 */
[----:B------:R-:W-:Y:S01]  /*6090*/  IADD3 R21, PT, PT, R21, 0x200, RZ ;  /* 0x0000020015157810 */ /* 0x000fe20007ffe0ff */
[----:B------:R-:W-:Y:S01]  /*60a0*/  IMAD R40, R20, R19, R40 ;  /* 0x0000001314287224 */ /* 0x000fe200078e0228 */
[----:B------:R3:W-:Y:S01]  /*60b0*/  STG.E desc[UR8][R24.64+0x80], R33 ;  /* 0x0000802118007986 */ /* 0x0007e2000c101908 */
[--C-:B------:R-:W-:Y:S01]  /*60c0*/  IMAD.WIDE R22, R22, 0x4, R26.reuse ;  /* 0x0000000416167825 */ /* 0x100fe200078e021a */
[----:B------:R-:W-:Y:S02]  /*60d0*/  ISETP.GE.AND P2, PT, R21, R30, PT ;  /* 0x0000001e1500720c */ /* 0x000fe40003f46270 */
[----:B0-----:R3:W-:Y:S01]  /*60e0*/  STG.E desc[UR8][R24.64+0x100], R35 ;  /* 0x0001002318007986 */ /* 0x0017e2000c101908 */
[----:B------:R-:W-:-:S03]  /*60f0*/  IMAD.WIDE R26, R40, 0x4, R26 ;  /* 0x00000004281a7825 */ /* 0x000fc600078e021a */
[----:B------:R3:W-:Y:S04]  /*6100*/  STG.E desc[UR8][R24.64+0x180], R37 ;  /* 0x0001802518007986 */ /* 0x0007e8000c101908 */
[----:B------:R3:W-:Y:S04]  /*6110*/  STG.E desc[UR8][R22.64], R39 ;  /* 0x0000002716007986 */ /* 0x0007e8000c101908 */
[----:B------:R3:W-:Y:S04]  /*6120*/  STG.E desc[UR8][R22.64+0x80], R41 ;  /* 0x0000802916007986 */ /* 0x0007e8000c101908 */
[----:B------:R3:W-:Y:S04]  /*6130*/  STG.E desc[UR8][R22.64+0x100], R43 ;  /* 0x0001002b16007986 */ /* 0x0007e8000c101908 */
[----:B------:R3:W-:Y:S04]  /*6140*/  STG.E desc[UR8][R22.64+0x180], R45 ;  /* 0x0001802d16007986 */ /* 0x0007e8000c101908 */
[----:B------:R3:W-:Y:S04]  /*6150*/  STG.E desc[UR8][R26.64], R32 ;  /* 0x000000201a007986 */ /* 0x0007e8000c101908 */
[----:B------:R3:W-:Y:S04]  /*6160*/  STG.E desc[UR8][R26.64+0x80], R34 ;  /* 0x000080221a007986 */ /* 0x0007e8000c101908 */
[----:B------:R3:W-:Y:S04]  /*6170*/  STG.E desc[UR8][R26.64+0x100], R36 ;  /* 0x000100241a007986 */ /* 0x0007e8000c101908 */
[----:B------:R3:W-:Y:S01]  /*6180*/  STG.E desc[UR8][R26.64+0x180], R38 ;  /* 0x000180261a007986 */ /* 0x0007e2000c101908 */
[----:B------:R-:W-:Y:S05]  /*6190*/  @!P2 BRA `(.L_x_290) ;  /* 0xfffffffc0040a947 */ /* 0x000fea000383ffff */
.L_x_289:
[----:B------:R-:W-:Y:S05]  /*61a0*/  BSYNC.RECONVERGENT B1 ;  /* 0x0000000000017941 */ /* 0x000fea0003800200 */
.L_x_288:
[----:B---3--:R-:W-:Y:S01]  /*61b0*/  IMAD.IADD R22, R19, 0x1, -R21 ;  /* 0x0000000113167824 */ /* 0x008fe200078e0a15 */
[----:B------:R-:W-:Y:S04]  /*61c0*/  BSSY.RECONVERGENT B1, `(.L_x_291) ;  /* 0x000001c000017945 */ /* 0x000fe80003800200 */
[----:B------:R-:W-:-:S13]  /*61d0*/  ISETP.GT.AND P2, PT, R22, 0x80, PT ;  /* 0x000000801600780c */ /* 0x000fda0003f44270 */
[----:B------:R-:W-:Y:S05]  /*61e0*/  @!P2 BRA `(.L_x_292) ;  /* 0x000000000064a947 */ /* 0x000fea0003800000 */
[C---:B----4-:R-:W-:Y:S01]  /*61f0*/  LEA R26, R21.reuse, R10, 0x2 ;  /* 0x0000000a151a7211 */ /* 0x050fe200078e10ff */
[----:B------:R-:W0:Y:S01]  /*6200*/  LDC.64 R24, c[0x0][0x3a0] ;  /* 0x0000e800ff187b82 */ /* 0x000e220000000a00 */
[C---:B------:R-:W-:Y:S01]  /*6210*/  IADD3 R22, PT, PT, R21.reuse, 0x80, RZ ;  /* 0x0000008015167810 */ /* 0x040fe20007ffe0ff */
[CC--:B------:R-:W-:Y:S01]  /*6220*/  IMAD R23, R20.reuse, R19.reuse, R21 ;  /* 0x0000001314177224 */ /* 0x0c0fe200078e0215 */
[----:B------:R-:W-:Y:S01]  /*6230*/  PLOP3.LUT P0, PT, PT, PT, PT, 0x8, 0x80 ;  /* 0x000000000080781c */ /* 0x000fe20003f0e170 */
[----:B------:R-:W1:Y:S01]  /*6240*/  LDS R27, [R26] ;  /* 0x000000001a1b7984 */ /* 0x000e620000000800 */
[----:B------:R-:W-:Y:S02]  /*6250*/  VIADD R21, R21, 0x100 ;  /* 0x0000010015157836 */ /* 0x000fe40000000000 */
        /* <DEDUP_REMOVED lines=10> */
[----:B-1----:R1:W-:Y:S04]  /*6300*/  STG.E desc[UR8][R22.64], R27 ;  /* 0x0000001b16007986 */ /* 0x0023e8000c101908 */
[----:B--2---:R1:W-:Y:S04]  /*6310*/  STG.E desc[UR8][R22.64+0x80], R29 ;  /* 0x0000801d16007986 */ /* 0x0043e8000c101908 */
[----:B---3--:R1:W-:Y:S04]  /*6320*/  STG.E desc[UR8][R22.64+0x100], R31 ;  /* 0x0001001f16007986 */ /* 0x0083e8000c101908 */
[----:B----4-:R1:W-:Y:S04]  /*6330*/  STG.E desc[UR8][R22.64+0x180], R33 ;  /* 0x0001802116007986 */ /* 0x0103e8000c101908 */
[----:B-----5:R1:W-:Y:S04]  /*6340*/  STG.E desc[UR8][R24.64], R35 ;  /* 0x0000002318007986 */ /* 0x0203e8000c101908 */
[----:B------:R1:W-:Y:S04]  /*6350*/  STG.E desc[UR8][R24.64+0x80], R39 ;  /* 0x0000802718007986 */ /* 0x0003e8000c101908 */
[----:B0-----:R1:W-:Y:S04]  /*6360*/  STG.E desc[UR8][R24.64+0x100], R41 ;  /* 0x0001002918007986 */ /* 0x0013e8000c101908 */
[----:B------:R1:W-:Y:S02]  /*6370*/  STG.E desc[UR8][R24.64+0x180], R43 ;  /* 0x0001802b18007986 */ /* 0x0003e4000c101908 */
.L_x_292:
[----:B------:R-:W-:Y:S05]  /*6380*/  BSYNC.RECONVERGENT B1 ;  /* 0x0000000000017941 */ /* 0x000fea0003800200 */
.L_x_291:
[----:B------:R-:W-:-:S13]  /*6390*/  ISETP.LT.OR P0, PT, R21, R19, P0 ;  /* 0x000000131500720c */ /* 0x000fda0000701670 */
[----:B------:R-:W-:Y:S05]  /*63a0*/  @!P0 BRA `(.L_x_285) ;  /* 0x0000000000308947 */ /* 0x000fea0003800000 */
[----:B-1--4-:R-:W-:Y:S01]  /*63b0*/  LEA R24, R21, R10, 0x2 ;  /* 0x0000000a15187211 */ /* 0x012fe200078e10ff */
[----:B------:R-:W0:Y:S01]  /*63c0*/  LDC.64 R22, c[0x0][0x3a0] ;  /* 0x0000e800ff167b82 */ /* 0x000e220000000a00 */
[----:B------:R-:W-:-:S03]  /*63d0*/  IMAD R19, R20, R19, R21 ;  /* 0x0000001314137224 */ /* 0x000fc600078e0215 */
[----:B------:R-:W1:Y:S04]  /*63e0*/  LDS R25, [R24] ;  /* 0x0000000018197984 */ /* 0x000e680000000800 */
[----:B------:R-:W2:Y:S04]  /*63f0*/  LDS R27, [R24+0x80] ;  /* 0x00008000181b7984 */ /* 0x000ea80000000800 */
[----:B------:R-:W3:Y:S04]  /*6400*/  LDS R29, [R24+0x100] ;  /* 0x00010000181d7984 */ /* 0x000ee80000000800 */
[----:B------:R-:W4:Y:S01]  /*6410*/  LDS R31, [R24+0x180] ;  /* 0x00018000181f7984 */ /* 0x000f220000000800 */
[----:B0-----:R-:W-:-:S05]  /*6420*/  IMAD.WIDE R22, R19, 0x4, R22 ;  /* 0x0000000413167825 */ /* 0x001fca00078e0216 */
[----:B-1----:R0:W-:Y:S04]  /*6430*/  STG.E desc[UR8][R22.64], R25 ;  /* 0x0000001916007986 */ /* 0x0021e8000c101908 */
[----:B--2---:R0:W-:Y:S04]  /*6440*/  STG.E desc[UR8][R22.64+0x80], R27 ;  /* 0x0000801b16007986 */ /* 0x0041e8000c101908 */
[----:B---3--:R0:W-:Y:S04]  /*6450*/  STG.E desc[UR8][R22.64+0x100], R29 ;  /* 0x0001001d16007986 */ /* 0x0081e8000c101908 */
[----:B----4-:R0:W-:Y:S02]  /*6460*/  STG.E desc[UR8][R22.64+0x180], R31 ;  /* 0x0001801f16007986 */ /* 0x0101e4000c101908 */
.L_x_285:
[----:B------:R-:W-:Y:S05]  /*6470*/  BSYNC.RECONVERGENT B0 ;  /* 0x0000000000007941 */ /* 0x000fea0003800200 */
.L_x_284:
[----:B------:R-:W-:Y:S01]  /*6480*/  NOP ;  /* 0x0000000000007918 */ /* 0x000fe20000000000 */
[----:B------:R-:W-:Y:S05]  /*6490*/  @!P1 BRA `(.L_x_293) ;  /* 0xffffff9c00e09947 */ /* 0x000fea000383ffff */
[----:B------:R-:W-:Y:S05]  /*64a0*/  EXIT ;  /* 0x000000000000794d */ /* 0x000fea0003800000 */
        .weak           $__internal_2_$__cuda_sm20_div_rn_f64_full
        .type           $__internal_2_$__cuda_sm20_div_rn_f64_full,@function
        .size           $__internal_2_$__cuda_sm20_div_rn_f64_full,(.L_x_894 - $__internal_2_$__cuda_sm20_div_rn_f64_full)
$__internal_2_$__cuda_sm20_div_rn_f64_full:
[----:B------:R-:W-:Y:S01]  /*64b0*/  IMAD.MOV.U32 R23, RZ, RZ, R29 ;  /* 0x000000ffff177224 */ /* 0x000fe200078e001d */
[C---:B------:R-:W-:Y:S01]  /*64c0*/  FSETP.GEU.AND P2, PT, |R25|.reuse, 1.469367938527859385e-39, PT ;  /* 0x001000001900780b */ /* 0x040fe20003f4e200 */
[----:B------:R-:W-:Y:S01]  /*64d0*/  BSSY.RECONVERGENT B3, `(.L_x_294) ;  /* 0x0000057000037945 */ /* 0x000fe20003800200 */
[----:B------:R-:W-:Y:S02]  /*64e0*/  LOP3.LUT R34, R25, 0x800fffff, RZ, 0xc0, !PT ;  /* 0x800fffff19227812 */ /* 0x000fe400078ec0ff */
[C---:B------:R-:W-:Y:S02]  /*64f0*/  FSETP.GEU.AND P0, PT, |R23|.reuse, 1.469367938527859385e-39, PT ;  /* 0x001000001700780b */ /* 0x040fe40003f0e200 */
[----:B------:R-:W-:Y:S02]  /*6500*/  LOP3.LUT R35, R34, 0x3ff00000, RZ, 0xfc, !PT ;  /* 0x3ff0000022237812 */ /* 0x000fe400078efcff */
[----:B------:R-:W-:Y:S02]  /*6510*/  MOV R34, R24 ;  /* 0x0000001800227202 */ /* 0x000fe40000000f00 */
[----:B------:R-:W-:-:S02]  /*6520*/  LOP3.LUT R42, R23, 0x7ff00000, RZ, 0xc0, !PT ;  /* 0x7ff00000172a7812 */ /* 0x000fc400078ec0ff */
[C---:B------:R-:W-:Y:S01]  /*6530*/  LOP3.LUT R45, R25.reuse, 0x7ff00000, RZ, 0xc0, !PT ;  /* 0x7ff00000192d7812 */ /* 0x040fe200078ec0ff */
[----:B------:R-:W-:Y:S01]  /*6540*/  @!P2 DMUL R34, R24, 8.98846567431157953865e+307 ;  /* 0x7fe000001822a828 */ /* 0x000fe20000000000 */
[----:B------:R-:W-:Y:S02]  /*6550*/  MOV R43, 0x1ca00000 ;  /* 0x1ca00000002b7802 */ /* 0x000fe40000000f00 */
[C---:B------:R-:W-:Y:S02]  /*6560*/  ISETP.GE.U32.AND P4, PT, R42.reuse, R45, PT ;  /* 0x0000002d2a00720c */ /* 0x040fe40003f86070 */
[----:B------:R-:W-:Y:S01]  /*6570*/  @!P0 LOP3.LUT R27, R25, 0x7ff00000, RZ, 0xc0, !PT ;  /* 0x7ff00000191b8812 */ /* 0x000fe200078ec0ff */
[----:B------:R-:W0:Y:S01]  /*6580*/  MUFU.RCP64H R29, R35 ;  /* 0x00000023001d7308 */ /* 0x000e220000001800 */
[----:B------:R-:W-:Y:S02]  /*6590*/  MOV R22, R28 ;  /* 0x0000001c00167202 */ /* 0x000fe40000000f00 */
[----:B------:R-:W-:-:S02]  /*65a0*/  @!P0 ISETP.GE.U32.AND P3, PT, R42, R27, PT ;  /* 0x0000001b2a00820c */ /* 0x000fc40003f66070 */
[C---:B------:R-:W-:Y:S01]  /*65b0*/  SEL R33, R43.reuse, 0x63400000, !P4 ;  /* 0x634000002b217807 */ /* 0x040fe20006000000 */
[----:B------:R-:W-:Y:S01]  /*65c0*/  IMAD.MOV.U32 R32, RZ, RZ, R22 ;  /* 0x000000ffff207224 */ /* 0x000fe200078e0016 */
[----:B------:R-:W-:Y:S02]  /*65d0*/  @!P0 SEL R27, R43, 0x63400000, !P3 ;  /* 0x634000002b1b8807 */ /* 0x000fe40005800000 */
[--C-:B------:R-:W-:Y:S02]  /*65e0*/  LOP3.LUT R33, R33, 0x800fffff, R23.reuse, 0xf8, !PT ;  /* 0x800fffff21217812 */ /* 0x100fe400078ef817 */
[----:B------:R-:W-:Y:S02]  /*65f0*/  @!P0 LOP3.LUT R27, R27, 0x80000000, R23, 0xf8, !PT ;  /* 0x800000001b1b8812 */ /* 0x000fe400078ef817 */
[----:B------:R-:W-:Y:S02]  /*6600*/  @!P0 MOV R26, RZ ;  /* 0x000000ff001a8202 */ /* 0x000fe40000000f00 */
[----:B------:R-:W-:-:S02]  /*6610*/  @!P0 LOP3.LUT R27, R27, 0x100000, RZ, 0xfc, !PT ;  /* 0x001000001b1b8812 */ /* 0x000fc400078efcff */
        /* <DEDUP_REMOVED lines=22> */
[----:B------:R-:W-:-:S05]  /*6780*/  SEL R43, R43, 0x63400000, !P0 ;  /* 0x634000002b2b7807 */ /* 0x000fca0004000000 */
[----:B------:R-:W-:Y:S01]  /*6790*/  IMAD.IADD R30, R22, 0x1, -R43 ;  /* 0x00000001161e7824 */ /* 0x000fe200078e0a2b */
[----:B------:R-:W-:-:S04]  /*67a0*/  MOV R22, RZ ;  /* 0x000000ff00167202 */ /* 0x000fc80000000f00 */
[----:B------:R-:W-:-:S06]  /*67b0*/  IADD3 R23, PT, PT, R30, 0x7fe00000, RZ ;  /* 0x7fe000001e177810 */ /* 0x000fcc0007ffe0ff */
        /* <DEDUP_REMOVED lines=19> */
.L_x_295:
[----:B------:R-:W-:-:S14]  /*68f0*/  DSETP.NAN.AND P0, PT, R22, R22, PT ;  /* 0x000000161600722a */ /* 0x000fdc0003f08000 */
[----:B------:R-:W-:Y:S05]  /*6900*/  @P0 BRA `(.L_x_297) ;  /* 0x0000000000440947 */ /* 0x000fea0003800000 */
[----:B------:R-:W-:-:S14]  /*6910*/  DSETP.NAN.AND P0, PT, R24, R24, PT ;  /* 0x000000181800722a */ /* 0x000fdc0003f08000 */
[----:B------:R-:W-:Y:S05]  /*6920*/  @P0 BRA `(.L_x_298) ;  /* 0x0000000000300947 */ /* 0x000fea0003800000 */
[----:B------:R-:W-:Y:S01]  /*6930*/  ISETP.NE.AND P0, PT, R30, R45, PT ;  /* 0x0000002d1e00720c */ /* 0x000fe20003f05270 */
[----:B------:R-:W-:Y:S01]  /*6940*/  IMAD.MOV.U32 R28, RZ, RZ, 0x0 ;  /* 0x00000000ff1c7424 */ /* 0x000fe200078e00ff */
        /* <DEDUP_REMOVED lines=10> */
.L_x_298:
[----:B------:R-:W-:Y:S02]  /*69f0*/  LOP3.LUT R29, R25, 0x80000, RZ, 0xfc, !PT ;  /* 0x00080000191d7812 */ /* 0x000fe400078efcff */
[----:B------:R-:W-:Y:S01]  /*6a00*/  MOV R28, R24 ;  /* 0x00000018001c7202 */ /* 0x000fe20000000f00 */
[----:B------:R-:W-:Y:S06]  /*6a10*/  BRA `(.L_x_296) ;  /* 0x0000000000087947 */ /* 0x000fec0003800000 */
.L_x_297:
[----:B------:R-:W-:Y:S01]  /*6a20*/  LOP3.LUT R29, R23, 0x80000, RZ, 0xfc, !PT ;  /* 0x00080000171d7812 */ /* 0x000fe200078efcff */
[----:B------:R-:W-:-:S07]  /*6a30*/  IMAD.MOV.U32 R28, RZ, RZ, R22 ;  /* 0x000000ffff1c7224 */ /* 0x000fce00078e0016 */
.L_x_296:
[----:B------:R-:W-:Y:S05]  /*6a40*/  BSYNC.RECONVERGENT B3 ;  /* 0x0000000000037941 */ /* 0x000fea0003800200 */
.L_x_294:
[----:B------:R-:W-:Y:S01]  /*6a50*/  HFMA2 R23, -RZ, RZ, 0, 0 ;  /* 0x00000000ff177431 */ /* 0x000fe200000001ff */
[----:B------:R-:W-:-:S04]  /*6a60*/  MOV R22, R40 ;  /* 0x0000002800167202 */ /* 0x000fc80000000f00 */
[----:B------:R-:W-:Y:S05]  /*6a70*/  RET.REL.NODEC R22 `(_ZN18transformer_engine44fused_score_for_moe_aux_loss_backward_kernelIfEEvPKT_S3_iiiiPS1_) ;  /* 0xffffff9416607950 */ /* 0x000fea0003c3ffff */
.L_x_299:
        /* <DEDUP_REMOVED lines=16> */
.L_x_894:


//--------------------- .text._ZN18transformer_engine43fused_score_for_moe_aux_loss_forward_kernelI13__nv_bfloat16EEvPKT_iiiiPS2_PbS5_ --------------------------
	.section	.text._ZN18transformer_engine43fused_score_for_moe_aux_loss_forward_kernelI13__nv_bfloat16EEvPKT_iiiiPS2_PbS5_,"ax",@progbits
	.align	128
        .global         _ZN18transformer_engine43fused_score_for_moe_aux_loss_forward_kernelI13__nv_bfloat16EEvPKT_iiiiPS2_PbS5_
        .type           _ZN18transformer_engine43fused_score_for_moe_aux_loss_forward_kernelI13__nv_bfloat16EEvPKT_iiiiPS2_PbS5_,@function
        .size           _ZN18transformer_engine43fused_score_for_moe_aux_loss_forward_kernelI13__nv_bfloat16EEvPKT_iiiiPS2_PbS5_,(.L_x_897 - _ZN18transformer_engine43fused_score_for_moe_aux_loss_forward_kernelI13__nv_bfloat16EEvPKT_iiiiPS2_PbS5_)
        .other          _ZN18transformer_engine43fused_score_for_moe_aux_loss_forward_kernelI13__nv_bfloat16EEvPKT_iiiiPS2_PbS5_,@"STO_CUDA_ENTRY STV_DEFAULT"
_ZN18transformer_engine43fused_score_for_moe_aux_loss_forward_kernelI13__nv_bfloat16EEvPKT_iiiiPS2_PbS5_:
.text._ZN18transformer_engine43fused_score_for_moe_aux_loss_forward_kernelI13__nv_bfloat16EEvPKT_iiiiPS2_PbS5_:
        /* <DEDUP_REMOVED lines=36> */
[----:B------:R-:W2:Y:S01]  /*0240*/  LDCU UR7, c[0x0][0x390] ;  /* 0x00007200ff0777ac */ /* 0x000ea20008000800 */
[----:B------:R-:W-:Y:S01]  /*0250*/  UMOV UR4, 0x400 ;  /* 0x0000040000047882 */ /* 0x000fe20000000000 */
[----:B------:R-:W3:Y:S05]  /*0260*/  LDCU.64 UR8, c[0x0][0x358] ;  /* 0x00006b00ff0877ac */ /* 0x000eea0008000a00 */
[----:B------:R-:W4:Y:S01]  /*0270*/  LDC R16, c[0x0][0x38c] ;  /* 0x0000e300ff107b82 */ /* 0x000f220000000800 */
[----:B--2---:R-:W-:Y:S01]  /*0280*/  IMAD R2, R7, UR7, RZ ;  /* 0x0000000707027c24 */ /* 0x004fe2000f8e02ff */
[----:B-1----:R-:W-:Y:S01]  /*0290*/  ULEA UR4, UR5, UR4, 0x18 ;  /* 0x0000000405047291 */ /* 0x002fe2000f8ec0ff */
[----:B0-----:R-:W-:Y:S01]  /*02a0*/  SHF.R.U32.HI R10, RZ, 0x5, R9 ;  /* 0x00000005ff0a7819 */ /* 0x001fe20000011609 */
[----:B----4-:R-:W-:Y:S01]  /*02b0*/  IMAD.SHL.U32 R14, R16, 0x2, RZ ;  /* 0x00000002100e7824 */ /* 0x010fe200078e00ff */
[----:B------:R-:W-:-:S03]  /*02c0*/  LOP3.LUT R9, R9, 0x1f, RZ, 0xc0, !PT ;  /* 0x0000001f09097812 */ /* 0x000fc600078ec0ff */
[----:B------:R-:W-:Y:S01]  /*02d0*/  IMAD R13, R7, R14, UR4 ;  /* 0x00000004070d7e24 */ /* 0x000fe2000f8e020e */
[----:B------:R-:W-:Y:S01]  /*02e0*/  LOP3.LUT R17, RZ, R9, RZ, 0x33, !PT ;  /* 0x00000009ff117212 */ /* 0x000fe200078e33ff */
[----:B------:R-:W-:Y:S01]  /*02f0*/  IMAD R11, R10, UR7, RZ ;  /* 0x000000070a0b7c24 */ /* 0x000fe2000f8e02ff */
[----:B------:R-:W-:Y:S01]  /*0300*/  IADD3 R15, PT, PT, -R9, -0x21, R16 ;  /* 0xffffffdf090f7810 */ /* 0x000fe20007ffe110 */
[----:B------:R-:W-:Y:S01]  /*0310*/  IMAD R2, R2, 0x2, R13 ;  /* 0x0000000202027824 */ /* 0x000fe200078e020d */
[----:B------:R-:W-:Y:S01]  /*0320*/  IADD3 R16, PT, PT, R17, R16, RZ ;  /* 0x0000001011107210 */ /* 0x000fe20007ffe0ff */
[----:B------:R-:W-:Y:S01]  /*0330*/  IMAD R14, R10, R14, UR4 ;  /* 0x000000040a0e7e24 */ /* 0x000fe2000f8e020e */
[----:B------:R-:W-:Y:S01]  /*0340*/  LEA.HI R35, R15, 0x1, RZ, 0x1b ;  /* 0x000000010f237811 */ /* 0x000fe200078fd8ff */
[----:B------:R-:W-:Y:S01]  /*0350*/  VIADD R17, R17, UR7 ;  /* 0x0000000711117c36 */ /* 0x000fe20008000000 */
[----:B------:R-:W-:Y:S01]  /*0360*/  LEA.HI R37, R16, 0x1, RZ, 0x1b ;  /* 0x0000000110257811 */ /* 0x000fe200078fd8ff */
[----:B------:R-:W-:Y:S01]  /*0370*/  IMAD R34, R11, 0x4, R2 ;  /* 0x000000040b227824 */ /* 0x000fe200078e0202 */
[----:B------:R-:W-:Y:S01]  /*0380*/  LOP3.LUT R0, R9, 0x20, RZ, 0xfc, !PT ;  /* 0x0000002009007812 */ /* 0x000fe200078efcff */
[----:B------:R-:W-:Y:S01]  /*0390*/  UMOV UR4, UR6 ;  /* 0x0000000600047c82 */ /* 0x000fe20008000000 */
[----:B------:R-:W-:Y:S01]  /*03a0*/  LOP3.LUT R36, R37, 0x7, RZ, 0xc0, !PT ;  /* 0x0000000725247812 */ /* 0x000fe200078ec0ff */
[C---:B------:R-:W-:Y:S01]  /*03b0*/  IMAD R38, R9.reuse, 0x4, R34 ;  /* 0x0000000409267824 */ /* 0x040fe200078e0222 */
[----:B------:R-:W-:-:S02]  /*03c0*/  LOP3.LUT R4, R9, 0x40, RZ, 0xfc, !PT ;  /* 0x0000004009047812 */ /* 0x000fc400078efcff */
[C---:B------:R-:W-:Y:S02]  /*03d0*/  LOP3.LUT R6, R9.reuse, 0x60, RZ, 0xfc, !PT ;  /* 0x0000006009067812 */ /* 0x040fe400078efcff */
[C---:B------:R-:W-:Y:S02]  /*03e0*/  LOP3.LUT R12, R9.reuse, 0x80, RZ, 0xfc, !PT ;  /* 0x00000080090c7812 */ /* 0x040fe400078efcff */
[----:B------:R-:W-:Y:S02]  /*03f0*/  LEA R32, R9, R14, 0x1 ;  /* 0x0000000e09207211 */ /* 0x000fe400078e08ff */
[----:B------:R-:W-:Y:S02]  /*0400*/  LOP3.LUT R33, R17, 0x60, RZ, 0xc0, !PT ;  /* 0x0000006011217812 */ /* 0x000fe400078ec0ff */
[----:B------:R-:W-:Y:S02]  /*0410*/  LOP3.LUT R35, R35, 0x3, RZ, 0xc0, !PT ;  /* 0x0000000323237812 */ /* 0x000fe400078ec0ff */
[----:B---3--:R-:W-:-:S07]  /*0420*/  LOP3.LUT R37, R37, 0x3, RZ, 0xc0, !PT ;  /* 0x0000000325257812 */ /* 0x008fce00078ec0ff */
.L_x_474:
[----:B0-----:R-:W0:Y:S01]  /*0430*/  LDCU UR5, c[0x0][0x388] ;  /* 0x00007100ff0577ac */ /* 0x001e220008000800 */
[----:B------:R-:W-:-:S05]  /*0440*/  IMAD R40, R7, UR4, R10 ;  /* 0x0000000407287c24 */ /* 0x000fca000f8e020a */
[----:B0-----:R-:W-:-:S13]  /*0450*/  ISETP.GE.AND P0, PT, R40, UR5, PT ;  /* 0x0000000528007c0c */ /* 0x001fda000bf06270 */
[----:B-1234-:R-:W-:Y:S05]  /*0460*/  @P0 EXIT ;  /* 0x000000000000094d */ /* 0x01efea0003800000 */
[----:B------:R-:W0:Y:S01]  /*0470*/  LDC R5, c[0x0][0x38c] ;  /* 0x0000e300ff057b82 */ /* 0x000e220000000800 */
[----:B------:R-:W1:Y:S01]  /*0480*/  LDCU.64 UR6, c[0x0][0x3a0] ;  /* 0x00007400ff0677ac */ /* 0x000e620008000a00 */
[----:B------:R-:W-:Y:S01]  /*0490*/  BSSY.RECONVERGENT B0, `(.L_x_300) ;  /* 0x000011e000007945 */ /* 0x000fe20003800200 */
[----:B------:R-:W2:Y:S01]  /*04a0*/  LDCU.64 UR12, c[0x0][0x3a0] ;  /* 0x00007400ff0c77ac */ /* 0x000ea20008000a00 */
[----:B0-----:R-:W-:-:S13]  /*04b0*/  ISETP.GE.AND P2, PT, R9, R5, PT ;  /* 0x000000050900720c */ /* 0x001fda0003f46270 */
[----:B-12---:R-:W-:Y:S05]  /*04c0*/  @P2 BRA `(.L_x_301) ;  /* 0x0000001000682947 */ /* 0x006fea0003800000 */
[----:B------:R-:W0:Y:S01]  /*04d0*/  LDCU UR5, c[0x0][0x394] ;  /* 0x00007280ff0577ac */ /* 0x000e220008000800 */
[----:B------:R-:W-:Y:S04]  /*04e0*/  BSSY.RECONVERGENT B1, `(.L_x_302) ;  /* 0x00000b2000017945 */ /* 0x000fe80003800200 */
[----:B------:R-:W-:Y:S01]  /*04f0*/  BSSY.RELIABLE B2, `(.L_x_303) ;  /* 0x00000a1000027945 */ /* 0x000fe20003800100 */
[----:B0-----:R-:W-:-:S09]  /*0500*/  UISETP.NE.AND UP0, UPT, UR5, 0x1, UPT ;  /* 0x000000010500788c */ /* 0x001fd2000bf05270 */
[----:B------:R-:W-:Y:S05]  /*0510*/  BRA.U UP0, `(.L_x_304) ;  /* 0x00000005007c7547 */ /* 0x000fea000b800000 */
[----:B------:R-:W-:Y:S01]  /*0520*/  ISETP.GE.U32.AND P0, PT, R16, 0xe0, PT ;  /* 0x000000e01000780c */ /* 0x000fe20003f06070 */
[----:B------:R-:W-:Y:S01]  /*0530*/  BSSY.RECONVERGENT B3, `(.L_x_305) ;  /* 0x0000023000037945 */ /* 0x000fe20003800200 */
[----:B------:R-:W-:Y:S02]  /*0540*/  ISETP.NE.AND P1, PT, R36, RZ, PT ;  /* 0x000000ff2400720c */ /* 0x000fe40003f25270 */
[----:B------:R-:W-:-:S09]  /*0550*/  MOV R20, R9 ;  /* 0x0000000900147202 */ /* 0x000fd20000000f00 */
[----:B------:R-:W-:Y:S05]  /*0560*/  @!P0 BRA `(.L_x_306) ;  /* 0x00000000007c8947 */ /* 0x000fea0003800000 */
[----:B------:R-:W-:Y:S01]  /*0570*/  LEA.HI R22, R16, 0x1, RZ, 0x1b ;  /* 0x0000000110167811 */ /* 0x000fe200078fd8ff */
[----:B------:R-:W-:Y:S02]  /*0580*/  IMAD.MOV.U32 R21, RZ, RZ, RZ ;  /* 0x000000ffff157224 */ /* 0x000fe400078e00ff */
[----:B------:R-:W-:Y:S01]  /*0590*/  IMAD.MOV.U32 R20, RZ, RZ, R9 ;  /* 0x000000ffff147224 */ /* 0x000fe200078e0009 */
[----:B------:R-:W-:-:S07]  /*05a0*/  LOP3.LUT R22, R22, 0xffffff8, RZ, 0xc0, !PT ;  /* 0x0ffffff816167812 */ /* 0x000fce00078ec0ff */
.L_x_307:
[----:B-1----:R-:W0:Y:S01]  /*05b0*/  LDC.64 R2, c[0x0][0x3a8] ;  /* 0x0000ea00ff027b82 */ /* 0x002e220000000a00 */
[----:B------:R-:W-:Y:S02]  /*05c0*/  IMAD R23, R40, R5, R20 ;  /* 0x0000000528177224 */ /* 0x000fe400078e0214 */
[----:B------:R-:W-:Y:S02]  /*05d0*/  HFMA2 R24, -RZ, RZ, 0, -0.0 ;  /* 0x00008000ff187431 */ /* 0x000fe400000001ff */
[----:B------:R-:W-:Y:S02]  /*05e0*/  VIADD R21, R21, 0x8 ;  /* 0x0000000815157836 */ /* 0x000fe40000000000 */
[----:B------:R-:W-:Y:S01]  /*05f0*/  VIADD R20, R20, 0x100 ;  /* 0x0000010014147836 */ /* 0x000fe20000000000 */
[----:B------:R-:W-:-:S04]  /*0600*/  IADD3 R18, P0, PT, R23, UR6, RZ ;  /* 0x0000000617127c10 */ /* 0x000fc8000ff1e0ff */
[----:B------:R-:W-:Y:S02]  /*0610*/  LEA.HI.X.SX32 R19, R23, UR7, 0x1, P0 ;  /* 0x0000000717137c11 */ /* 0x000fe400080f0eff */
[----:B------:R-:W-:-:S03]  /*0620*/  ISETP.NE.AND P0, PT, R21, R22, PT ;  /* 0x000000161500720c */ /* 0x000fc60003f05270 */
[----:B------:R1:W-:Y:S01]  /*0630*/  STG.E.U8 desc[UR8][R18.64], RZ ;  /* 0x000000ff12007986 */ /* 0x0003e2000c101108 */
[----:B0-----:R-:W-:Y:S01]  /*0640*/  IMAD.WIDE R2, R23, 0x2, R2 ;  /* 0x0000000217027825 */ /* 0x001fe200078e0202 */
[----:B------:R-:W-:-:S05]  /*0650*/  PRMT R23, R24, 0x7610, R23 ;  /* 0x0000761018177816 */ /* 0x000fca0000000017 */
[----:B------:R1:W-:Y:S04]  /*0660*/  STG.E.U16 desc[UR8][R2.64], R23 ;  /* 0x0000001702007986 */ /* 0x0003e8000c101508 */
[----:B------:R1:W-:Y:S04]  /*0670*/  STG.E.U8 desc[UR8][R18.64+0x20], RZ ;  /* 0x000020ff12007986 */ /* 0x0003e8000c101108 */
        /* <DEDUP_REMOVED lines=12> */
[----:B------:R1:W-:Y:S01]  /*0740*/  STG.E.U16 desc[UR8][R2.64+0x1c0], R23 ;  /* 0x0001c01702007986 */ /* 0x0003e2000c101508 */
[----:B------:R-:W-:Y:S05]  /*0750*/  @P0 BRA `(.L_x_307) ;  /* 0xfffffffc00940947 */ /* 0x000fea000383ffff */
.L_x_306:
[----:B------:R-:W-:Y:S05]  /*0760*/  BSYNC.RECONVERGENT B3 ;  /* 0x0000000000037941 */ /* 0x000fea0003800200 */
.L_x_305:
[----:B------:R-:W-:Y:S05]  /*0770*/  @!P1 BRA `(.L_x_308) ;  /* 0x0000000400d09947 */ /* 0x000fea0003800000 */
[----:B-1----:R-:W-:Y:S01]  /*0780*/  IADD3 R2, PT, PT, R36, -0x1, RZ ;  /* 0xffffffff24027810 */ /* 0x002fe20007ffe0ff */
[----:B------:R-:W-:Y:S01]  /*0790*/  BSSY.RECONVERGENT B3, `(.L_x_309) ;  /* 0x0000015000037945 */ /* 0x000fe20003800200 */
[----:B------:R-:W-:Y:S02]  /*07a0*/  ISETP.NE.AND P1, PT, R37, RZ, PT ;  /* 0x000000ff2500720c */ /* 0x000fe40003f25270 */
[----:B------:R-:W-:-:S13]  /*07b0*/  ISETP.GE.U32.AND P0, PT, R2, 0x3, PT ;  /* 0x000000030200780c */ /* 0x000fda0003f06070 */
[----:B------:R-:W-:Y:S05]  /*07c0*/  @!P0 BRA `(.L_x_310) ;  /* 0x0000000000448947 */ /* 0x000fea0003800000 */
[----:B------:R-:W0:Y:S01]  /*07d0*/  LDC.64 R2, c[0x0][0x3a8] ;  /* 0x0000ea00ff027b82 */ /* 0x000e220000000a00 */
[----:B------:R-:W1:Y:S01]  /*07e0*/  LDCU.64 UR10, c[0x0][0x3a0] ;  /* 0x00007400ff0a77ac */ /* 0x000e620008000a00 */
[----:B------:R-:W-:Y:S02]  /*07f0*/  IMAD R21, R40, R5, R20 ;  /* 0x0000000528157224 */ /* 0x000fe400078e0214 */
[----:B------:R-:W-:Y:S02]  /*0800*/  IMAD.MOV.U32 R22, RZ, RZ, 0x8000 ;  /* 0x00008000ff167424 */ /* 0x000fe400078e00ff */
[----:B------:R-:W-:Y:S01]  /*0810*/  VIADD R20, R20, 0x80 ;  /* 0x0000008014147836 */ /* 0x000fe20000000000 */
[----:B-1----:R-:W-:-:S04]  /*0820*/  IADD3 R18, P0, PT, R21, UR10, RZ ;  /* 0x0000000a15127c10 */ /* 0x002fc8000ff1e0ff */
[C---:B------:R-:W-:Y:S01]  /*0830*/  LEA.HI.X.SX32 R19, R21.reuse, UR11, 0x1, P0 ;  /* 0x0000000b15137c11 */ /* 0x040fe200080f0eff */
[----:B0-----:R-:W-:Y:S01]  /*0840*/  IMAD.WIDE R2, R21, 0x2, R2 ;  /* 0x0000000215027825 */ /* 0x001fe200078e0202 */
[----:B------:R-:W-:-:S03]  /*0850*/  PRMT R21, R22, 0x7610, R21 ;  /* 0x0000761016157816 */ /* 0x000fc60000000015 */
[----:B------:R0:W-:Y:S04]  /*0860*/  STG.E.U8 desc[UR8][R18.64], RZ ;  /* 0x000000ff12007986 */ /* 0x0001e8000c101108 */
[----:B------:R0:W-:Y:S04]  /*0870*/  STG.E.U16 desc[UR8][R2.64], R21 ;  /* 0x0000001502007986 */ /* 0x0001e8000c101508 */
[----:B------:R0:W-:Y:S04]  /*0880*/  STG.E.U8 desc[UR8][R18.64+0x20], RZ ;  /* 0x000020ff12007986 */ /* 0x0001e8000c101108 */
[----:B------:R0:W-:Y:S04]  /*0890*/  STG.E.U16 desc[UR8][R2.64+0x40], R21 ;  /* 0x0000401502007986 */ /* 0x0001e8000c101508 */
[----:B------:R0:W-:Y:S04]  /*08a0*/  STG.E.U8 desc[UR8][R18.64+0x40], RZ ;  /* 0x000040ff12007986 */ /* 0x0001e8000c101108 */
[----:B------:R0:W-:Y:S04]  /*08b0*/  STG.E.U16 desc[UR8][R2.64+0x80], R21 ;  /* 0x0000801502007986 */ /* 0x0001e8000c101508 */
[----:B------:R0:W-:Y:S04]  /*08c0*/  STG.E.U8 desc[UR8][R18.64+0x60], RZ ;  /* 0x000060ff12007986 */ /* 0x0001e8000c101108 */
[----:B------:R0:W-:Y:S02]  /*08d0*/  STG.E.U16 desc[UR8][R2.64+0xc0], R21 ;  /* 0x0000c01502007986 */ /* 0x0001e4000c101508 */
.L_x_310:
[----:B------:R-:W-:Y:S05]  /*08e0*/  BSYNC.RECONVERGENT B3 ;  /* 0x0000000000037941 */ /* 0x000fea0003800200 */
.L_x_309:
[----:B------:R-:W-:Y:S05]  /*08f0*/  @!P1 BREAK.RELIABLE B2 ;  /* 0x0000000000029942 */ /* 0x000fea0003800100 */
[----:B------:R-:W-:Y:S01]  /*0900*/  MOV R24, R9 ;  /* 0x0000000900187202 */ /* 0x000fe20000000f00 */
[----:B------:R-:W-:Y:S06]  /*0910*/  @!P1 BRA `(.L_x_311) ;  /* 0x0000000400b89947 */ /* 0x000fec0003800000 */
[----:B------:R-:W-:Y:S01]  /*0920*/  ISETP.NE.AND P1, PT, R37, 0x1, PT ;  /* 0x000000012500780c */ /* 0x000fe20003f25270 */
[----:B------:R-:W-:Y:S01]  /*0930*/  BSSY.RECONVERGENT B3, `(.L_x_312) ;  /* 0x0000010000037945 */ /* 0x000fe20003800200 */
[----:B------:R-:W-:-:S11]  /*0940*/  LOP3.LUT P0, RZ, R16, 0x20, RZ, 0xc0, !PT ;  /* 0x0000002010ff7812 */ /* 0x000fd6000780c0ff */
[----:B------:R-:W-:Y:S05]  /*0950*/  @!P1 BRA `(.L_x_313) ;  /* 0x0000000000349947 */ /* 0x000fea0003800000 */
[----:B0-----:R-:W0:Y:S01]  /*0960*/  LDC.64 R2, c[0x0][0x3a8] ;  /* 0x0000ea00ff027b82 */ /* 0x001e220000000a00 */
        /* <DEDUP_REMOVED lines=11> */
[----:B------:R1:W-:Y:S02]  /*0a20*/  STG.E.U16 desc[UR8][R2.64+0x40], R21 ;  /* 0x0000401502007986 */ /* 0x0003e4000c101508 */
.L_x_313:
[----:B------:R-:W-:Y:S05]  /*0a30*/  BSYNC.RECONVERGENT B3 ;  /* 0x0000000000037941 */ /* 0x000fea0003800200 */
.L_x_312:
[----:B------:R-:W-:Y:S04]  /*0a40*/  BSSY.RECONVERGENT B3, `(.L_x_314) ;  /* 0x000000b000037945 */ /* 0x000fe80003800200 */
[----:B------:R-:W-:Y:S05]  /*0a50*/  @P0 BRA `(.L_x_315) ;  /* 0x0000000000240947 */ /* 0x000fea0003800000 */
[----:B01----:R-:W0:Y:S01]  /*0a60*/  LDC.64 R2, c[0x0][0x3a8] ;  /* 0x0000ea00ff027b82 */ /* 0x003e220000000a00 */
[----:B------:R-:W1:Y:S01]  /*0a70*/  LDCU.64 UR10, c[0x0][0x3a0] ;  /* 0x00007400ff0a77ac */ /* 0x000e620008000a00 */
[----:B------:R-:W-:Y:S02]  /*0a80*/  IMAD R21, R40, R5, R20 ;  /* 0x0000000528157224 */ /* 0x000fe400078e0214 */
[----:B------:R-:W-:-:S03]  /*0a90*/  HFMA2 R20, -RZ, RZ, 0, -0.0 ;  /* 0x00008000ff147431 */ /* 0x000fc600000001ff */
[----:B-1----:R-:W-:-:S04]  /*0aa0*/  IADD3 R18, P0, PT, R21, UR10, RZ ;  /* 0x0000000a15127c10 */ /* 0x002fc8000ff1e0ff */
[C---:B------:R-:W-:Y:S01]  /*0ab0*/  LEA.HI.X.SX32 R19, R21.reuse, UR11, 0x1, P0 ;  /* 0x0000000b15137c11 */ /* 0x040fe200080f0eff */
[----:B0-----:R-:W-:-:S04]  /*0ac0*/  IMAD.WIDE R2, R21, 0x2, R2 ;  /* 0x0000000215027825 */ /* 0x001fc800078e0202 */
[----:B------:R2:W-:Y:S04]  /*0ad0*/  STG.E.U8 desc[UR8][R18.64], RZ ;  /* 0x000000ff12007986 */ /* 0x0005e8000c101108 */
[----:B------:R2:W-:Y:S02]  /*0ae0*/  STG.E.U16 desc[UR8][R2.64], R20 ;  /* 0x0000001402007986 */ /* 0x0005e4000c101508 */
.L_x_315:
[----:B------:R-:W-:Y:S05]  /*0af0*/  BSYNC.RECONVERGENT B3 ;  /* 0x0000000000037941 */ /* 0x000fea0003800200 */
.L_x_314:
[----:B------:R-:W-:Y:S05]  /*0b00*/  BRA `(.L_x_308) ;  /* 0x0000000000ec7947 */ /* 0x000fea0003800000 */
.L_x_304:
[----:B------:R-:W-:Y:S01]  /*0b10*/  ISETP.GE.U32.AND P0, PT, R16, 0xe0, PT ;  /* 0x000000e01000780c */ /* 0x000fe20003f06070 */
[----:B------:R-:W-:Y:S01]  /*0b20*/  BSSY.RECONVERGENT B3, `(.L_x_316) ;  /* 0x0000018000037945 */ /* 0x000fe20003800200 */
[----:B------:R-:W-:Y:S01]  /*0b30*/  ISETP.NE.AND P1, PT, R36, RZ, PT ;  /* 0x000000ff2400720c */ /* 0x000fe20003f25270 */
[----:B------:R-:W-:-:S10]  /*0b40*/  IMAD.MOV.U32 R20, RZ, RZ, R9 ;  /* 0x000000ffff147224 */ /* 0x000fd400078e0009 */
[----:B------:R-:W-:Y:S05]  /*0b50*/  @!P0 BRA `(.L_x_317) ;  /* 0x0000000000508947 */ /* 0x000fea0003800000 */
[----:B------:R-:W-:Y:S01]  /*0b60*/  LEA.HI R2, R16, 0x1, RZ, 0x1b ;  /* 0x0000000110027811 */ /* 0x000fe200078fd8ff */
[--C-:B------:R-:W-:Y:S02]  /*0b70*/  IMAD R19, R40, R5, R9.reuse ;  /* 0x0000000528137224 */ /* 0x100fe400078e0209 */
[----:B------:R-:W-:Y:S01]  /*0b80*/  IMAD.MOV.U32 R20, RZ, RZ, R9 ;  /* 0x000000ffff147224 */ /* 0x000fe200078e0009 */
[----:B------:R-:W-:-:S04]  /*0b90*/  LOP3.LUT R2, R2, 0xffffff8, RZ, 0xc0, !PT ;  /* 0x0ffffff802027812 */ /* 0x000fc800078ec0ff */
[----:B------:R-:W-:-:S07]  /*0ba0*/  IADD3 R18, PT, PT, -R2, RZ, RZ ;  /* 0x000000ff02127210 */ /* 0x000fce0007ffe1ff */
.L_x_318:
[C---:B0-----:R-:W-:Y:S01]  /*0bb0*/  IADD3 R2, P0, PT, R19.reuse, UR12, RZ ;  /* 0x0000000c13027c10 */ /* 0x041fe2000ff1e0ff */
[----:B------:R-:W-:Y:S02]  /*0bc0*/  VIADD R18, R18, 0x8 ;  /* 0x0000000812127836 */ /* 0x000fe40000000000 */
[----:B------:R-:W-:Y:S01]  /*0bd0*/  VIADD R20, R20, 0x100 ;  /* 0x0000010014147836 */ /* 0x000fe20000000000 */
[C---:B------:R-:W-:Y:S02]  /*0be0*/  LEA.HI.X.SX32 R3, R19.reuse, UR13, 0x1, P0 ;  /* 0x0000000d13037c11 */ /* 0x040fe400080f0eff */
[----:B------:R-:W-:Y:S02]  /*0bf0*/  ISETP.NE.AND P0, PT, R18, RZ, PT ;  /* 0x000000ff1200720c */ /* 0x000fe40003f05270 */
[----:B------:R-:W-:Y:S01]  /*0c00*/  IADD3 R19, PT, PT, R19, 0x100, RZ ;  /* 0x0000010013137810 */ /* 0x000fe20007ffe0ff */
[----:B------:R0:W-:Y:S04]  /*0c10*/  STG.E.U8 desc[UR8][R2.64], RZ ;  /* 0x000000ff02007986 */ /* 0x0001e8000c101108 */
[----:B------:R0:W-:Y:S04]  /*0c20*/  STG.E.U8 desc[UR8][R2.64+0x20], RZ ;  /* 0x000020ff02007986 */ /* 0x0001e8000c101108 */
[----:B------:R0:W-:Y:S04]  /*0c30*/  STG.E.U8 desc[UR8][R2.64+0x40], RZ ;  /* 0x000040ff02007986 */ /* 0x0001e8000c101108 */
[----:B------:R0:W-:Y:S04]  /*0c40*/  STG.E.U8 desc[UR8][R2.64+0x60], RZ ;  /* 0x000060ff02007986 */ /* 0x0001e8000c101108 */
[----:B------:R0:W-:Y:S04]  /*0c50*/  STG.E.U8 desc[UR8][R2.64+0x80], RZ ;  /* 0x000080ff02007986 */ /* 0x0001e8000c101108 */
[----:B------:R0:W-:Y:S04]  /*0c60*/  STG.E.U8 desc[UR8][R2.64+0xa0], RZ ;  /* 0x0000a0ff02007986 */ /* 0x0001e8000c101108 */
[----:B------:R0:W-:Y:S04]  /*0c70*/  STG.E.U8 desc[UR8][R2.64+0xc0], RZ ;  /* 0x0000c0ff02007986 */ /* 0x0001e8000c101108 */
[----:B------:R0:W-:Y:S01]  /*0c80*/  STG.E.U8 desc[UR8][R2.64+0xe0], RZ ;  /* 0x0000e0ff02007986 */ /* 0x0001e2000c101108 */
[----:B------:R-:W-:Y:S05]  /*0c90*/  @P0 BRA `(.L_x_318) ;  /* 0xfffffffc00c40947 */ /* 0x000fea000383ffff */
.L_x_317:
[----:B------:R-:W-:Y:S05]  /*0ca0*/  BSYNC.RECONVERGENT B3 ;  /* 0x0000000000037941 */ /* 0x000fea0003800200 */
.L_x_316:
[----:B------:R-:W-:Y:S05]  /*0cb0*/  @!P1 BRA `(.L_x_308) ;  /* 0x0000000000809947 */ /* 0x000fea0003800000 */
[----:B0-----:R-:W-:Y:S01]  /*0cc0*/  VIADD R2, R36, 0xffffffff ;  /* 0xffffffff24027836 */ /* 0x001fe20000000000 */
[----:B------:R-:W-:Y:S01]  /*0cd0*/  BSSY.RECONVERGENT B3, `(.L_x_319) ;  /* 0x000000d000037945 */ /* 0x000fe20003800200 */
[----:B------:R-:W-:-:S03]  /*0ce0*/  ISETP.NE.AND P1, PT, R37, RZ, PT ;  /* 0x000000ff2500720c */ /* 0x000fc60003f25270 */
[----:B------:R-:W-:-:S13]  /*0cf0*/  ISETP.GE.U32.AND P0, PT, R2, 0x3, PT ;  /* 0x000000030200780c */ /* 0x000fda0003f06070 */
[----:B------:R-:W-:Y:S05]  /*0d00*/  @!P0 BRA `(.L_x_320) ;  /* 0x0000000000248947 */ /* 0x000fea0003800000 */
[----:B------:R-:W0:Y:S01]  /*0d10*/  LDCU.64 UR10, c[0x0][0x3a0] ;  /* 0x00007400ff0a77ac */ /* 0x000e220008000a00 */
[----:B------:R-:W-:Y:S02]  /*0d20*/  IMAD R3, R40, R5, R20 ;  /* 0x0000000528037224 */ /* 0x000fe400078e0214 */
[----:B------:R-:W-:-:S03]  /*0d30*/  VIADD R20, R20, 0x80 ;  /* 0x0000008014147836 */ /* 0x000fc60000000000 */
[----:B0-----:R-:W-:-:S04]  /*0d40*/  IADD3 R2, P0, PT, R3, UR10, RZ ;  /* 0x0000000a03027c10 */ /* 0x001fc8000ff1e0ff */
[----:B------:R-:W-:-:S05]  /*0d50*/  LEA.HI.X.SX32 R3, R3, UR11, 0x1, P0 ;  /* 0x0000000b03037c11 */ /* 0x000fca00080f0eff */
[----:B------:R0:W-:Y:S04]  /*0d60*/  STG.E.U8 desc[UR8][R2.64], RZ ;  /* 0x000000ff02007986 */ /* 0x0001e8000c101108 */
[----:B------:R0:W-:Y:S04]  /*0d70*/  STG.E.U8 desc[UR8][R2.64+0x20], RZ ;  /* 0x000020ff02007986 */ /* 0x0001e8000c101108 */
[----:B------:R0:W-:Y:S04]  /*0d80*/  STG.E.U8 desc[UR8][R2.64+0x40], RZ ;  /* 0x000040ff02007986 */ /* 0x0001e8000c101108 */
[----:B------:R0:W-:Y:S02]  /*0d90*/  STG.E.U8 desc[UR8][R2.64+0x60], RZ ;  /* 0x000060ff02007986 */ /* 0x0001e4000c101108 */
.L_x_320:
[----:B------:R-:W-:Y:S05]  /*0da0*/  BSYNC.RECONVERGENT B3 ;  /* 0x0000000000037941 */ /* 0x000fea0003800200 */
.L_x_319:
[----:B------:R-:W-:Y:S05]  /*0db0*/  @!P1 BREAK.RELIABLE B2 ;  /* 0x0000000000029942 */ /* 0x000fea0003800100 */
[----:B------:R-:W-:Y:S01]  /*0dc0*/  MOV R24, R9 ;  /* 0x0000000900187202 */ /* 0x000fe20000000f00 */
[----:B------:R-:W-:Y:S06]  /*0dd0*/  @!P1 BRA `(.L_x_311) ;  /* 0x0000000000889947 */ /* 0x000fec0003800000 */
[----:B------:R-:W-:Y:S02]  /*0de0*/  ISETP.NE.AND P1, PT, R37, 0x1, PT ;  /* 0x000000012500780c */ /* 0x000fe40003f25270 */
[----:B------:R-:W-:-:S11]  /*0df0*/  LOP3.LUT P4, RZ, R16, 0x20, RZ, 0xc0, !PT ;  /* 0x0000002010ff7812 */ /* 0x000fd6000788c0ff */
[----:B0-----:R-:W0:Y:S01]  /*0e00*/  @P1 LDC.64 R2, c[0x0][0x3a0] ;  /* 0x0000e800ff021b82 */ /* 0x001e220000000a00 */
[----:B------:R-:W-:Y:S02]  /*0e10*/  @P1 IMAD R21, R40, R5, R20 ;  /* 0x0000000528151224 */ /* 0x000fe400078e0214 */
[----:B------:R-:W-:-:S04]  /*0e20*/  @P1 VIADD R20, R20, 0x40 ;  /* 0x0000004014141836 */ /* 0x000fc80000000000 */
[----:B------:R-:W-:Y:S01]  /*0e30*/  @!P4 IMAD R20, R40, R5, R20 ;  /* 0x000000052814c224 */ /* 0x000fe200078e0214 */
[----:B------:R-:W1:Y:S01]  /*0e40*/  @!P4 LDC.64 R18, c[0x0][0x3a0] ;  /* 0x0000e800ff12cb82 */ /* 0x000e620000000a00 */
[----:B0-----:R-:W-:-:S04]  /*0e50*/  @P1 IADD3 R2, P3, PT, R21, R2, RZ ;  /* 0x0000000215021210 */ /* 0x001fc80007f7e0ff */
[----:B------:R-:W-:Y:S02]  /*0e60*/  @P1 LEA.HI.X.SX32 R3, R21, R3, 0x1, P3 ;  /* 0x0000000315031211 */ /* 0x000fe400018f0eff */
[----:B-1----:R-:W-:-:S03]  /*0e70*/  @!P4 IADD3 R18, P0, PT, R20, R18, RZ ;  /* 0x000000121412c210 */ /* 0x002fc60007f1e0ff */
[----:B------:R1:W-:Y:S01]  /*0e80*/  @P1 STG.E.U8 desc[UR8][R2.64], RZ ;  /* 0x000000ff02001986 */ /* 0x0003e2000c101108 */
[----:B------:R-:W-:-:S03]  /*0e90*/  @!P4 LEA.HI.X.SX32 R19, R20, R19, 0x1, P0 ;  /* 0x000000131413c211 */ /* 0x000fc600000f0eff */
[----:B------:R1:W-:Y:S04]  /*0ea0*/  @P1 STG.E.U8 desc[UR8][R2.64+0x20], RZ ;  /* 0x000020ff02001986 */ /* 0x0003e8000c101108 */
[----:B------:R1:W-:Y:S02]  /*0eb0*/  @!P4 STG.E.U8 desc[UR8][R18.64], RZ ;  /* 0x000000ff1200c986 */ /* 0x0003e4000c101108 */
.L_x_308:
[----:B------:R-:W-:Y:S01]  /*0ec0*/  ISETP.NE.AND P0, PT, R37, RZ, PT ;  /* 0x000000ff2500720c */ /* 0x000fe20003f05270 */
[----:B------:R-:W-:-:S12]  /*0ed0*/  IMAD.MOV.U32 R24, RZ, RZ, R9 ;  /* 0x000000ffff187224 */ /* 0x000fd800078e0009 */
[----:B------:R-:W-:Y:S05]  /*0ee0*/  @!P0 BREAK.RELIABLE B2 ;  /* 0x0000000000028942 */ /* 0x000fea0003800100 */
[----:B------:R-:W-:Y:S05]  /*0ef0*/  @!P0 BRA `(.L_x_311) ;  /* 0x0000000000408947 */ /* 0x000fea0003800000 */
[----:B------:R-:W-:Y:S05]  /*0f00*/  BSYNC.RELIABLE B2 ;  /* 0x0000000000027941 */ /* 0x000fea0003800100 */
.L_x_303:
[----:B012---:R-:W0:Y:S01]  /*0f10*/  LDC.64 R2, c[0x0][0x380] ;  /* 0x0000e000ff027b82 */ /* 0x007e220000000a00 */
[----:B------:R-:W-:-:S04]  /*0f20*/  IMAD R19, R40, R5, R9 ;  /* 0x0000000528137224 */ /* 0x000fc800078e0209 */
[----:B0-----:R-:W-:-:S05]  /*0f30*/  IMAD.WIDE R2, R19, 0x2, R2 ;  /* 0x0000000213027825 */ /* 0x001fca00078e0202 */
[----:B------:R-:W2:Y:S01]  /*0f40*/  LDG.E.U16 R19, desc[UR8][R2.64] ;  /* 0x0000000802137981 */ /* 0x000ea2000c1e1500 */
[----:B------:R-:W-:Y:S02]  /*0f50*/  ISETP.NE.AND P0, PT, R37, 0x1, PT ;  /* 0x000000012500780c */ /* 0x000fe40003f05270 */
[----:B------:R-:W-:Y:S01]  /*0f60*/  MOV R24, R0 ;  /* 0x0000000000187202 */ /* 0x000fe20000000f00 */
[----:B--2---:R3:W-:Y:S10]  /*0f70*/  STS.U16 [R32], R19 ;  /* 0x0000001320007388 */ /* 0x0047f40000000400 */
[----:B------:R-:W-:Y:S05]  /*0f80*/  @!P0 BRA `(.L_x_311) ;  /* 0x00000000001c8947 */ /* 0x000fea0003800000 */
[----:B------:R-:W-:Y:S01]  /*0f90*/  ISETP.NE.AND P0, PT, R37, 0x2, PT ;  /* 0x000000022500780c */ /* 0x000fe20003f05270 */
[----:B---3--:R-:W2:-:S12]  /*0fa0*/  LDG.E.U16 R19, desc[UR8][R2.64+0x40] ;  /* 0x0000400802137981 */ /* 0x008e98000c1e1500 */
[----:B------:R-:W3:Y:S01]  /*0fb0*/  @P0 LDG.E.U16 R21, desc[UR8][R2.64+0x80] ;  /* 0x0000800802150981 */ /* 0x000ee2000c1e1500 */
[----:B------:R-:W-:Y:S02]  /*0fc0*/  IMAD.MOV.U32 R24, RZ, RZ, R4 ;  /* 0x000000ffff187224 */ /* 0x000fe400078e0004 */
[----:B------:R-:W-:Y:S01]  /*0fd0*/  @P0 IMAD.MOV.U32 R24, RZ, RZ, R6 ;  /* 0x000000ffff180224 */ /* 0x000fe200078e0006 */
[----:B--2---:R4:W-:Y:S04]  /*0fe0*/  STS.U16 [R32+0x40], R19 ;  /* 0x0000401320007388 */ /* 0x0049e80000000400 */
[----:B---3--:R4:W-:Y:S02]  /*0ff0*/  @P0 STS.U16 [R32+0x80], R21 ;  /* 0x0000801520000388 */ /* 0x0089e40000000400 */
.L_x_311:
[----:B------:R-:W-:Y:S05]  /*1000*/  BSYNC.RECONVERGENT B1 ;  /* 0x0000000000017941 */ /* 0x000fea0003800200 */
.L_x_302:
[----:B------:R-:W-:-:S13]  /*1010*/  ISETP.GE.U32.AND P0, PT, R16, 0x60, PT ;  /* 0x000000601000780c */ /* 0x000fda0003f06070 */
[----:B------:R-:W-:Y:S05]  /*1020*/  @!P0 BRA `(.L_x_301) ;  /* 0x0000000400908947 */ /* 0x000fea0003800000 */
[----:B012---:R-:W-:Y:S01]  /*1030*/  IADD3 R2, PT, PT, -R24, R5, RZ ;  /* 0x0000000518027210 */ /* 0x007fe20007ffe1ff */
[----:B------:R-:W-:Y:S01]  /*1040*/  BSSY.RECONVERGENT B1, `(.L_x_321) ;  /* 0x0000036000017945 */ /* 0x000fe20003800200 */
[----:B------:R-:W-:Y:S02]  /*1050*/  PLOP3.LUT P0, PT, PT, PT, PT, 0x80, 0x8 ;  /* 0x000000000008781c */ /* 0x000fe40003f0f070 */
[----:B------:R-:W-:-:S13]  /*1060*/  ISETP.GT.AND P1, PT, R2, 0x180, PT ;  /* 0x000001800200780c */ /* 0x000fda0003f24270 */
[----:B------:R-:W-:Y:S05]  /*1070*/  @!P1 BRA `(.L_x_322) ;  /* 0x0000000000c89947 */ /* 0x000fea0003800000 */
[----:B------:R-:W-:Y:S01]  /*1080*/  PLOP3.LUT P0, PT, PT, PT, PT, 0x8, 0x80 ;  /* 0x000000000080781c */ /* 0x000fe20003f0e170 */
[----:B------:R-:W-:-:S12]  /*1090*/  VIADD R25, R5, 0xfffffe80 ;  /* 0xfffffe8005197836 */ /* 0x000fd80000000000 */
.L_x_323:
[----:B0-----:R-:W0:Y:S01]  /*10a0*/  LDC.64 R2, c[0x0][0x380] ;  /* 0x0000e000ff027b82 */ /* 0x001e220000000a00 */
[----:B------:R-:W-:-:S04]  /*10b0*/  IMAD R23, R40, R5, R24 ;  /* 0x0000000528177224 */ /* 0x000fc800078e0218 */
[----:B0-----:R-:W-:-:S05]  /*10c0*/  IMAD.WIDE R22, R23, 0x2, R2 ;  /* 0x0000000217167825 */ /* 0x001fca00078e0202 */
[----:B------:R-:W2:Y:S01]  /*10d0*/  LDG.E.U16 R28, desc[UR8][R22.64] ;  /* 0x00000008161c7981 */ /* 0x000ea2000c1e1500 */
[C---:B---34-:R-:W-:Y:S01]  /*10e0*/  IADD3 R19, PT, PT, R24.reuse, 0x100, RZ ;  /* 0x0000010018137810 */ /* 0x058fe20007ffe0ff */
[C---:B------:R-:W-:Y:S02]  /*10f0*/  VIADD R18, R24.reuse, 0x80 ;  /* 0x0000008018127836 */ /* 0x040fe40000000000 */
[----:B------:R-:W-:Y:S01]  /*1100*/  VIADD R20, R24, 0x180 ;  /* 0x0000018018147836 */ /* 0x000fe20000000000 */
[----:B------:R-:W3:Y:S01]  /*1110*/  LDG.E.U16 R26, desc[UR8][R22.64+0x40] ;  /* 0x00004008161a7981 */ /* 0x000ee2000c1e1500 */
[CC--:B------:R-:W-:Y:S02]  /*1120*/  IMAD R21, R40.reuse, R5.reuse, R18 ;  /* 0x0000000528157224 */ /* 0x0c0fe400078e0212 */
[CC--:B------:R-:W-:Y:S01]  /*1130*/  IMAD R19, R40.reuse, R5.reuse, R19 ;  /* 0x0000000528137224 */ /* 0x0c0fe200078e0213 */
[----:B------:R-:W4:Y:S01]  /*1140*/  LDG.E.U16 R27, desc[UR8][R22.64+0x80] ;  /* 0x00008008161b7981 */ /* 0x000f22000c1e1500 */
[----:B------:R-:W-:-:S02]  /*1150*/  IMAD R31, R40, R5, R20 ;  /* 0x00000005281f7224 */ /* 0x000fc400078e0214 */
[--C-:B------:R-:W-:Y:S01]  /*1160*/  IMAD.WIDE R20, R21, 0x2, R2.reuse ;  /* 0x0000000215147825 */ /* 0x100fe200078e0202 */
[----:B------:R-:W5:Y:S03]  /*1170*/  LDG.E.U16 R29, desc[UR8][R22.64+0xc0] ;  /* 0x0000c008161d7981 */ /* 0x000f66000c1e1500 */
[----:B------:R-:W-:Y:S01]  /*1180*/  IMAD.WIDE R18, R19, 0x2, R2 ;  /* 0x0000000213127825 */ /* 0x000fe200078e0202 */
[----:B------:R-:W5:Y:S03]  /*1190*/  LDG.E.U16 R39, desc[UR8][R20.64] ;  /* 0x0000000814277981 */ /* 0x000f66000c1e1500 */
[----:B------:R-:W-:Y:S01]  /*11a0*/  IMAD R42, R24, 0x2, R14 ;  /* 0x00000002182a7824 */ /* 0x000fe200078e020e */
[----:B------:R-:W5:Y:S01]  /*11b0*/  LDG.E.U16 R30, desc[UR8][R20.64+0x80] ;  /* 0x00008008141e7981 */ /* 0x000f62000c1e1500 */
[----:B------:R-:W-:-:S03]  /*11c0*/  IMAD.WIDE R2, R31, 0x2, R2 ;  /* 0x000000021f027825 */ /* 0x000fc600078e0202 */
[----:B------:R-:W5:Y:S04]  /*11d0*/  LDG.E.U16 R31, desc[UR8][R20.64+0x40] ;  /* 0x00004008141f7981 */ /* 0x000f68000c1e1500 */
        /* <DEDUP_REMOVED lines=8> */
[----:B--2---:R0:W-:Y:S04]  /*1260*/  STS.U16 [R42], R28 ;  /* 0x0000001c2a007388 */ /* 0x0041e80000000400 */
[----:B0-----:R-:W2:Y:S01]  /*1270*/  LDG.E.U16 R28, desc[UR8][R2.64+0x40] ;  /* 0x00004008021c7981 */ /* 0x001ea2000c1e1500 */
[----:B------:R-:W-:-:S03]  /*1280*/  IADD3 R24, PT, PT, R24, 0x200, RZ ;  /* 0x0000020018187810 */ /* 0x000fc60007ffe0ff */
[----:B---3--:R0:W-:Y:S04]  /*1290*/  STS.U16 [R42+0x40], R26 ;  /* 0x0000401a2a007388 */ /* 0x0081e80000000400 */
[----:B----4-:R0:W-:Y:S04]  /*12a0*/  STS.U16 [R42+0x80], R27 ;  /* 0x0000801b2a007388 */ /* 0x0101e80000000400 */
        /* <DEDUP_REMOVED lines=13> */
[----:B--2---:R0:W-:Y:S10]  /*1380*/  STS.U16 [R42+0x340], R28 ;  /* 0x0003401c2a007388 */ /* 0x0041f40000000400 */
[----:B------:R-:W-:Y:S05]  /*1390*/  @!P1 BRA `(.L_x_323) ;  /* 0xfffffffc00409947 */ /* 0x000fea000383ffff */
.L_x_322:
[----:B------:R-:W-:Y:S05]  /*13a0*/  BSYNC.RECONVERGENT B1 ;  /* 0x0000000000017941 */ /* 0x000fea0003800200 */
.L_x_321:
[----:B------:R-:W-:Y:S01]  /*13b0*/  IMAD.IADD R2, R5, 0x1, -R24 ;  /* 0x0000000105027824 */ /* 0x000fe200078e0a18 */
[----:B------:R-:W-:Y:S04]  /*13c0*/  BSSY.RECONVERGENT B1, `(.L_x_324) ;  /* 0x000001c000017945 */ /* 0x000fe80003800200 */
[----:B------:R-:W-:-:S13]  /*13d0*/  ISETP.GT.AND P1, PT, R2, 0x80, PT ;  /* 0x000000800200780c */ /* 0x000fda0003f24270 */
[----:B------:R-:W-:Y:S05]  /*13e0*/  @!P1 BRA `(.L_x_325) ;  /* 0x0000000000649947 */ /* 0x000fea0003800000 */
[----:B------:R-:W1:Y:S01]  /*13f0*/  LDC.64 R2, c[0x0][0x380] ;  /* 0x0000e000ff027b82 */ /* 0x000e620000000a00 */
[----:B------:R-:W-:Y:S02]  /*1400*/  VIADD R18, R24, 0x80 ;  /* 0x0000008018127836 */ /* 0x000fe40000000000 */
[CC--:B---34-:R-:W-:Y:S02]  /*1410*/  IMAD R19, R40.reuse, R5.reuse, R24 ;  /* 0x0000000528137224 */ /* 0x0d8fe400078e0218 */
[----:B0-----:R-:W-:Y:S02]  /*1420*/  IMAD R21, R40, R5, R18 ;  /* 0x0000000528157224 */ /* 0x001fe400078e0212 */
[----:B-1----:R-:W-:-:S04]  /*1430*/  IMAD.WIDE R18, R19, 0x2, R2 ;  /* 0x0000000213127825 */ /* 0x002fc800078e0202 */
[----:B------:R-:W-:Y:S01]  /*1440*/  IMAD.WIDE R2, R21, 0x2, R2 ;  /* 0x0000000215027825 */ /* 0x000fe200078e0202 */
[----:B------:R-:W2:Y:S04]  /*1450*/  LDG.E.U16 R23, desc[UR8][R18.64+0x40] ;  /* 0x0000400812177981 */ /* 0x000ea8000c1e1500 */
        /* <DEDUP_REMOVED lines=8> */
[----:B------:R-:W-:Y:S01]  /*14e0*/  VIADD R24, R24, 0x100 ;  /* 0x0000010018187836 */ /* 0x000fe20000000000 */
[----:B------:R-:W-:-:S03]  /*14f0*/  PLOP3.LUT P0, PT, PT, PT, PT, 0x8, 0x80 ;  /* 0x000000000080781c */ /* 0x000fc60003f0e170 */
[----:B--2---:R1:W-:Y:S04]  /*1500*/  STS.U16 [R20+0x40], R23 ;  /* 0x0000401714007388 */ /* 0x0043e80000000400 */
[----:B---3--:R1:W-:Y:S04]  /*1510*/  STS.U16 [R20], R21 ;  /* 0x0000001514007388 */ /* 0x0083e80000000400 */
[----:B----4-:R1:W-:Y:S04]  /*1520*/  STS.U16 [R20+0x80], R25 ;  /* 0x0000801914007388 */ /* 0x0103e80000000400 */
[----:B-----5:R1:W-:Y:S04]  /*1530*/  STS.U16 [R20+0xc0], R27 ;  /* 0x0000c01b14007388 */ /* 0x0203e80000000400 */
[----:B------:R1:W-:Y:S04]  /*1540*/  STS.U16 [R20+0x100], R29 ;  /* 0x0001001d14007388 */ /* 0x0003e80000000400 */
[----:B------:R1:W-:Y:S04]  /*1550*/  STS.U16 [R20+0x140], R31 ;  /* 0x0001401f14007388 */ /* 0x0003e80000000400 */
[----:B------:R1:W-:Y:S04]  /*1560*/  STS.U16 [R20+0x180], R39 ;  /* 0x0001802714007388 */ /* 0x0003e80000000400 */
[----:B------:R1:W-:Y:S02]  /*1570*/  STS.U16 [R20+0x1c0], R41 ;  /* 0x0001c02914007388 */ /* 0x0003e40000000400 */
.L_x_325:
[----:B------:R-:W-:Y:S05]  /*1580*/  BSYNC.RECONVERGENT B1 ;  /* 0x0000000000017941 */ /* 0x000fea0003800200 */
.L_x_324:
[----:B------:R-:W-:-:S13]  /*1590*/  ISETP.LT.OR P0, PT, R24, R5, P0 ;  /* 0x000000051800720c */ /* 0x000fda0000701670 */
[----:B------:R-:W-:Y:S05]  /*15a0*/  @!P0 BRA `(.L_x_301) ;  /* 0x0000000000308947 */ /* 0x000fea0003800000 */
[----:B------:R-:W2:Y:S01]  /*15b0*/  LDC.64 R2, c[0x0][0x380] ;  /* 0x0000e000ff027b82 */ /* 0x000ea20000000a00 */
[----:B---34-:R-:W-:-:S04]  /*15c0*/  IMAD R19, R40, R5, R24 ;  /* 0x0000000528137224 */ /* 0x018fc800078e0218 */
[----:B--2---:R-:W-:-:S05]  /*15d0*/  IMAD.WIDE R2, R19, 0x2, R2 ;  /* 0x0000000213027825 */ /* 0x004fca00078e0202 */
[----:B------:R-:W2:Y:S04]  /*15e0*/  LDG.E.U16 R19, desc[UR8][R2.64] ;  /* 0x0000000802137981 */ /* 0x000ea8000c1e1500 */
[----:B01----:R-:W3:Y:S04]  /*15f0*/  LDG.E.U16 R21, desc[UR8][R2.64+0x40] ;  /* 0x0000400802157981 */ /* 0x003ee8000c1e1500 */
[----:B------:R-:W4:Y:S04]  /*1600*/  LDG.E.U16 R23, desc[UR8][R2.64+0x80] ;  /* 0x0000800802177981 */ /* 0x000f28000c1e1500 */
[----:B------:R-:W5:Y:S01]  /*1610*/  LDG.E.U16 R25, desc[UR8][R2.64+0xc0] ;  /* 0x0000c00802197981 */ /* 0x000f62000c1e1500 */
[----:B------:R-:W-:-:S05]  /*1620*/  IMAD R18, R24, 0x2, R14 ;  /* 0x0000000218127824 */ /* 0x000fca00078e020e */
[----:B--2---:R0:W-:Y:S04]  /*1630*/  STS.U16 [R18], R19 ;  /* 0x0000001312007388 */ /* 0x0041e80000000400 */
[----:B---3--:R0:W-:Y:S04]  /*1640*/  STS.U16 [R18+0x40], R21 ;  /* 0x0000401512007388 */ /* 0x0081e80000000400 */
[----:B----4-:R0:W-:Y:S04]  /*1650*/  STS.U16 [R18+0x80], R23 ;  /* 0x0000801712007388 */ /* 0x0101e80000000400 */
[----:B-----5:R0:W-:Y:S02]  /*1660*/  STS.U16 [R18+0xc0], R25 ;  /* 0x0000c01912007388 */ /* 0x0201e40000000400 */
.L_x_301:
[----:B------:R-:W-:Y:S05]  /*1670*/  BSYNC.RECONVERGENT B0 ;  /* 0x0000000000007941 */ /* 0x000fea0003800200 */
.L_x_300:
[----:B------:R-:W-:Y:S05]  /*1680*/  WARPSYNC.ALL ;  /* 0x0000000000007948 */ /* 0x000fea0003800000 */
[----:B------:R-:W5:Y:S02]  /*1690*/  LDCU UR5, c[0x0][0x394] ;  /* 0x00007280ff0577ac */ /* 0x000f640008000800 */
[----:B-----5:R-:W-:Y:S01]  /*16a0*/  UISETP.NE.AND UP0, UPT, UR5, 0x1, UPT ;  /* 0x000000010500788c */ /* 0x020fe2000bf05270 */
[----:B------:R5:W-:Y:S06]  /*16b0*/  MEMBAR.SC.CTA ;  /* 0x0000000000007992 */ /* 0x000bec0000000000 */
[----:B-----5:R-:W-:-:S02]  /*16c0*/  NOP ;  /* 0x0000000000007918 */ /* 0x020fc40000000000 */
[----:B------:R-:W-:Y:S05]  /*16d0*/  BRA.U !UP0, `(.L_x_326) ;  /* 0x0000001508907547 */ /* 0x000fea000b800000 */
[----:B------:R-:W-:-:S09]  /*16e0*/  UISETP.NE.AND UP0, UPT, UR5, URZ, UPT ;  /* 0x000000ff0500728c */ /* 0x000fd2000bf05270 */
[----:B------:R-:W-:Y:S05]  /*16f0*/  BRA.U UP0, `(.L_x_327) ;  /* 0x0000004500c47547 */ /* 0x000fea000b800000 */
[----:B------:R-:W0:Y:S01]  /*1700*/  LDCU UR5, c[0x0][0x38c] ;  /* 0x00007180ff0577ac */ /* 0x000e220008000800 */
[----:B------:R-:W-:Y:S04]  /*1710*/  BSSY.RECONVERGENT B0, `(.L_x_328) ;  /* 0x00000df000007945 */ /* 0x000fe80003800200 */
[----:B------:R-:W-:Y:S05]  /*1720*/  @P2 BRA `(.L_x_329) ;  /* 0x0000000c00742947 */ /* 0x000fea0003800000 */
[----:B------:R-:W-:Y:S01]  /*1730*/  ISETP.NE.AND P0, PT, R37, RZ, PT ;  /* 0x000000ff2500720c */ /* 0x000fe20003f05270 */
[----:B------:R-:W-:Y:S01]  /*1740*/  BSSY.RECONVERGENT B1, `(.L_x_330) ;  /* 0x000005e000017945 */ /* 0x000fe20003800200 */
[----:B------:R-:W-:-:S11]  /*1750*/  MOV R5, R9 ;  /* 0x0000000900057202 */ /* 0x000fd60000000f00 */
[----:B------:R-:W-:Y:S05]  /*1760*/  @!P0 BRA `(.L_x_331) ;  /* 0x00000004006c8947 */ /* 0x000fea0003800000 */
[----:B012---:R-:W0:Y:S01]  /*1770*/  LDS.U16 R2, [R32] ;  /* 0x0000000020027984 */ /* 0x007e220000000400 */
[----:B------:R-:W-:Y:S02]  /*1780*/  HFMA2 R18, -RZ, RZ, 3.7421875, 0 ;  /* 0x437c0000ff127431 */ /* 0x000fe400000001ff */
[----:B------:R-:W-:Y:S01]  /*1790*/  IMAD.MOV.U32 R3, RZ, RZ, 0x3bbb989d ;  /* 0x3bbb989dff037424 */ /* 0x000fe200078e00ff */
[----:B------:R-:W-:Y:S01]  /*17a0*/  BSSY.RECONVERGENT B2, `(.L_x_332) ;  /* 0x0000017000027945 */ /* 0x000fe20003800200 */
[----:B------:R-:W-:Y:S01]  /*17b0*/  ISETP.NE.AND P4, PT, R37, 0x1, PT ;  /* 0x000000012500780c */ /* 0x000fe20003f85270 */
[----:B0-----:R-:W-:-:S04]  /*17c0*/  IMAD.U32 R2, R2, 0x10000, RZ ;  /* 0x0001000002027824 */ /* 0x001fc800078e00ff */
[----:B------:R-:W-:-:S04]  /*17d0*/  FFMA.SAT R3, R2, -R3, 0.5 ;  /* 0x3f00000002037423 */ /* 0x000fc80000002803 */
[----:B------:R-:W-:-:S04]  /*17e0*/  FFMA.RM R3, R3, R18, 12582913 ;  /* 0x4b40000103037423 */ /* 0x000fc80000004012 */
[C---:B------:R-:W-:Y:S01]  /*17f0*/  FADD R5, R3.reuse, -12583039 ;  /* 0xcb40007f03057421 */ /* 0x040fe20000000000 */
[----:B------:R-:W-:-:S03]  /*1800*/  IMAD.SHL.U32 R3, R3, 0x800000, RZ ;  /* 0x0080000003037824 */ /* 0x000fc600078e00ff */
[----:B------:R-:W-:-:S04]  /*1810*/  FFMA R5, R2, -1.4426950216293334961, -R5 ;  /* 0xbfb8aa3b02057823 */ /* 0x000fc80000000805 */
[----:B------:R-:W-:-:S04]  /*1820*/  FFMA R5, R2, -1.925963033500011079e-08, R5 ;  /* 0xb2a5706002057823 */ /* 0x000fc80000000005 */
[----:B------:R-:W0:Y:S02]  /*1830*/  MUFU.EX2 R2, R5 ;  /* 0x0000000500027308 */ /* 0x000e240000000800 */
[----:B0-----:R-:W-:-:S04]  /*1840*/  FFMA R2, R3, R2, 1 ;  /* 0x3f80000003027423 */ /* 0x001fc80000000002 */
[----:B------:R-:W-:-:S05]  /*1850*/  VIADD R3, R2, 0x1800000 ;  /* 0x0180000002037836 */ /* 0x000fca0000000000 */
[----:B------:R-:W-:-:S04]  /*1860*/  LOP3.LUT R3, R3, 0x7f800000, RZ, 0xc0, !PT ;  /* 0x7f80000003037812 */ /* 0x000fc800078ec0ff */
[----:B------:R-:W-:-:S13]  /*1870*/  ISETP.GT.U32.AND P0, PT, R3, 0x1ffffff, PT ;  /* 0x01ffffff0300780c */ /* 0x000fda0003f04070 */
[----:B------:R-:W-:Y:S05]  /*1880*/  @P0 BRA `(.L_x_333) ;  /* 0x0000000000100947 */ /* 0x000fea0003800000 */
[----:B---34-:R-:W-:-:S07]  /*1890*/  MOV R19, 0x18b0 ;  /* 0x000018b000137802 */ /* 0x018fce0000000f00 */
[----:B------:R-:W-:Y:S05]  /*18a0*/  CALL.REL.NOINC `($__internal_4_$__cuda_sm20_rcp_rn_f32_slowpath) ;  /* 0x0000008c00547944 */ /* 0x000fea0003c00000 */
[----:B------:R-:W-:Y:S01]  /*18b0*/  MOV R3, R20 ;  /* 0x0000001400037202 */ /* 0x000fe20000000f00 */
[----:B------:R-:W-:Y:S06]  /*18c0*/  BRA `(.L_x_334) ;  /* 0x0000000000107947 */ /* 0x000fec0003800000 */
.L_x_333:
[----:B------:R-:W0:Y:S02]  /*18d0*/  MUFU.RCP R3, R2 ;  /* 0x0000000200037308 */ /* 0x000e240000001000 */
[----:B0-----:R-:W-:-:S04]  /*18e0*/  FFMA R5, R2, R3, -1 ;  /* 0xbf80000002057423 */ /* 0x001fc80000000003 */
[----:B------:R-:W-:-:S04]  /*18f0*/  FADD.FTZ R18, -R5, -RZ ;  /* 0x800000ff05127221 */ /* 0x000fc80000010100 */
[----:B------:R-:W-:-:S07]  /*1900*/  FFMA R3, R3, R18, R3 ;  /* 0x0000001203037223 */ /* 0x000fce0000000003 */
.L_x_334:
[----:B------:R-:W-:Y:S05]  /*1910*/  BSYNC.RECONVERGENT B2 ;  /* 0x0000000000027941 */ /* 0x000fea0003800200 */
.L_x_332:
[----:B------:R-:W-:Y:S01]  /*1920*/  F2FP.BF16.F32.PACK_AB R3, RZ, R3 ;  /* 0x00000003ff03723e */ /* 0x000fe200000010ff */
[----:B------:R-:W-:-:S04]  /*1930*/  IMAD.MOV.U32 R5, RZ, RZ, R0 ;  /* 0x000000ffff057224 */ /* 0x000fc800078e0000 */
[----:B------:R0:W-:Y:S01]  /*1940*/  STS.U16 [R32], R3 ;  /* 0x0000000320007388 */ /* 0x0001e20000000400 */
[----:B------:R-:W-:Y:S05]  /*1950*/  @!P4 BRA `(.L_x_331) ;  /* 0x0000000000f0c947 */ /* 0x000fea0003800000 */
[----:B------:R-:W1:Y:S01]  /*1960*/  LDS.U16 R2, [R32+0x40] ;  /* 0x0000400020027984 */ /* 0x000e620000000400 */
[----:B0-----:R-:W-:Y:S01]  /*1970*/  IMAD.MOV.U32 R3, RZ, RZ, 0x3bbb989d ;  /* 0x3bbb989dff037424 */ /* 0x001fe200078e00ff */
[----:B------:R-:W-:Y:S01]  /*1980*/  BSSY.RECONVERGENT B2, `(.L_x_335) ;  /* 0x0000018000027945 */ /* 0x000fe20003800200 */
[----:B------:R-:W-:Y:S01]  /*1990*/  IMAD.MOV.U32 R18, RZ, RZ, 0x437c0000 ;  /* 0x437c0000ff127424 */ /* 0x000fe200078e00ff */
[----:B------:R-:W-:Y:S02]  /*19a0*/  ISETP.NE.AND P4, PT, R37, 0x2, PT ;  /* 0x000000022500780c */ /* 0x000fe40003f85270 */
[----:B-1----:R-:W-:-:S05]  /*19b0*/  SHF.L.U32 R2, R2, 0x10, RZ ;  /* 0x0000001002027819 */ /* 0x002fca00000006ff */
[----:B------:R-:W-:-:S04]  /*19c0*/  FFMA.SAT R3, R2, -R3, 0.5 ;  /* 0x3f00000002037423 */ /* 0x000fc80000002803 */
[----:B------:R-:W-:-:S04]  /*19d0*/  FFMA.RM R3, R3, R18, 12582913 ;  /* 0x4b40000103037423 */ /* 0x000fc80000004012 */
[C---:B------:R-:W-:Y:S01]  /*19e0*/  FADD R5, R3.reuse, -12583039 ;  /* 0xcb40007f03057421 */ /* 0x040fe20000000000 */
[----:B------:R-:W-:-:S03]  /*19f0*/  IMAD.SHL.U32 R3, R3, 0x800000, RZ ;  /* 0x0080000003037824 */ /* 0x000fc600078e00ff */
[----:B------:R-:W-:-:S04]  /*1a00*/  FFMA R5, R2, -1.4426950216293334961, -R5 ;  /* 0xbfb8aa3b02057823 */ /* 0x000fc80000000805 */
[----:B------:R-:W-:-:S04]  /*1a10*/  FFMA R5, R2, -1.925963033500011079e-08, R5 ;  /* 0xb2a5706002057823 */ /* 0x000fc80000000005 */
[----:B------:R-:W0:Y:S02]  /*1a20*/  MUFU.EX2 R2, R5 ;  /* 0x0000000500027308 */ /* 0x000e240000000800 */
[----:B0-----:R-:W-:-:S05]  /*1a30*/  FFMA R2, R3, R2, 1 ;  /* 0x3f80000003027423 */ /* 0x001fca0000000002 */
[----:B------:R-:W-:-:S04]  /*1a40*/  IADD3 R3, PT, PT, R2, 0x1800000, RZ ;  /* 0x0180000002037810 */ /* 0x000fc80007ffe0ff */
[----:B------:R-:W-:-:S04]  /*1a50*/  LOP3.LUT R3, R3, 0x7f800000, RZ, 0xc0, !PT ;  /* 0x7f80000003037812 */ /* 0x000fc800078ec0ff */
[----:B------:R-:W-:-:S13]  /*1a60*/  ISETP.GT.U32.AND P0, PT, R3, 0x1ffffff, PT ;  /* 0x01ffffff0300780c */ /* 0x000fda0003f04070 */
[----:B------:R-:W-:Y:S05]  /*1a70*/  @P0 BRA `(.L_x_336) ;  /* 0x0000000000100947 */ /* 0x000fea0003800000 */
[----:B---34-:R-:W-:-:S07]  /*1a80*/  MOV R19, 0x1aa0 ;  /* 0x00001aa000137802 */ /* 0x018fce0000000f00 */
[----:B------:R-:W-:Y:S05]  /*1a90*/  CALL.REL.NOINC `($__internal_4_$__cuda_sm20_rcp_rn_f32_slowpath) ;  /* 0x0000008800d87944 */ /* 0x000fea0003c00000 */
[----:B------:R-:W-:Y:S01]  /*1aa0*/  IMAD.MOV.U32 R3, RZ, RZ, R20 ;  /* 0x000000ffff037224 */ /* 0x000fe200078e0014 */
[----:B------:R-:W-:Y:S06]  /*1ab0*/  BRA `(.L_x_337) ;  /* 0x0000000000107947 */ /* 0x000fec0003800000 */
.L_x_336:
[----:B------:R-:W0:Y:S02]  /*1ac0*/  MUFU.RCP R3, R2 ;  /* 0x0000000200037308 */ /* 0x000e240000001000 */
[----:B0-----:R-:W-:-:S04]  /*1ad0*/  FFMA R5, R2, R3, -1 ;  /* 0xbf80000002057423 */ /* 0x001fc80000000003 */
[----:B------:R-:W-:-:S04]  /*1ae0*/  FADD.FTZ R18, -R5, -RZ ;  /* 0x800000ff05127221 */ /* 0x000fc80000010100 */
[----:B------:R-:W-:-:S07]  /*1af0*/  FFMA R3, R3, R18, R3 ;  /* 0x0000001203037223 */ /* 0x000fce0000000003 */
.L_x_337:
[----:B------:R-:W-:Y:S05]  /*1b00*/  BSYNC.RECONVERGENT B2 ;  /* 0x0000000000027941 */ /* 0x000fea0003800200 */
.L_x_335:
[----:B------:R-:W-:Y:S01]  /*1b10*/  F2FP.BF16.F32.PACK_AB R3, RZ, R3 ;  /* 0x00000003ff03723e */ /* 0x000fe200000010ff */
[----:B------:R-:W-:-:S04]  /*1b20*/  IMAD.MOV.U32 R5, RZ, RZ, R4 ;  /* 0x000000ffff057224 */ /* 0x000fc800078e0004 */
[----:B------:R0:W-:Y:S01]  /*1b30*/  STS.U16 [R32+0x40], R3 ;  /* 0x0000400320007388 */ /* 0x0001e20000000400 */
[----:B------:R-:W-:Y:S05]  /*1b40*/  @!P4 BRA `(.L_x_331) ;  /* 0x000000000074c947 */ /* 0x000fea0003800000 */
[----:B------:R-:W1:Y:S01]  /*1b50*/  LDS.U16 R2, [R32+0x80] ;  /* 0x0000800020027984 */ /* 0x000e620000000400 */
[----:B0-----:R-:W-:Y:S02]  /*1b60*/  HFMA2 R3, -RZ, RZ, 0.96630859375, -0.0022525787353515625 ;  /* 0x3bbb989dff037431 */ /* 0x001fe400000001ff */
[----:B------:R-:W-:Y:S01]  /*1b70*/  IMAD.MOV.U32 R18, RZ, RZ, 0x437c0000 ;  /* 0x437c0000ff127424 */ /* 0x000fe200078e00ff */
[----:B------:R-:W-:Y:S01]  /*1b80*/  BSSY.RECONVERGENT B2, `(.L_x_338) ;  /* 0x0000016000027945 */ /* 0x000fe20003800200 */
[----:B-1----:R-:W-:-:S04]  /*1b90*/  IMAD.U32 R2, R2, 0x10000, RZ ;  /* 0x0001000002027824 */ /* 0x002fc800078e00ff */
[----:B------:R-:W-:-:S04]  /*1ba0*/  FFMA.SAT R3, R2, -R3, 0.5 ;  /* 0x3f00000002037423 */ /* 0x000fc80000002803 */
[----:B------:R-:W-:-:S04]  /*1bb0*/  FFMA.RM R3, R3, R18, 12582913 ;  /* 0x4b40000103037423 */ /* 0x000fc80000004012 */
[C---:B------:R-:W-:Y:S01]  /*1bc0*/  FADD R5, R3.reuse, -12583039 ;  /* 0xcb40007f03057421 */ /* 0x040fe20000000000 */
[----:B------:R-:W-:-:S03]  /*1bd0*/  SHF.L.U32 R3, R3, 0x17, RZ ;  /* 0x0000001703037819 */ /* 0x000fc600000006ff */
        /* <DEDUP_REMOVED lines=10> */
[----:B------:R-:W-:Y:S01]  /*1c80*/  IMAD.MOV.U32 R3, RZ, RZ, R20 ;  /* 0x000000ffff037224 */ /* 0x000fe200078e0014 */
[----:B------:R-:W-:Y:S06]  /*1c90*/  BRA `(.L_x_340) ;  /* 0x0000000000107947 */ /* 0x000fec0003800000 */
.L_x_339:
[----:B------:R-:W0:Y:S02]  /*1ca0*/  MUFU.RCP R3, R2 ;  /* 0x0000000200037308 */ /* 0x000e240000001000 */
[----:B0-----:R-:W-:-:S04]  /*1cb0*/  FFMA R5, R2, R3, -1 ;  /* 0xbf80000002057423 */ /* 0x001fc80000000003 */
[----:B------:R-:W-:-:S04]  /*1cc0*/  FADD.FTZ R18, -R5, -RZ ;  /* 0x800000ff05127221 */ /* 0x000fc80000010100 */
[----:B------:R-:W-:-:S07]  /*1cd0*/  FFMA R3, R3, R18, R3 ;  /* 0x0000001203037223 */ /* 0x000fce0000000003 */
.L_x_340:
[----:B------:R-:W-:Y:S05]  /*1ce0*/  BSYNC.RECONVERGENT B2 ;  /* 0x0000000000027941 */ /* 0x000fea0003800200 */
.L_x_338:
[----:B------:R-:W-:Y:S02]  /*1cf0*/  F2FP.BF16.F32.PACK_AB R3, RZ, R3 ;  /* 0x00000003ff03723e */ /* 0x000fe400000010ff */
[----:B------:R-:W-:-:S03]  /*1d00*/  MOV R5, R6 ;  /* 0x0000000600057202 */ /* 0x000fc60000000f00 */
[----:B------:R0:W-:Y:S04]  /*1d10*/  STS.U16 [R32+0x80], R3 ;  /* 0x0000800320007388 */ /* 0x0001e80000000400 */
.L_x_331:
[----:B0-----:R-:W-:Y:S05]  /*1d20*/  BSYNC.RECONVERGENT B1 ;  /* 0x0000000000017941 */ /* 0x001fea0003800200 */
.L_x_330:
[----:B------:R-:W-:-:S13]  /*1d30*/  ISETP.GE.U32.AND P0, PT, R16, 0x60, PT ;  /* 0x000000601000780c */ /* 0x000fda0003f06070 */
[----:B------:R-:W-:Y:S05]  /*1d40*/  @!P0 BRA `(.L_x_329) ;  /* 0x0000000400ec8947 */ /* 0x000fea0003800000 */
.L_x_353:
[C---:B012---:R-:W-:Y:S01]  /*1d50*/  IMAD R18, R5.reuse, 0x2, R14 ;  /* 0x0000000205127824 */ /* 0x047fe200078e020e */
[----:B------:R-:W-:Y:S01]  /*1d60*/  BSSY.RECONVERGENT B1, `(.L_x_341) ;  /* 0x000001c000017945 */ /* 0x000fe20003800200 */
[----:B------:R-:W-:Y:S02]  /*1d70*/  IMAD.MOV.U32 R3, RZ, RZ, 0x3bbb989d ;  /* 0x3bbb989dff037424 */ /* 0x000fe400078e00ff */
[----:B------:R-:W-:Y:S01]  /*1d80*/  IMAD.MOV.U32 R20, RZ, RZ, 0x437c0000 ;  /* 0x437c0000ff147424 */ /* 0x000fe200078e00ff */
[----:B------:R-:W0:Y:S01]  /*1d90*/  LDS.U16 R2, [R18] ;  /* 0x0000000012027984 */ /* 0x000e220000000400 */
[----:B------:R-:W-:-:S05]  /*1da0*/  VIADD R5, R5, 0x80 ;  /* 0x0000008005057836 */ /* 0x000fca0000000000 */
[----:B------:R-:W-:Y:S02]  /*1db0*/  ISETP.GE.AND P4, PT, R5, UR5, PT ;  /* 0x0000000505007c0c */ /* 0x000fe4000bf86270 */
[----:B0-----:R-:W-:-:S05]  /*1dc0*/  SHF.L.U32 R2, R2, 0x10, RZ ;  /* 0x0000001002027819 */ /* 0x001fca00000006ff */
[----:B------:R-:W-:-:S04]  /*1dd0*/  FFMA.SAT R3, R2, -R3, 0.5 ;  /* 0x3f00000002037423 */ /* 0x000fc80000002803 */
[----:B------:R-:W-:-:S04]  /*1de0*/  FFMA.RM R3, R3, R20, 12582913 ;  /* 0x4b40000103037423 */ /* 0x000fc80000004014 */
[C---:B---34-:R-:W-:Y:S01]  /*1df0*/  FADD R19, R3.reuse, -12583039 ;  /* 0xcb40007f03137421 */ /* 0x058fe20000000000 */
        /* <DEDUP_REMOVED lines=9> */
[----:B------:R-:W-:Y:S01]  /*1e90*/  IMAD.MOV.U32 R2, RZ, RZ, R21 ;  /* 0x000000ffff027224 */ /* 0x000fe200078e0015 */
[----:B------:R-:W-:-:S07]  /*1ea0*/  MOV R19, 0x1ec0 ;  /* 0x00001ec000137802 */ /* 0x000fce0000000f00 */
[----:B------:R-:W-:Y:S05]  /*1eb0*/  CALL.REL.NOINC `($__internal_4_$__cuda_sm20_rcp_rn_f32_slowpath) ;  /* 0x0000008400d07944 */ /* 0x000fea0003c00000 */
[----:B------:R-:W-:Y:S01]  /*1ec0*/  MOV R2, R20 ;  /* 0x0000001400027202 */ /* 0x000fe20000000f00 */
[----:B------:R-:W-:Y:S06]  /*1ed0*/  BRA `(.L_x_343) ;  /* 0x0000000000107947 */ /* 0x000fec0003800000 */
.L_x_342:
[----:B------:R-:W0:Y:S02]  /*1ee0*/  MUFU.RCP R2, R21 ;  /* 0x0000001500027308 */ /* 0x000e240000001000 */
[----:B0-----:R-:W-:-:S04]  /*1ef0*/  FFMA R3, R21, R2, -1 ;  /* 0xbf80000015037423 */ /* 0x001fc80000000002 */
[----:B------:R-:W-:-:S04]  /*1f00*/  FADD.FTZ R3, -R3, -RZ ;  /* 0x800000ff03037221 */ /* 0x000fc80000010100 */
[----:B------:R-:W-:-:S07]  /*1f10*/  FFMA R2, R2, R3, R2 ;  /* 0x0000000302027223 */ /* 0x000fce0000000002 */
.L_x_343:
[----:B------:R-:W-:Y:S05]  /*1f20*/  BSYNC.RECONVERGENT B1 ;  /* 0x0000000000017941 */ /* 0x000fea0003800200 */
.L_x_341:
[----:B------:R-:W0:Y:S01]  /*1f30*/  LDS.U16 R3, [R18+0x40] ;  /* 0x0000400012037984 */ /* 0x000e220000000400 */
[----:B------:R-:W-:Y:S02]  /*1f40*/  HFMA2 R22, -RZ, RZ, 3.7421875, 0 ;  /* 0x437c0000ff167431 */ /* 0x000fe400000001ff */
[----:B------:R-:W-:Y:S01]  /*1f50*/  IMAD.MOV.U32 R20, RZ, RZ, 0x3bbb989d ;  /* 0x3bbb989dff147424 */ /* 0x000fe200078e00ff */
[----:B------:R-:W-:Y:S01]  /*1f60*/  F2FP.BF16.F32.PACK_AB R2, RZ, R2 ;  /* 0x00000002ff02723e */ /* 0x000fe200000010ff */
[----:B------:R-:W-:Y:S01]  /*1f70*/  BSSY.RECONVERGENT B1, `(.L_x_344) ;  /* 0x0000019000017945 */ /* 0x000fe20003800200 */
[----:B0-----:R-:W-:-:S04]  /*1f80*/  IMAD.U32 R3, R3, 0x10000, RZ ;  /* 0x0001000003037824 */ /* 0x001fc800078e00ff */
[----:B------:R-:W-:-:S04]  /*1f90*/  FFMA.SAT R19, R3, -R20, 0.5 ;  /* 0x3f00000003137423 */ /* 0x000fc80000002814 */
[----:B------:R-:W-:-:S04]  /*1fa0*/  FFMA.RM R19, R19, R22, 12582913 ;  /* 0x4b40000113137423 */ /* 0x000fc80000004016 */
[C---:B------:R-:W-:Y:S01]  /*1fb0*/  FADD R20, R19.reuse, -12583039 ;  /* 0xcb40007f13147421 */ /* 0x040fe20000000000 */
[----:B------:R-:W-:-:S03]  /*1fc0*/  IMAD.SHL.U32 R19, R19, 0x800000, RZ ;  /* 0x0080000013137824 */ /* 0x000fc600078e00ff */
[----:B------:R-:W-:-:S04]  /*1fd0*/  FFMA R20, R3, -1.4426950216293334961, -R20 ;  /* 0xbfb8aa3b03147823 */ /* 0x000fc80000000814 */
[----:B------:R-:W-:Y:S01]  /*1fe0*/  FFMA R20, R3, -1.925963033500011079e-08, R20 ;  /* 0xb2a5706003147823 */ /* 0x000fe20000000014 */
[----:B------:R-:W-:-:S05]  /*1ff0*/  PRMT R3, R2, 0x7610, R3 ;  /* 0x0000761002037816 */ /* 0x000fca0000000003 */
[----:B------:R-:W0:Y:S01]  /*2000*/  MUFU.EX2 R20, R20 ;  /* 0x0000001400147308 */ /* 0x000e220000000800 */
[----:B------:R1:W-:Y:S01]  /*2010*/  STS.U16 [R18], R3 ;  /* 0x0000000312007388 */ /* 0x0003e20000000400 */
[----:B0-----:R-:W-:-:S04]  /*2020*/  FFMA R19, R19, R20, 1 ;  /* 0x3f80000013137423 */ /* 0x001fc80000000014 */
[----:B------:R-:W-:-:S05]  /*2030*/  VIADD R2, R19, 0x1800000 ;  /* 0x0180000013027836 */ /* 0x000fca0000000000 */
[----:B------:R-:W-:-:S04]  /*2040*/  LOP3.LUT R2, R2, 0x7f800000, RZ, 0xc0, !PT ;  /* 0x7f80000002027812 */ /* 0x000fc800078ec0ff */
[----:B------:R-:W-:-:S13]  /*2050*/  ISETP.GT.U32.AND P0, PT, R2, 0x1ffffff, PT ;  /* 0x01ffffff0200780c */ /* 0x000fda0003f04070 */
[----:B-1----:R-:W-:Y:S05]  /*2060*/  @P0 BRA `(.L_x_345) ;  /* 0x0000000000140947 */ /* 0x002fea0003800000 */
[----:B------:R-:W-:Y:S02]  /*2070*/  MOV R2, R19 ;  /* 0x0000001300027202 */ /* 0x000fe40000000f00 */
[----:B------:R-:W-:-:S07]  /*2080*/  MOV R19, 0x20a0 ;  /* 0x000020a000137802 */ /* 0x000fce0000000f00 */
[----:B------:R-:W-:Y:S05]  /*2090*/  CALL.REL.NOINC `($__internal_4_$__cuda_sm20_rcp_rn_f32_slowpath) ;  /* 0x0000008400587944 */ /* 0x000fea0003c00000 */
[----:B------:R-:W-:Y:S01]  /*20a0*/  IMAD.MOV.U32 R2, RZ, RZ, R20 ;  /* 0x000000ffff027224 */ /* 0x000fe200078e0014 */
[----:B------:R-:W-:Y:S06]  /*20b0*/  BRA `(.L_x_346) ;  /* 0x0000000000107947 */ /* 0x000fec0003800000 */
.L_x_345:
[----:B------:R-:W0:Y:S02]  /*20c0*/  MUFU.RCP R2, R19 ;  /* 0x0000001300027308 */ /* 0x000e240000001000 */
[----:B0-----:R-:W-:-:S04]  /*20d0*/  FFMA R3, R19, R2, -1 ;  /* 0xbf80000013037423 */ /* 0x001fc80000000002 */
[----:B------:R-:W-:-:S04]  /*20e0*/  FADD.FTZ R3, -R3, -RZ ;  /* 0x800000ff03037221 */ /* 0x000fc80000010100 */
[----:B------:R-:W-:-:S07]  /*20f0*/  FFMA R2, R2, R3, R2 ;  /* 0x0000000302027223 */ /* 0x000fce0000000002 */
.L_x_346:
[----:B------:R-:W-:Y:S05]  /*2100*/  BSYNC.RECONVERGENT B1 ;  /* 0x0000000000017941 */ /* 0x000fea0003800200 */
.L_x_344:
[----:B------:R-:W0:Y:S01]  /*2110*/  LDS.U16 R3, [R18+0x80] ;  /* 0x0000800012037984 */ /* 0x000e220000000400 */
[----:B------:R-:W-:Y:S01]  /*2120*/  IMAD.MOV.U32 R20, RZ, RZ, 0x3bbb989d ;  /* 0x3bbb989dff147424 */ /* 0x000fe200078e00ff */
[----:B------:R-:W-:Y:S01]  /*2130*/  F2FP.BF16.F32.PACK_AB R2, RZ, R2 ;  /* 0x00000002ff02723e */ /* 0x000fe200000010ff */
[----:B------:R-:W-:Y:S01]  /*2140*/  IMAD.MOV.U32 R22, RZ, RZ, 0x437c0000 ;  /* 0x437c0000ff167424 */ /* 0x000fe200078e00ff */
[----:B------:R-:W-:Y:S01]  /*2150*/  BSSY.RECONVERGENT B1, `(.L_x_347) ;  /* 0x0000019000017945 */ /* 0x000fe20003800200 */
[----:B0-----:R-:W-:-:S05]  /*2160*/  SHF.L.U32 R3, R3, 0x10, RZ ;  /* 0x0000001003037819 */ /* 0x001fca00000006ff */
        /* <DEDUP_REMOVED lines=8> */
[----:B------:R1:W-:Y:S01]  /*21f0*/  STS.U16 [R18+0x40], R3 ;  /* 0x0000400312007388 */ /* 0x0003e20000000400 */
[----:B0-----:R-:W-:-:S05]  /*2200*/  FFMA R19, R19, R20, 1 ;  /* 0x3f80000013137423 */ /* 0x001fca0000000014 */
[----:B------:R-:W-:-:S04]  /*2210*/  IADD3 R2, PT, PT, R19, 0x1800000, RZ ;  /* 0x0180000013027810 */ /* 0x000fc80007ffe0ff */
[----:B------:R-:W-:-:S04]  /*2220*/  LOP3.LUT R2, R2, 0x7f800000, RZ, 0xc0, !PT ;  /* 0x7f80000002027812 */ /* 0x000fc800078ec0ff */
[----:B------:R-:W-:-:S13]  /*2230*/  ISETP.GT.U32.AND P0, PT, R2, 0x1ffffff, PT ;  /* 0x01ffffff0200780c */ /* 0x000fda0003f04070 */
[----:B-1----:R-:W-:Y:S05]  /*2240*/  @P0 BRA `(.L_x_348) ;  /* 0x0000000000140947 */ /* 0x002fea0003800000 */
[----:B------:R-:W-:Y:S01]  /*2250*/  IMAD.MOV.U32 R2, RZ, RZ, R19 ;  /* 0x000000ffff027224 */ /* 0x000fe200078e0013 */
[----:B------:R-:W-:-:S07]  /*2260*/  MOV R19, 0x2280 ;  /* 0x0000228000137802 */ /* 0x000fce0000000f00 */
[----:B------:R-:W-:Y:S05]  /*2270*/  CALL.REL.NOINC `($__internal_4_$__cuda_sm20_rcp_rn_f32_slowpath) ;  /* 0x0000008000e07944 */ /* 0x000fea0003c00000 */
[----:B------:R-:W-:Y:S01]  /*2280*/  IMAD.MOV.U32 R2, RZ, RZ, R20 ;  /* 0x000000ffff027224 */ /* 0x000fe200078e0014 */
[----:B------:R-:W-:Y:S06]  /*2290*/  BRA `(.L_x_349) ;  /* 0x0000000000107947 */ /* 0x000fec0003800000 */
.L_x_348:
[----:B------:R-:W0:Y:S02]  /*22a0*/  MUFU.RCP R2, R19 ;  /* 0x0000001300027308 */ /* 0x000e240000001000 */
[----:B0-----:R-:W-:-:S04]  /*22b0*/  FFMA R3, R19, R2, -1 ;  /* 0xbf80000013037423 */ /* 0x001fc80000000002 */
[----:B------:R-:W-:-:S04]  /*22c0*/  FADD.FTZ R3, -R3, -RZ ;  /* 0x800000ff03037221 */ /* 0x000fc80000010100 */
[----:B------:R-:W-:-:S07]  /*22d0*/  FFMA R2, R2, R3, R2 ;  /* 0x0000000302027223 */ /* 0x000fce0000000002 */
.L_x_349:
[----:B------:R-:W-:Y:S05]  /*22e0*/  BSYNC.RECONVERGENT B1 ;  /* 0x0000000000017941 */ /* 0x000fea0003800200 */
.L_x_347:
[----:B------:R-:W0:Y:S01]  /*22f0*/  LDS.U16 R3, [R18+0xc0] ;  /* 0x0000c00012037984 */ /* 0x000e220000000400 */
[----:B------:R-:W-:Y:S01]  /*2300*/  MOV R20, 0x3bbb989d ;  /* 0x3bbb989d00147802 */ /* 0x000fe20000000f00 */
[----:B------:R-:W-:Y:S01]  /*2310*/  IMAD.MOV.U32 R22, RZ, RZ, 0x437c0000 ;  /* 0x437c0000ff167424 */ /* 0x000fe200078e00ff */
[----:B------:R-:W-:Y:S01]  /*2320*/  F2FP.BF16.F32.PACK_AB R2, RZ, R2 ;  /* 0x00000002ff02723e */ /* 0x000fe200000010ff */
[----:B------:R-:W-:Y:S01]  /*2330*/  BSSY.RECONVERGENT B1, `(.L_x_350) ;  /* 0x0000019000017945 */ /* 0x000fe20003800200 */
[----:B0-----:R-:W-:-:S04]  /*2340*/  IMAD.U32 R3, R3, 0x10000, RZ ;  /* 0x0001000003037824 */ /* 0x001fc800078e00ff */
[----:B------:R-:W-:-:S04]  /*2350*/  FFMA.SAT R19, R3, -R20, 0.5 ;  /* 0x3f00000003137423 */ /* 0x000fc80000002814 */
[----:B------:R-:W-:-:S04]  /*2360*/  FFMA.RM R19, R19, R22, 12582913 ;  /* 0x4b40000113137423 */ /* 0x000fc80000004016 */
[C---:B------:R-:W-:Y:S01]  /*2370*/  FADD R20, R19.reuse, -12583039 ;  /* 0xcb40007f13147421 */ /* 0x040fe20000000000 */
[----:B------:R-:W-:-:S03]  /*2380*/  SHF.L.U32 R19, R19, 0x17, RZ ;  /* 0x0000001713137819 */ /* 0x000fc600000006ff */
[----:B------:R-:W-:-:S04]  /*2390*/  FFMA R20, R3, -1.4426950216293334961, -R20 ;  /* 0xbfb8aa3b03147823 */ /* 0x000fc80000000814 */
[----:B------:R-:W-:Y:S01]  /*23a0*/  FFMA R20, R3, -1.925963033500011079e-08, R20 ;  /* 0xb2a5706003147823 */ /* 0x000fe20000000014 */
[----:B------:R-:W-:-:S05]  /*23b0*/  PRMT R3, R2, 0x7610, R3 ;  /* 0x0000761002037816 */ /* 0x000fca0000000003 */
[----:B------:R-:W0:Y:S01]  /*23c0*/  MUFU.EX2 R20, R20 ;  /* 0x0000001400147308 */ /* 0x000e220000000800 */
[----:B------:R1:W-:Y:S01]  /*23d0*/  STS.U16 [R18+0x80], R3 ;  /* 0x0000800312007388 */ /* 0x0003e20000000400 */
[----:B0-----:R-:W-:-:S04]  /*23e0*/  FFMA R19, R19, R20, 1 ;  /* 0x3f80000013137423 */ /* 0x001fc80000000014 */
[----:B------:R-:W-:-:S05]  /*23f0*/  VIADD R2, R19, 0x1800000 ;  /* 0x0180000013027836 */ /* 0x000fca0000000000 */
[----:B------:R-:W-:-:S04]  /*2400*/  LOP3.LUT R2, R2, 0x7f800000, RZ, 0xc0, !PT ;  /* 0x7f80000002027812 */ /* 0x000fc800078ec0ff */
[----:B------:R-:W-:-:S13]  /*2410*/  ISETP.GT.U32.AND P0, PT, R2, 0x1ffffff, PT ;  /* 0x01ffffff0200780c */ /* 0x000fda0003f04070 */
[----:B-1----:R-:W-:Y:S05]  /*2420*/  @P0 BRA `(.L_x_351) ;  /* 0x0000000000140947 */ /* 0x002fea0003800000 */
[----:B------:R-:W-:Y:S01]  /*2430*/  IMAD.MOV.U32 R2, RZ, RZ, R19 ;  /* 0x000000ffff027224 */ /* 0x000fe200078e0013 */
[----:B------:R-:W-:-:S07]  /*2440*/  MOV R19, 0x2460 ;  /* 0x0000246000137802 */ /* 0x000fce0000000f00 */
[----:B------:R-:W-:Y:S05]  /*2450*/  CALL.REL.NOINC `($__internal_4_$__cuda_sm20_rcp_rn_f32_slowpath) ;  /* 0x0000008000687944 */ /* 0x000fea0003c00000 */
[----:B------:R-:W-:Y:S01]  /*2460*/  MOV R2, R20 ;  /* 0x0000001400027202 */ /* 0x000fe20000000f00 */
[----:B------:R-:W-:Y:S06]  /*2470*/  BRA `(.L_x_352) ;  /* 0x0000000000107947 */ /* 0x000fec0003800000 */
.L_x_351:
[----:B------:R-:W0:Y:S02]  /*2480*/  MUFU.RCP R2, R19 ;  /* 0x0000001300027308 */ /* 0x000e240000001000 */
[----:B0-----:R-:W-:-:S04]  /*2490*/  FFMA R3, R19, R2, -1 ;  /* 0xbf80000013037423 */ /* 0x001fc80000000002 */
[----:B------:R-:W-:-:S04]  /*24a0*/  FADD.FTZ R3, -R3, -RZ ;  /* 0x800000ff03037221 */ /* 0x000fc80000010100 */
[----:B------:R-:W-:-:S07]  /*24b0*/  FFMA R2, R2, R3, R2 ;  /* 0x0000000302027223 */ /* 0x000fce0000000002 */
.L_x_352:
[----:B------:R-:W-:Y:S05]  /*24c0*/  BSYNC.RECONVERGENT B1 ;  /* 0x0000000000017941 */ /* 0x000fea0003800200 */
.L_x_350:
[----:B------:R-:W-:-:S05]  /*24d0*/  F2FP.BF16.F32.PACK_AB R2, RZ, R2 ;  /* 0x00000002ff02723e */ /* 0x000fca00000010ff */
[----:B------:R0:W-:Y:S01]  /*24e0*/  STS.U16 [R18+0xc0], R2 ;  /* 0x0000c00212007388 */ /* 0x0001e20000000400 */
[----:B------:R-:W-:Y:S05]  /*24f0*/  @!P4 BRA `(.L_x_353) ;  /* 0xfffffff80014c947 */ /* 0x000fea000383ffff */
.L_x_329:
[----:B0-----:R-:W-:Y:S05]  /*2500*/  BSYNC.RECONVERGENT B0 ;  /* 0x0000000000007941 */ /* 0x001fea0003800200 */
.L_x_328:
[----:B------:R-:W-:Y:S01]  /*2510*/  NOP ;  /* 0x0000000000007918 */ /* 0x000fe20000000000 */
[----:B------:R-:W-:Y:S04]  /*2520*/  BSSY.RECONVERGENT B0, `(.L_x_354) ;  /* 0x000007e000007945 */ /* 0x000fe80003800200 */
[----:B------:R-:W-:Y:S05]  /*2530*/  @P2 BRA `(.L_x_355) ;  /* 0x0000000400f02947 */ /* 0x000fea0003800000 */
[----:B------:R-:W-:Y:S01]  /*2540*/  ISETP.NE.AND P0, PT, R37, RZ, PT ;  /* 0x000000ff2500720c */ /* 0x000fe20003f05270 */
[----:B------:R-:W-:Y:S01]  /*2550*/  BSSY.RECONVERGENT B1, `(.L_x_356) ;  /* 0x0000014000017945 */ /* 0x000fe20003800200 */
[----:B------:R-:W-:Y:S01]  /*2560*/  ISETP.GE.U32.AND P1, PT, R16, 0x60, PT ;  /* 0x000000601000780c */ /* 0x000fe20003f26070 */
[----:B------:R-:W-:-:S10]  /*2570*/  IMAD.MOV.U32 R5, RZ, RZ, R9 ;  /* 0x000000ffff057224 */ /* 0x000fd400078e0009 */
[----:B------:R-:W-:Y:S05]  /*2580*/  @!P0 BRA `(.L_x_357) ;  /* 0x0000000000408947 */ /* 0x000fea0003800000 */
[----:B-1234-:R-:W0:Y:S01]  /*2590*/  LDS.U16 R19, [R32] ;  /* 0x0000000020137984 */ /* 0x01ee220000000400 */
[----:B------:R-:W1:Y:S01]  /*25a0*/  LDC.64 R2, c[0x0][0x3a8] ;  /* 0x0000ea00ff027b82 */ /* 0x000e620000000a00 */
[----:B------:R-:W2:Y:S01]  /*25b0*/  LDCU UR5, c[0x0][0x38c] ;  /* 0x00007180ff0577ac */ /* 0x000ea20008000800 */
[----:B------:R-:W-:Y:S01]  /*25c0*/  ISETP.NE.AND P0, PT, R37, 0x1, PT ;  /* 0x000000012500780c */ /* 0x000fe20003f05270 */
[----:B--2---:R-:W-:-:S04]  /*25d0*/  IMAD R5, R40, UR5, R9 ;  /* 0x0000000528057c24 */ /* 0x004fc8000f8e0209 */
[----:B-1----:R-:W-:-:S04]  /*25e0*/  IMAD.WIDE R2, R5, 0x2, R2 ;  /* 0x0000000205027825 */ /* 0x002fc800078e0202 */
[----:B------:R-:W-:Y:S01]  /*25f0*/  IMAD.MOV.U32 R5, RZ, RZ, R0 ;  /* 0x000000ffff057224 */ /* 0x000fe200078e0000 */
[----:B0-----:R0:W-:Y:S03]  /*2600*/  STG.E.U16 desc[UR8][R2.64], R19 ;  /* 0x0000001302007986 */ /* 0x0011e6000c101508 */
        /* <DEDUP_REMOVED lines=8> */
.L_x_357:
[----:B------:R-:W-:Y:S05]  /*2690*/  BSYNC.RECONVERGENT B1 ;  /* 0x0000000000017941 */ /* 0x000fea0003800200 */
.L_x_356:
[----:B------:R-:W-:Y:S05]  /*26a0*/  @!P1 BRA `(.L_x_355) ;  /* 0x0000000400949947 */ /* 0x000fea0003800000 */
[----:B-1----:R-:W0:Y:S01]  /*26b0*/  LDC R23, c[0x0][0x38c] ;  /* 0x0000e300ff177b82 */ /* 0x002e220000000800 */
[----:B------:R-:W-:Y:S01]  /*26c0*/  BSSY.RECONVERGENT B1, `(.L_x_358) ;  /* 0x0000037000017945 */ /* 0x000fe20003800200 */
[----:B------:R-:W-:Y:S01]  /*26d0*/  PLOP3.LUT P0, PT, PT, PT, PT, 0x80, 0x8 ;  /* 0x000000000008781c */ /* 0x000fe20003f0f070 */
[----:B0-2---:R-:W-:-:S05]  /*26e0*/  IMAD.IADD R2, R23, 0x1, -R5 ;  /* 0x0000000117027824 */ /* 0x005fca00078e0a05 */
[----:B------:R-:W-:-:S13]  /*26f0*/  ISETP.GT.AND P1, PT, R2, 0x180, PT ;  /* 0x000001800200780c */ /* 0x000fda0003f24270 */
[----:B------:R-:W-:Y:S05]  /*2700*/  @!P1 BRA `(.L_x_359) ;  /* 0x0000000000c89947 */ /* 0x000fea0003800000 */
[----:B------:R-:W-:Y:S02]  /*2710*/  PLOP3.LUT P0, PT, PT, PT, PT, 0x8, 0x80 ;  /* 0x000000000080781c */ /* 0x000fe40003f0e170 */
[----:B------:R-:W-:-:S11]  /*2720*/  IADD3 R22, PT, PT, R23, -0x180, RZ ;  /* 0xfffffe8017167810 */ /* 0x000fd60007ffe0ff */
.L_x_360:
[----:B------:R-:W-:Y:S01]  /*2730*/  IMAD R30, R5, 0x2, R14 ;  /* 0x00000002051e7824 */ /* 0x000fe200078e020e */
[----:B--2---:R-:W0:Y:S01]  /*2740*/  LDC.64 R2, c[0x0][0x3a8] ;  /* 0x0000ea00ff027b82 */ /* 0x004e220000000a00 */
[----:B---34-:R-:W-:-:S03]  /*2750*/  IMAD R19, R40, R23, R5 ;  /* 0x0000001728137224 */ /* 0x018fc600078e0205 */
[----:B------:R-:W1:Y:S04]  /*2760*/  LDS.U16 R25, [R30+0xc0] ;  /* 0x0000c0001e197984 */ /* 0x000e680000000400 */
[----:B------:R-:W2:Y:S04]  /*2770*/  LDS.U16 R21, [R30] ;  /* 0x000000001e157984 */ /* 0x000ea80000000400 */
[----:B------:R-:W3:Y:S04]  /*2780*/  LDS.U16 R20, [R30+0x40] ;  /* 0x000040001e147984 */ /* 0x000ee80000000400 */
[----:B------:R-:W4:Y:S04]  /*2790*/  LDS.U16 R44, [R30+0x80] ;  /* 0x000080001e2c7984 */ /* 0x000f280000000400 */
[----:B------:R-:W5:Y:S01]  /*27a0*/  LDS.U16 R45, [R30+0x100] ;  /* 0x000100001e2d7984 */ /* 0x000f620000000400 */
[----:B0-----:R-:W-:-:S03]  /*27b0*/  IMAD.WIDE R18, R19, 0x2, R2 ;  /* 0x0000000213127825 */ /* 0x001fc600078e0202 */
[----:B------:R-:W0:Y:S04]  /*27c0*/  LDS.U16 R24, [R30+0x140] ;  /* 0x000140001e187984 */ /* 0x000e280000000400 */
[----:B------:R-:W0:Y:S04]  /*27d0*/  LDS.U16 R26, [R30+0x180] ;  /* 0x000180001e1a7984 */ /* 0x000e280000000400 */
[----:B------:R-:W0:Y:S04]  /*27e0*/  LDS.U16 R28, [R30+0x1c0] ;  /* 0x0001c0001e1c7984 */ /* 0x000e280000000400 */
[----:B------:R-:W-:Y:S04]  /*27f0*/  LDS.U16 R43, [R30+0x240] ;  /* 0x000240001e2b7984 */ /* 0x000fe80000000400 */
[----:B------:R-:W-:Y:S04]  /*2800*/  LDS.U16 R41, [R30+0x280] ;  /* 0x000280001e297984 */ /* 0x000fe80000000400 */
[----:B-1----:R-:W-:Y:S04]  /*2810*/  STG.E.U16 desc[UR8][R18.64+0xc0], R25 ;  /* 0x0000c01912007986 */ /* 0x002fe8000c101508 */
[----:B------:R-:W1:Y:S04]  /*2820*/  LDS.U16 R25, [R30+0x200] ;  /* 0x000200001e197984 */ /* 0x000e680000000400 */
[----:B------:R-:W1:Y:S04]  /*2830*/  LDS.U16 R39, [R30+0x2c0] ;  /* 0x0002c0001e277984 */ /* 0x000e680000000400 */
[----:B------:R-:W1:Y:S04]  /*2840*/  LDS.U16 R31, [R30+0x300] ;  /* 0x000300001e1f7984 */ /* 0x000e680000000400 */
[----:B------:R-:W1:Y:S04]  /*2850*/  LDS.U16 R29, [R30+0x340] ;  /* 0x000340001e1d7984 */ /* 0x000e680000000400 */
[----:B------:R-:W1:Y:S04]  /*2860*/  LDS.U16 R27, [R30+0x380] ;  /* 0x000380001e1b7984 */ /* 0x000e680000000400 */
[----:B------:R-:W1:Y:S04]  /*2870*/  LDS.U16 R42, [R30+0x3c0] ;  /* 0x0003c0001e2a7984 */ /* 0x000e680000000400 */
[----:B--2---:R-:W-:Y:S04]  /*2880*/  STG.E.U16 desc[UR8][R18.64], R21 ;  /* 0x0000001512007986 */ /* 0x004fe8000c101508 */
[----:B---3--:R2:W-:Y:S04]  /*2890*/  STG.E.U16 desc[UR8][R18.64+0x40], R20 ;  /* 0x0000401412007986 */ /* 0x0085e8000c101508 */
[----:B----4-:R3:W-:Y:S01]  /*28a0*/  STG.E.U16 desc[UR8][R18.64+0x80], R44 ;  /* 0x0000802c12007986 */ /* 0x0107e2000c101508 */
[C---:B--2---:R-:W-:Y:S01]  /*28b0*/  VIADD R20, R5.reuse, 0x80 ;  /* 0x0000008005147836 */ /* 0x044fe20000000000 */
[C---:B---3--:R-:W-:Y:S01]  /*28c0*/  IADD3 R18, PT, PT, R5.reuse, 0x100, RZ ;  /* 0x0000010005127810 */ /* 0x048fe20007ffe0ff */
[----:B------:R-:W-:-:S02]  /*28d0*/  VIADD R44, R5, 0x180 ;  /* 0x00000180052c7836 */ /* 0x000fc40000000000 */
[CC--:B------:R-:W-:Y:S02]  /*28e0*/  IMAD R21, R40.reuse, R23.reuse, R20 ;  /* 0x0000001728157224 */ /* 0x0c0fe400078e0214 */
[CC--:B------:R-:W-:Y:S02]  /*28f0*/  IMAD R19, R40.reuse, R23.reuse, R18 ;  /* 0x0000001728137224 */ /* 0x0c0fe400078e0212 */
[----:B------:R-:W-:Y:S02]  /*2900*/  IMAD R44, R40, R23, R44 ;  /* 0x00000017282c7224 */ /* 0x000fe400078e022c */
[----:B------:R-:W-:-:S04]  /*2910*/  IMAD.WIDE R20, R21, 0x2, R2 ;  /* 0x0000000215147825 */ /* 0x000fc800078e0202 */
[--C-:B------:R-:W-:Y:S01]  /*2920*/  IMAD.WIDE R18, R19, 0x2, R2.reuse ;  /* 0x0000000213127825 */ /* 0x100fe200078e0202 */
[----:B-----5:R2:W-:Y:S03]  /*2930*/  STG.E.U16 desc[UR8][R20.64], R45 ;  /* 0x0000002d14007986 */ /* 0x0205e6000c101508 */
[----:B------:R-:W-:Y:S01]  /*2940*/  IMAD.WIDE R2, R44, 0x2, R2 ;  /* 0x000000022c027825 */ /* 0x000fe200078e0202 */
[----:B0-----:R2:W-:Y:S03]  /*2950*/  STG.E.U16 desc[UR8][R20.64+0x40], R24 ;  /* 0x0000401814007986 */ /* 0x0015e6000c101508 */
[----:B------:R-:W-:Y:S01]  /*2960*/  VIADD R5, R5, 0x200 ;  /* 0x0000020005057836 */ /* 0x000fe20000000000 */
[----:B------:R2:W-:Y:S04]  /*2970*/  STG.E.U16 desc[UR8][R20.64+0x80], R26 ;  /* 0x0000801a14007986 */ /* 0x0005e8000c101508 */
[----:B------:R2:W-:Y:S01]  /*2980*/  STG.E.U16 desc[UR8][R20.64+0xc0], R28 ;  /* 0x0000c01c14007986 */ /* 0x0005e2000c101508 */
[----:B------:R-:W-:-:S03]  /*2990*/  ISETP.GE.AND P1, PT, R5, R22, PT ;  /* 0x000000160500720c */ /* 0x000fc60003f26270 */
[----:B-1----:R2:W-:Y:S04]  /*29a0*/  STG.E.U16 desc[UR8][R18.64], R25 ;  /* 0x0000001912007986 */ /* 0x0025e8000c101508 */
        /* <DEDUP_REMOVED lines=8> */
.L_x_359:
[----:B------:R-:W-:Y:S05]  /*2a30*/  BSYNC.RECONVERGENT B1 ;  /* 0x0000000000017941 */ /* 0x000fea0003800200 */
.L_x_358:
[----:B--2---:R-:W-:Y:S01]  /*2a40*/  IADD3 R2, PT, PT, -R5, R23, RZ ;  /* 0x0000001705027210 */ /* 0x004fe20007ffe1ff */
[----:B------:R-:W-:Y:S03]  /*2a50*/  BSSY.RECONVERGENT B1, `(.L_x_361) ;  /* 0x000001c000017945 */ /* 0x000fe60003800200 */
[----:B------:R-:W-:-:S13]  /*2a60*/  ISETP.GT.AND P1, PT, R2, 0x80, PT ;  /* 0x000000800200780c */ /* 0x000fda0003f24270 */
[----:B------:R-:W-:Y:S05]  /*2a70*/  @!P1 BRA `(.L_x_362) ;  /* 0x0000000000649947 */ /* 0x000fea0003800000 */
[C---:B------:R-:W-:Y:S01]  /*2a80*/  IMAD R20, R5.reuse, 0x2, R14 ;  /* 0x0000000205147824 */ /* 0x040fe200078e020e */
[----:B------:R-:W0:Y:S01]  /*2a90*/  LDC.64 R2, c[0x0][0x3a8] ;  /* 0x0000ea00ff027b82 */ /* 0x000e220000000a00 */
[C---:B------:R-:W-:Y:S01]  /*2aa0*/  VIADD R18, R5.reuse, 0x80 ;  /* 0x0000008005127836 */ /* 0x040fe20000000000 */
[----:B------:R-:W-:Y:S01]  /*2ab0*/  PLOP3.LUT P0, PT, PT, PT, PT, 0x8, 0x80 ;  /* 0x000000000080781c */ /* 0x000fe20003f0e170 */
[CC--:B---34-:R-:W-:Y:S01]  /*2ac0*/  IMAD R19, R40.reuse, R23.reuse, R5 ;  /* 0x0000001728137224 */ /* 0x0d8fe200078e0205 */
        /* <DEDUP_REMOVED lines=20> */
.L_x_362:
[----:B------:R-:W-:Y:S05]  /*2c10*/  BSYNC.RECONVERGENT B1 ;  /* 0x0000000000017941 */ /* 0x000fea0003800200 */
.L_x_361:
[----:B------:R-:W-:-:S13]  /*2c20*/  ISETP.LT.OR P0, PT, R5, R23, P0 ;  /* 0x000000170500720c */ /* 0x000fda0000701670 */
[----:B------:R-:W-:Y:S05]  /*2c30*/  @!P0 BRA `(.L_x_355) ;  /* 0x0000000000308947 */ /* 0x000fea0003800000 */
[----:B-1----:R-:W-:Y:S01]  /*2c40*/  IMAD R18, R5, 0x2, R14 ;  /* 0x0000000205127824 */ /* 0x002fe200078e020e */
[----:B------:R-:W0:Y:S01]  /*2c50*/  LDC.64 R2, c[0x0][0x3a8] ;  /* 0x0000ea00ff027b82 */ /* 0x000e220000000a00 */
[----:B------:R-:W-:-:S03]  /*2c60*/  IMAD R23, R40, R23, R5 ;  /* 0x0000001728177224 */ /* 0x000fc600078e0205 */
[----:B---34-:R-:W1:Y:S04]  /*2c70*/  LDS.U16 R19, [R18] ;  /* 0x0000000012137984 */ /* 0x018e680000000400 */
[----:B------:R-:W2:Y:S04]  /*2c80*/  LDS.U16 R21, [R18+0x40] ;  /* 0x0000400012157984 */ /* 0x000ea80000000400 */
[----:B------:R-:W3:Y:S04]  /*2c90*/  LDS.U16 R25, [R18+0x80] ;  /* 0x0000800012197984 */ /* 0x000ee80000000400 */
[----:B------:R-:W4:Y:S01]  /*2ca0*/  LDS.U16 R27, [R18+0xc0] ;  /* 0x0000c000121b7984 */ /* 0x000f220000000400 */
[----:B0-----:R-:W-:-:S05]  /*2cb0*/  IMAD.WIDE R2, R23, 0x2, R2 ;  /* 0x0000000217027825 */ /* 0x001fca00078e0202 */
[----:B-1----:R0:W-:Y:S04]  /*2cc0*/  STG.E.U16 desc[UR8][R2.64], R19 ;  /* 0x0000001302007986 */ /* 0x0021e8000c101508 */
[----:B--2---:R0:W-:Y:S04]  /*2cd0*/  STG.E.U16 desc[UR8][R2.64+0x40], R21 ;  /* 0x0000401502007986 */ /* 0x0041e8000c101508 */
[----:B---3--:R0:W-:Y:S04]  /*2ce0*/  STG.E.U16 desc[UR8][R2.64+0x80], R25 ;  /* 0x0000801902007986 */ /* 0x0081e8000c101508 */
[----:B----4-:R0:W-:Y:S02]  /*2cf0*/  STG.E.U16 desc[UR8][R2.64+0xc0], R27 ;  /* 0x0000c01b02007986 */ /* 0x0101e4000c101508 */
.L_x_355:
[----:B------:R-:W-:Y:S05]  /*2d00*/  BSYNC.RECONVERGENT B0 ;  /* 0x0000000000007941 */ /* 0x000fea0003800200 */
.L_x_354:
[----:B------:R-:W-:Y:S05]  /*2d10*/  BRA `(.L_x_327) ;  /* 0x00000030003c7947 */ /* 0x000fea0003800000 */
.L_x_326:
[----:B012---:R-:W0:Y:S01]  /*2d20*/  @!P2 LDS.U16 R2, [R32] ;  /* 0x000000002002a984 */ /* 0x007e220000000400 */
[----:B------:R-:W-:Y:S01]  /*2d30*/  IMAD.MOV.U32 R18, RZ, RZ, 0x0 ;  /* 0x00000000ff127424 */ /* 0x000fe200078e00ff */
[----:B---34-:R-:W-:Y:S01]  /*2d40*/  MOV R19, 0xfff00000 ;  /* 0xfff0000000137802 */ /* 0x018fe20000000f00 */
[----:B------:R-:W-:Y:S01]  /*2d50*/  BSSY.RECONVERGENT B0, `(.L_x_363) ;  /* 0x0000046000007945 */ /* 0x000fe20003800200 */
[----:B------:R-:W-:Y:S01]  /*2d60*/  ISETP.GE.AND P0, PT, R0, R5, PT ;  /* 0x000000050000720c */ /* 0x000fe20003f06270 */
[----:B0-----:R-:W-:-:S04]  /*2d70*/  @!P2 IMAD.U32 R2, R2, 0x10000, RZ ;  /* 0x000100000202a824 */ /* 0x001fc800078e00ff */
[----:B------:R-:W0:Y:S02]  /*2d80*/  @!P2 F2F.F64.F32 R18, R2 ;  /* 0x000000020012a310 */ /* 0x000e240000201800 */
[----:B0-----:R0:W-:Y:S06]  /*2d90*/  STL.64 [R1], R18 ;  /* 0x0000001201007387 */ /* 0x0011ec0000100a00 */
[----:B------:R-:W-:Y:S05]  /*2da0*/  @P0 BRA `(.L_x_364) ;  /* 0x0000000400000947 */ /* 0x000fea0003800000 */
[----:B------:R-:W-:Y:S01]  /*2db0*/  ISETP.NE.AND P3, PT, R35, RZ, PT ;  /* 0x000000ff2300720c */ /* 0x000fe20003f65270 */
[----:B------:R-:W-:Y:S01]  /*2dc0*/  BSSY.RECONVERGENT B1, `(.L_x_365) ;  /* 0x000001f000017945 */ /* 0x000fe20003800200 */
[----:B------:R-:W-:Y:S01]  /*2dd0*/  ISETP.GE.U32.AND P1, PT, R15, 0x60, PT ;  /* 0x000000600f00780c */ /* 0x000fe20003f26070 */
[----:B------:R-:W-:-:S10]  /*2de0*/  IMAD.MOV.U32 R22, RZ, RZ, R0 ;  /* 0x000000ffff167224 */ /* 0x000fd400078e0000 */
[----:B------:R-:W-:Y:S05]  /*2df0*/  @!P3 BRA `(.L_x_366) ;  /* 0x00000000006cb947 */ /* 0x000fea0003800000 */
[----:B------:R-:W1:Y:S01]  /*2e00*/  LDS.U16 R3, [R32+0x40] ;  /* 0x0000400020037984 */ /* 0x000e620000000400 */
[----:B0-----:R-:W1:Y:S01]  /*2e10*/  F2F.BF16.F64 R18, R18 ;  /* 0x0000001200127310 */ /* 0x001e620000302000 */
[----:B------:R-:W-:Y:S01]  /*2e20*/  IMAD.MOV.U32 R22, RZ, RZ, R4 ;  /* 0x000000ffff167224 */ /* 0x000fe200078e0004 */
[----:B-1----:R-:W-:-:S05]  /*2e30*/  HSETP2.BF16_V2.GT.AND P3, PT, R18.H0_H0, R3.H0_H0, PT ;  /* 0x2000000312007234 */ /* 0x002fca0003f64802 */
[----:B------:R-:W-:Y:S02]  /*2e40*/  SEL R3, R3, R18, !P3 ;  /* 0x0000001203037207 */ /* 0x000fe40005800000 */
[----:B------:R-:W-:Y:S02]  /*2e50*/  ISETP.NE.AND P3, PT, R35, 0x1, PT ;  /* 0x000000012300780c */ /* 0x000fe40003f65270 */
[----:B------:R-:W-:-:S06]  /*2e60*/  SHF.L.U32 R3, R3, 0x10, RZ ;  /* 0x0000001003037819 */ /* 0x000fcc00000006ff */
[----:B------:R-:W0:Y:S02]  /*2e70*/  F2F.F64.F32 R2, R3 ;  /* 0x0000000300027310 */ /* 0x000e240000201800 */
[----:B0-----:R1:W-:Y:S03]  /*2e80*/  STL.64 [R1], R2 ;  /* 0x0000000201007387 */ /* 0x0013e60000100a00 */
[----:B------:R-:W-:Y:S05]  /*2e90*/  @!P3 BRA `(.L_x_366) ;  /* 0x000000000044b947 */ /* 0x000fea0003800000 */
[----:B------:R-:W0:Y:S01]  /*2ea0*/  LDS.U16 R19, [R32+0x80] ;  /* 0x0000800020137984 */ /* 0x000e220000000400 */
[----:B-1----:R-:W0:Y:S01]  /*2eb0*/  F2F.BF16.F64 R2, R2 ;  /* 0x0000000200027310 */ /* 0x002e220000302000 */
[----:B------:R-:W-:Y:S01]  /*2ec0*/  ISETP.NE.AND P4, PT, R35, 0x2, PT ;  /* 0x000000022300780c */ /* 0x000fe20003f85270 */
[----:B------:R-:W-:-:S12]  /*2ed0*/  IMAD.MOV.U32 R22, RZ, RZ, R6 ;  /* 0x000000ffff167224 */ /* 0x000fd800078e0006 */
[----:B------:R-:W1:Y:S01]  /*2ee0*/  @P4 LDS.U16 R21, [R32+0xc0] ;  /* 0x0000c00020154984 */ /* 0x000e620000000400 */
[----:B------:R-:W-:Y:S01]  /*2ef0*/  @P4 IMAD.MOV.U32 R22, RZ, RZ, R12 ;  /* 0x000000ffff164224 */ /* 0x000fe200078e000c */
[----:B0-----:R-:W-:-:S05]  /*2f00*/  HSETP2.BF16_V2.GT.AND P3, PT, R2.H0_H0, R19.H0_H0, PT ;  /* 0x2000001302007234 */ /* 0x001fca0003f64802 */
[----:B------:R-:W-:-:S05]  /*2f10*/  SEL R19, R19, R2, !P3 ;  /* 0x0000000213137207 */ /* 0x000fca0005800000 */
[----:B------:R-:W-:-:S06]  /*2f20*/  IMAD.U32 R19, R19, 0x10000, RZ ;  /* 0x0001000013137824 */ /* 0x000fcc00078e00ff */
[----:B------:R-:W0:Y:S08]  /*2f30*/  F2F.F64.F32 R18, R19 ;  /* 0x0000001300127310 */ /* 0x000e300000201800 */
[----:B0-----:R-:W1:Y:S01]  /*2f40*/  @P4 F2F.BF16.F64 R20, R18 ;  /* 0x0000001200144310 */ /* 0x001e620000302000 */
[----:B------:R2:W-:Y:S01]  /*2f50*/  STL.64 [R1], R18 ;  /* 0x0000001201007387 */ /* 0x0005e20000100a00 */
[----:B-1----:R-:W-:-:S05]  /*2f60*/  @P4 HSETP2.BF16_V2.GT.AND P3, PT, R20.H0_H0, R21.H0_H0, PT ;  /* 0x2000001514004234 */ /* 0x002fca0003f64802 */
[----:B------:R-:W-:-:S04]  /*2f70*/  @P4 SEL R20, R21, R20, !P3 ;  /* 0x0000001415144207 */ /* 0x000fc80005800000 */
[----:B------:R-:W-:-:S04]  /*2f80*/  @P4 SHF.L.U32 R20, R20, 0x10, RZ ;  /* 0x0000001014144819 */ /* 0x000fc800000006ff */
[----:B------:R-:W0:Y:S02]  /*2f90*/  @P4 F2F.F64.F32 R2, R20 ;  /* 0x0000001400024310 */ /* 0x000e240000201800 */
[----:B0-----:R2:W-:Y:S02]  /*2fa0*/  @P4 STL.64 [R1], R2 ;  /* 0x0000000201004387 */ /* 0x0015e40000100a00 */
.L_x_366:
[----:B------:R-:W-:Y:S05]  /*2fb0*/  BSYNC.RECONVERGENT B1 ;  /* 0x0000000000017941 */ /* 0x000fea0003800200 */
.L_x_365:
[----:B------:R-:W-:Y:S05]  /*2fc0*/  @!P1 BRA `(.L_x_364) ;  /* 0x0000000000789947 */ /* 0x000fea0003800000 */
.L_x_367:
[----:B0-2---:R-:W2:Y:S01]  /*2fd0*/  LDL.64 R18, [R1] ;  /* 0x0000000001127983 */ /* 0x005ea20000100a00 */
[C---:B------:R-:W-:Y:S01]  /*2fe0*/  LEA R23, R22.reuse, R14, 0x1 ;  /* 0x0000000e16177211 */ /* 0x040fe200078e08ff */
[----:B------:R-:W-:-:S04]  /*2ff0*/  VIADD R22, R22, 0x80 ;  /* 0x0000008016167836 */ /* 0x000fc80000000000 */
[----:B-1-3--:R-:W0:Y:S04]  /*3000*/  LDS.U16 R3, [R23] ;  /* 0x0000000017037984 */ /* 0x00ae280000000400 */
[----:B------:R-:W1:Y:S04]  /*3010*/  LDS.U16 R21, [R23+0x40] ;  /* 0x0000400017157984 */ /* 0x000e680000000400 */
[----:B------:R-:W3:Y:S04]  /*3020*/  LDS.U16 R25, [R23+0x80] ;  /* 0x0000800017197984 */ /* 0x000ee80000000400 */
[----:B------:R-:W4:Y:S01]  /*3030*/  LDS.U16 R24, [R23+0xc0] ;  /* 0x0000c00017187984 */ /* 0x000f220000000400 */
[----:B--2---:R-:W0:Y:S02]  /*3040*/  F2F.BF16.F64 R18, R18 ;  /* 0x0000001200127310 */ /* 0x004e240000302000 */
[----:B0-----:R-:W-:-:S05]  /*3050*/  HSETP2.BF16_V2.GT.AND P1, PT, R18.H0_H0, R3.H0_H0, PT ;  /* 0x2000000312007234 */ /* 0x001fca0003f24802 */
[----:B------:R-:W-:-:S05]  /*3060*/  SEL R3, R3, R18, !P1 ;  /* 0x0000001203037207 */ /* 0x000fca0004800000 */
[----:B------:R-:W-:-:S06]  /*3070*/  IMAD.U32 R3, R3, 0x10000, RZ ;  /* 0x0001000003037824 */ /* 0x000fcc00078e00ff */
[----:B------:R-:W0:Y:S08]  /*3080*/  F2F.F64.F32 R2, R3 ;  /* 0x0000000300027310 */ /* 0x000e300000201800 */
[----:B0-----:R-:W1:Y:S02]  /*3090*/  F2F.BF16.F64 R2, R2 ;  /* 0x0000000200027310 */ /* 0x001e640000302000 */
[----:B-1----:R-:W-:-:S05]  /*30a0*/  HSETP2.BF16_V2.GT.AND P1, PT, R2.H0_H0, R21.H0_H0, PT ;  /* 0x2000001502007234 */ /* 0x002fca0003f24802 */
[----:B------:R-:W-:-:S05]  /*30b0*/  SEL R21, R21, R2, !P1 ;  /* 0x0000000215157207 */ /* 0x000fca0004800000 */
[----:B------:R-:W-:-:S06]  /*30c0*/  IMAD.U32 R21, R21, 0x10000, RZ ;  /* 0x0001000015157824 */ /* 0x000fcc00078e00ff */
[----:B------:R-:W0:Y:S08]  /*30d0*/  F2F.F64.F32 R20, R21 ;  /* 0x0000001500147310 */ /* 0x000e300000201800 */
[----:B0-----:R-:W3:Y:S02]  /*30e0*/  F2F.BF16.F64 R20, R20 ;  /* 0x0000001400147310 */ /* 0x001ee40000302000 */
[----:B---3--:R-:W-:-:S05]  /*30f0*/  HSETP2.BF16_V2.GT.AND P1, PT, R20.H0_H0, R25.H0_H0, PT ;  /* 0x2000001914007234 */ /* 0x008fca0003f24802 */
[----:B------:R-:W-:-:S04]  /*3100*/  SEL R25, R25, R20, !P1 ;  /* 0x0000001419197207 */ /* 0x000fc80004800000 */
[----:B------:R-:W-:-:S06]  /*3110*/  SHF.L.U32 R18, R25, 0x10, RZ ;  /* 0x0000001019127819 */ /* 0x000fcc00000006ff */
[----:B------:R-:W0:Y:S08]  /*3120*/  F2F.F64.F32 R18, R18 ;  /* 0x0000001200127310 */ /* 0x000e300000201800 */
[----:B0-----:R-:W4:Y:S02]  /*3130*/  F2F.BF16.F64 R19, R18 ;  /* 0x0000001200137310 */ /* 0x001f240000302000 */
[----:B----4-:R-:W-:-:S05]  /*3140*/  HSETP2.BF16_V2.GT.AND P1, PT, R19.H0_H0, R24.H0_H0, PT ;  /* 0x2000001813007234 */ /* 0x010fca0003f24802 */
[----:B------:R-:W-:Y:S02]  /*3150*/  SEL R24, R24, R19, !P1 ;  /* 0x0000001318187207 */ /* 0x000fe40004800000 */
[----:B------:R-:W-:-:S03]  /*3160*/  ISETP.GE.AND P1, PT, R22, R5, PT ;  /* 0x000000051600720c */ /* 0x000fc60003f26270 */
[----:B------:R-:W-:-:S06]  /*3170*/  IMAD.U32 R2, R24, 0x10000, RZ ;  /* 0x0001000018027824 */ /* 0x000fcc00078e00ff */
[----:B------:R-:W0:Y:S02]  /*3180*/  F2F.F64.F32 R2, R2 ;  /* 0x0000000200027310 */ /* 0x000e240000201800 */
[----:B0-----:R3:W-:Y:S02]  /*3190*/  STL.64 [R1], R2 ;  /* 0x0000000201007387 */ /* 0x0017e40000100a00 */
[----:B------:R-:W-:Y:S05]  /*31a0*/  @!P1 BRA `(.L_x_367) ;  /* 0xfffffffc00889947 */ /* 0x000fea000383ffff */
.L_x_364:
[----:B------:R-:W-:Y:S05]  /*31b0*/  BSYNC.RECONVERGENT B0 ;  /* 0x0000000000007941 */ /* 0x000fea0003800200 */
.L_x_363:
[----:B-123--:R-:W0:Y:S01]  /*31c0*/  LDL.64 R2, [R1] ;  /* 0x0000000001027983 */ /* 0x00ee220000100a00 */
[----:B------:R-:W-:Y:S03]  /*31d0*/  BSSY.RECONVERGENT B0, `(.L_x_368) ;  /* 0x00000a2000007945 */ /* 0x000fe60003800200 */
[----:B0-----:R-:W-:Y:S01]  /*31e0*/  SHFL.BFLY PT, R19, R3, 0x10, 0x1f ;  /* 0x0e001f0003137f89 */ /* 0x001fe200000e0000 */
[----:B------:R-:W-:Y:S03]  /*31f0*/  F2F.BF16.F64 R20, R2 ;  /* 0x0000000200147310 */ /* 0x000fe60000302000 */
[----:B------:R-:W0:Y:S05]  /*3200*/  SHFL.BFLY PT, R18, R2, 0x10, 0x1f ;  /* 0x0e001f0002127f89 */ /* 0x000e2a00000e0000 */
[----:B0-----:R-:W0:Y:S02]  /*3210*/  F2F.BF16.F64 R19, R18 ;  /* 0x0000001200137310 */ /* 0x001e240000302000 */
[----:B0-----:R-:W-:-:S05]  /*3220*/  HSETP2.BF16_V2.GT.AND P1, PT, R20.H0_H0, R19.H0_H0, PT ;  /* 0x2000001314007234 */ /* 0x001fca0003f24802 */
[----:B------:R-:W-:-:S04]  /*3230*/  SEL R20, R19, R20, !P1 ;  /* 0x0000001413147207 */ /* 0x000fc80004800000 */
[----:B------:R-:W-:-:S06]  /*3240*/  SHF.L.U32 R22, R20, 0x10, RZ ;  /* 0x0000001014167819 */ /* 0x000fcc00000006ff */
[----:B------:R-:W0:Y:S02]  /*3250*/  F2F.F64.F32 R22, R22 ;  /* 0x0000001600167310 */ /* 0x000e240000201800 */
[----:B0-----:R-:W-:Y:S06]  /*3260*/  SHFL.BFLY PT, R21, R23, 0x8, 0x1f ;  /* 0x0d001f0017157f89 */ /* 0x001fec00000e0000 */
[----:B------:R-:W-:Y:S01]  /*3270*/  F2F.BF16.F64 R24, R22 ;  /* 0x0000001600187310 */ /* 0x000fe20000302000 */
[----:B------:R-:W0:Y:S07]  /*3280*/  SHFL.BFLY PT, R20, R22, 0x8, 0x1f ;  /* 0x0d001f0016147f89 */ /* 0x000e2e00000e0000 */
[----:B0-----:R-:W0:Y:S02]  /*3290*/  F2F.BF16.F64 R21, R20 ;  /* 0x0000001400157310 */ /* 0x001e240000302000 */
[----:B0-----:R-:W-:-:S05]  /*32a0*/  HSETP2.BF16_V2.GT.AND P1, PT, R24.H0_H0, R21.H0_H0, PT ;  /* 0x2000001518007234 */ /* 0x001fca0003f24802 */
[----:B------:R-:W-:-:S05]  /*32b0*/  SEL R24, R21, R24, !P1 ;  /* 0x0000001815187207 */ /* 0x000fca0004800000 */
[----:B------:R-:W-:-:S06]  /*32c0*/  IMAD.U32 R18, R24, 0x10000, RZ ;  /* 0x0001000018127824 */ /* 0x000fcc00078e00ff */
        /* <DEDUP_REMOVED lines=25> */
[----:B0-----:R0:W-:Y:S01]  /*3460*/  STL.64 [R1], R20 ;  /* 0x0000001401007387 */ /* 0x0011e20000100a00 */
[----:B------:R-:W-:Y:S01]  /*3470*/  NOP ;  /* 0x0000000000007918 */ /* 0x000fe20000000000 */
[----:B------:R-:W-:Y:S05]  /*3480*/  @P2 BRA `(.L_x_369) ;  /* 0x0000000400d82947 */ /* 0x000fea0003800000 */
[----:B------:R-:W2:Y:S01]  /*3490*/  LDL.64 R2, [R1] ;  /* 0x0000000001027983 */ /* 0x000ea20000100a00 */
[----:B------:R-:W-:Y:S01]  /*34a0*/  ISETP.NE.AND P1, PT, R37, RZ, PT ;  /* 0x000000ff2500720c */ /* 0x000fe20003f25270 */
[----:B------:R-:W-:Y:S01]  /*34b0*/  BSSY.RECONVERGENT B1, `(.L_x_370) ;  /* 0x0000037000017945 */ /* 0x000fe20003800200 */
[----:B------:R-:W-:Y:S01]  /*34c0*/  IMAD.MOV.U32 R19, RZ, RZ, R9 ;  /* 0x000000ffff137224 */ /* 0x000fe200078e0009 */
[----:B--2---:R-:W1:Y:S02]  /*34d0*/  F2F.BF16.F64 R2, R2 ;  /* 0x0000000200027310 */ /* 0x004e640000302000 */
[----:B-1----:R-:W-:-:S08]  /*34e0*/  SHF.L.U32 R18, R2, 0x10, RZ ;  /* 0x0000001002127819 */ /* 0x002fd000000006ff */
[----:B------:R-:W-:Y:S05]  /*34f0*/  @!P1 BRA `(.L_x_371) ;  /* 0x0000000000c89947 */ /* 0x000fea0003800000 */
[----:B------:R-:W1:Y:S01]  /*3500*/  LDS.U16 R2, [R32] ;  /* 0x0000000020027984 */ /* 0x000e620000000400 */
[----:B------:R-:W-:Y:S01]  /*3510*/  ISETP.NE.AND P1, PT, R37, 0x1, PT ;  /* 0x000000012500780c */ /* 0x000fe20003f25270 */
[----:B-1----:R-:W-:Y:S02]  /*3520*/  IMAD.U32 R3, R2, 0x10000, RZ ;  /* 0x0001000002037824 */ /* 0x002fe400078e00ff */
[----:B------:R-:W-:Y:S02]  /*3530*/  IMAD.MOV.U32 R2, RZ, RZ, 0x3bbb989d ;  /* 0x3bbb989dff027424 */ /* 0x000fe400078e00ff */
[----:B------:R-:W-:Y:S01]  /*3540*/  FADD R19, -R18, R3 ;  /* 0x0000000312137221 */ /* 0x000fe20000000100 */
[----:B------:R-:W-:-:S03]  /*3550*/  HFMA2 R3, -RZ, RZ, 3.7421875, 0 ;  /* 0x437c0000ff037431 */ /* 0x000fc600000001ff */
[----:B0-----:R-:W-:-:S04]  /*3560*/  FFMA.SAT R20, R19, R2, 0.5 ;  /* 0x3f00000013147423 */ /* 0x001fc80000002002 */
[----:B------:R-:W-:-:S04]  /*3570*/  FFMA.RM R20, R20, R3, 12582913 ;  /* 0x4b40000114147423 */ /* 0x000fc80000004003 */
[C---:B------:R-:W-:Y:S01]  /*3580*/  FADD R22, R20.reuse, -12583039 ;  /* 0xcb40007f14167421 */ /* 0x040fe20000000000 */
[----:B------:R-:W-:-:S03]  /*3590*/  IMAD.SHL.U32 R20, R20, 0x800000, RZ ;  /* 0x0080000014147824 */ /* 0x000fc600078e00ff */
[----:B------:R-:W-:-:S04]  /*35a0*/  FFMA R22, R19, 1.4426950216293334961, -R22 ;  /* 0x3fb8aa3b13167823 */ /* 0x000fc80000000816 */
[----:B------:R-:W-:-:S04]  /*35b0*/  FFMA R22, R19, 1.925963033500011079e-08, R22 ;  /* 0x32a5706013167823 */ /* 0x000fc80000000016 */
[----:B------:R-:W0:Y:S02]  /*35c0*/  MUFU.EX2 R19, R22 ;  /* 0x0000001600137308 */ /* 0x000e240000000800 */
[----:B0-----:R-:W-:-:S05]  /*35d0*/  FMUL R19, R20, R19 ;  /* 0x0000001314137220 */ /* 0x001fca0000400000 */
[----:B------:R-:W-:-:S04]  /*35e0*/  F2FP.BF16.F32.PACK_AB R19, RZ, R19 ;  /* 0x00000013ff13723e */ /* 0x000fc800000010ff */
[----:B------:R-:W-:Y:S01]  /*35f0*/  PRMT R20, R19, 0x7610, R20 ;  /* 0x0000761013147816 */ /* 0x000fe20000000014 */
[----:B------:R-:W-:-:S04]  /*3600*/  IMAD.MOV.U32 R19, RZ, RZ, R0 ;  /* 0x000000ffff137224 */ /* 0x000fc800078e0000 */
[----:B------:R1:W-:Y:S01]  /*3610*/  STS.U16 [R32], R20 ;  /* 0x0000001420007388 */ /* 0x0003e20000000400 */
[----:B------:R-:W-:Y:S05]  /*3620*/  @!P1 BRA `(.L_x_371) ;  /* 0x00000000007c9947 */ /* 0x000fea0003800000 */
[----:B------:R-:W0:Y:S01]  /*3630*/  LDS.U16 R19, [R32+0x40] ;  /* 0x0000400020137984 */ /* 0x000e220000000400 */
[----:B------:R-:W-:Y:S02]  /*3640*/  ISETP.NE.AND P1, PT, R37, 0x2, PT ;  /* 0x000000022500780c */ /* 0x000fe40003f25270 */
[----:B0-----:R-:W-:-:S05]  /*3650*/  SHF.L.U32 R19, R19, 0x10, RZ ;  /* 0x0000001013137819 */ /* 0x001fca00000006ff */
[----:B------:R-:W-:-:S04]  /*3660*/  FADD R19, -R18, R19 ;  /* 0x0000001312137221 */ /* 0x000fc80000000100 */
[----:B-1----:R-:W-:-:S04]  /*3670*/  FFMA.SAT R20, R19, R2, 0.5 ;  /* 0x3f00000013147423 */ /* 0x002fc80000002002 */
        /* <DEDUP_REMOVED lines=10> */
[----:B------:R2:W-:Y:S01]  /*3720*/  STS.U16 [R32+0x40], R20 ;  /* 0x0000401420007388 */ /* 0x0005e20000000400 */
[----:B------:R-:W-:Y:S05]  /*3730*/  @!P1 BRA `(.L_x_371) ;  /* 0x0000000000389947 */ /* 0x000fea0003800000 */
[----:B------:R-:W0:Y:S02]  /*3740*/  LDS.U16 R19, [R32+0x80] ;  /* 0x0000800020137984 */ /* 0x000e240000000400 */
[----:B0-----:R-:W-:-:S05]  /*3750*/  SHF.L.U32 R19, R19, 0x10, RZ ;  /* 0x0000001013137819 */ /* 0x001fca00000006ff */
[----:B------:R-:W-:-:S04]  /*3760*/  FADD R19, -R18, R19 ;  /* 0x0000001312137221 */ /* 0x000fc80000000100 */
[----:B------:R-:W-:-:S04]  /*3770*/  FFMA.SAT R2, R19, R2, 0.5 ;  /* 0x3f00000013027423 */ /* 0x000fc80000002002 */
[----:B------:R-:W-:-:S04]  /*3780*/  FFMA.RM R2, R2, R3, 12582913 ;  /* 0x4b40000102027423 */ /* 0x000fc80000004003 */
[C---:B--2---:R-:W-:Y:S01]  /*3790*/  FADD R20, R2.reuse, -12583039 ;  /* 0xcb40007f02147421 */ /* 0x044fe20000000000 */
[----:B------:R-:W-:-:S03]  /*37a0*/  IMAD.SHL.U32 R2, R2, 0x800000, RZ ;  /* 0x0080000002027824 */ /* 0x000fc600078e00ff */
[----:B------:R-:W-:-:S04]  /*37b0*/  FFMA R20, R19, 1.4426950216293334961, -R20 ;  /* 0x3fb8aa3b13147823 */ /* 0x000fc80000000814 */
[----:B------:R-:W-:Y:S01]  /*37c0*/  FFMA R20, R19, 1.925963033500011079e-08, R20 ;  /* 0x32a5706013147823 */ /* 0x000fe20000000014 */
[----:B------:R-:W-:-:S03]  /*37d0*/  IMAD.MOV.U32 R19, RZ, RZ, R6 ;  /* 0x000000ffff137224 */ /* 0x000fc600078e0006 */
[----:B------:R-:W0:Y:S02]  /*37e0*/  MUFU.EX2 R3, R20 ;  /* 0x0000001400037308 */ /* 0x000e240000000800 */
[----:B0-----:R-:W-:-:S05]  /*37f0*/  FMUL R2, R2, R3 ;  /* 0x0000000302027220 */ /* 0x001fca0000400000 */
[----:B------:R-:W-:-:S05]  /*3800*/  F2FP.BF16.F32.PACK_AB R2, RZ, R2 ;  /* 0x00000002ff02723e */ /* 0x000fca00000010ff */
[----:B------:R3:W-:Y:S02]  /*3810*/  STS.U16 [R32+0x80], R2 ;  /* 0x0000800220007388 */ /* 0x0007e40000000400 */
.L_x_371:
[----:B------:R-:W-:Y:S05]  /*3820*/  BSYNC.RECONVERGENT B1 ;  /* 0x0000000000017941 */ /* 0x000fea0003800200 */
.L_x_370:
[----:B------:R-:W-:-:S13]  /*3830*/  ISETP.GE.U32.AND P1, PT, R16, 0x60, PT ;  /* 0x000000601000780c */ /* 0x000fda0003f26070 */
[----:B------:R-:W-:Y:S05]  /*3840*/  @!P1 BRA `(.L_x_369) ;  /* 0x0000000000e89947 */ /* 0x000fea0003800000 */
.L_x_372:
[C---:B---34-:R-:W-:Y:S01]  /*3850*/  LEA R2, R19.reuse, R14, 0x1 ;  /* 0x0000000e13027211 */ /* 0x058fe200078e08ff */
[----:B------:R-:W-:-:S04]  /*3860*/  VIADD R19, R19, 0x80 ;  /* 0x0000008013137836 */ /* 0x000fc80000000000 */
[----:B------:R-:W3:Y:S01]  /*3870*/  LDS.U16 R3, [R2] ;  /* 0x0000000002037984 */ /* 0x000ee20000000400 */
[----:B------:R-:W-:-:S03]  /*3880*/  ISETP.GE.AND P1, PT, R19, R5, PT ;  /* 0x000000051300720c */ /* 0x000fc60003f26270 */
[----:B012---:R-:W0:Y:S04]  /*3890*/  LDS.U16 R20, [R2+0x40] ;  /* 0x0000400002147984 */ /* 0x007e280000000400 */
[----:B------:R-:W1:Y:S04]  /*38a0*/  LDS.U16 R22, [R2+0x80] ;  /* 0x0000800002167984 */ /* 0x000e680000000400 */
[----:B------:R-:W2:Y:S01]  /*38b0*/  LDS.U16 R28, [R2+0xc0] ;  /* 0x0000c000021c7984 */ /* 0x000ea20000000400 */
[----:B---3--:R-:W-:Y:S02]  /*38c0*/  IMAD.U32 R21, R3, 0x10000, RZ ;  /* 0x0001000003157824 */ /* 0x008fe400078e00ff */
[----:B------:R-:W-:-:S02]  /*38d0*/  IMAD.MOV.U32 R3, RZ, RZ, 0x3bbb989d ;  /* 0x3bbb989dff037424 */ /* 0x000fc400078e00ff */
[----:B------:R-:W-:Y:S01]  /*38e0*/  FADD R26, -R18, R21 ;  /* 0x00000015121a7221 */ /* 0x000fe20000000100 */
[----:B0-----:R-:W-:Y:S01]  /*38f0*/  SHF.L.U32 R23, R20, 0x10, RZ ;  /* 0x0000001014177819 */ /* 0x001fe200000006ff */
[----:B------:R-:W-:Y:S02]  /*3900*/  IMAD.MOV.U32 R20, RZ, RZ, 0x437c0000 ;  /* 0x437c0000ff147424 */ /* 0x000fe400078e00ff */
[-C--:B------:R-:W-:Y:S01]  /*3910*/  FFMA.SAT R21, R26, R3.reuse, 0.5 ;  /* 0x3f0000001a157423 */ /* 0x080fe20000002003 */
[----:B-1----:R-:W-:Y:S02]  /*3920*/  IMAD.U32 R27, R22, 0x10000, RZ ;  /* 0x00010000161b7824 */ /* 0x002fe400078e00ff */
[----:B------:R-:W-:Y:S01]  /*3930*/  FADD R24, -R18, R23 ;  /* 0x0000001712187221 */ /* 0x000fe20000000100 */
[----:B------:R-:W-:Y:S01]  /*3940*/  FFMA.RM R21, R21, R20, 12582913 ;  /* 0x4b40000115157423 */ /* 0x000fe20000004014 */
[----:B--2---:R-:W-:Y:S02]  /*3950*/  SHF.L.U32 R31, R28, 0x10, RZ ;  /* 0x000000101c1f7819 */ /* 0x004fe400000006ff */
[----:B------:R-:W-:Y:S01]  /*3960*/  FFMA.SAT R23, R24, R3, 0.5 ;  /* 0x3f00000018177423 */ /* 0x000fe20000002003 */
[----:B------:R-:W-:Y:S01]  /*3970*/  FADD R22, -R18, R27 ;  /* 0x0000001b12167221 */ /* 0x000fe20000000100 */
[C---:B------:R-:W-:Y:S01]  /*3980*/  FADD R25, R21.reuse, -12583039 ;  /* 0xcb40007f15197421 */ /* 0x040fe20000000000 */
[----:B------:R-:W-:-:S02]  /*3990*/  IMAD.SHL.U32 R21, R21, 0x800000, RZ ;  /* 0x0080000015157824 */ /* 0x000fc400078e00ff */
[-C--:B------:R-:W-:Y:S01]  /*39a0*/  FFMA.RM R23, R23, R20.reuse, 12582913 ;  /* 0x4b40000117177423 */ /* 0x080fe20000004014 */
[----:B------:R-:W-:Y:S01]  /*39b0*/  FADD R28, -R18, R31 ;  /* 0x0000001f121c7221 */ /* 0x000fe20000000100 */
[----:B------:R-:W-:Y:S01]  /*39c0*/  FFMA R25, R26, 1.4426950216293334961, -R25 ;  /* 0x3fb8aa3b1a197823 */ /* 0x000fe20000000819 */
[-C--:B------:R-:W-:Y:S01]  /*39d0*/  FFMA.SAT R29, R22, R3.reuse, 0.5 ;  /* 0x3f000000161d7423 */ /* 0x080fe20000002003 */
[----:B------:R-:W-:Y:S01]  /*39e0*/  FADD R27, R23, -12583039 ;  /* 0xcb40007f171b7421 */ /* 0x000fe20000000000 */
[----:B------:R-:W-:Y:S01]  /*39f0*/  FFMA.SAT R31, R28, R3, 0.5 ;  /* 0x3f0000001c1f7423 */ /* 0x000fe20000002003 */
[----:B------:R-:W-:Y:S01]  /*3a00*/  FFMA R26, R26, 1.925963033500011079e-08, R25 ;  /* 0x32a570601a1a7823 */ /* 0x000fe20000000019 */
[-C--:B------:R-:W-:Y:S01]  /*3a10*/  FFMA.RM R25, R29, R20.reuse, 12582913 ;  /* 0x4b4000011d197423 */ /* 0x080fe20000004014 */
[C---:B------:R-:W-:Y:S01]  /*3a20*/  FFMA R27, R24.reuse, 1.4426950216293334961, -R27 ;  /* 0x3fb8aa3b181b7823 */ /* 0x040fe2000000081b */
[----:B------:R-:W-:Y:S02]  /*3a30*/  FFMA.RM R20, R31, R20, 12582913 ;  /* 0x4b4000011f147423 */ /* 0x000fe40000004014 */
[C---:B------:R-:W-:Y:S01]  /*3a40*/  FADD R29, R25.reuse, -12583039 ;  /* 0xcb40007f191d7421 */ /* 0x040fe20000000000 */
[----:B------:R-:W-:Y:S01]  /*3a50*/  FFMA R3, R24, 1.925963033500011079e-08, R27 ;  /* 0x32a5706018037823 */ /* 0x000fe2000000001b */
[----:B------:R-:W-:Y:S01]  /*3a60*/  FADD R27, R20, -12583039 ;  /* 0xcb40007f141b7421 */ /* 0x000fe20000000000 */
[----:B------:R-:W0:Y:S01]  /*3a70*/  MUFU.EX2 R26, R26 ;  /* 0x0000001a001a7308 */ /* 0x000e220000000800 */
[----:B------:R-:W-:Y:S01]  /*3a80*/  FFMA R29, R22, 1.4426950216293334961, -R29 ;  /* 0x3fb8aa3b161d7823 */ /* 0x000fe2000000081d */
[----:B------:R-:W-:Y:S01]  /*3a90*/  SHF.L.U32 R25, R25, 0x17, RZ ;  /* 0x0000001719197819 */ /* 0x000fe200000006ff */
[----:B------:R-:W-:Y:S01]  /*3aa0*/  FFMA R27, R28, 1.4426950216293334961, -R27 ;  /* 0x3fb8aa3b1c1b7823 */ /* 0x000fe2000000081b */
[----:B------:R-:W-:-:S02]  /*3ab0*/  IMAD.SHL.U32 R20, R20, 0x800000, RZ ;  /* 0x0080000014147824 */ /* 0x000fc400078e00ff */
[----:B------:R-:W-:Y:S01]  /*3ac0*/  FFMA R29, R22, 1.925963033500011079e-08, R29 ;  /* 0x32a57060161d7823 */ /* 0x000fe2000000001d */
[----:B------:R-:W-:Y:S02]  /*3ad0*/  IMAD.SHL.U32 R22, R23, 0x800000, RZ ;  /* 0x0080000017167824 */ /* 0x000fe400078e00ff */
[----:B------:R-:W-:Y:S01]  /*3ae0*/  FFMA R27, R28, 1.925963033500011079e-08, R27 ;  /* 0x32a570601c1b7823 */ /* 0x000fe2000000001b */
[----:B------:R-:W1:Y:S08]  /*3af0*/  MUFU.EX2 R3, R3 ;  /* 0x0000000300037308 */ /* 0x000e700000000800 */
[----:B------:R-:W2:Y:S01]  /*3b00*/  MUFU.EX2 R24, R29 ;  /* 0x0000001d00187308 */ /* 0x000ea20000000800 */
[----:B0-----:R-:W-:-:S05]  /*3b10*/  FMUL R21, R21, R26 ;  /* 0x0000001a15157220 */ /* 0x001fca0000400000 */
[----:B------:R-:W-:Y:S02]  /*3b20*/  F2FP.BF16.F32.PACK_AB R21, RZ, R21 ;  /* 0x00000015ff15723e */ /* 0x000fe400000010ff */
[----:B------:R-:W0:Y:S01]  /*3b30*/  MUFU.EX2 R27, R27 ;  /* 0x0000001b001b7308 */ /* 0x000e220000000800 */
[----:B-1----:R-:W-:Y:S02]  /*3b40*/  FMUL R3, R22, R3 ;  /* 0x0000000316037220 */ /* 0x002fe40000400000 */
[----:B------:R4:W-:Y:S03]  /*3b50*/  STS.U16 [R2], R21 ;  /* 0x0000001502007388 */ /* 0x0009e60000000400 */
[----:B------:R-:W-:Y:S01]  /*3b60*/  F2FP.BF16.F32.PACK_AB R3, RZ, R3 ;  /* 0x00000003ff03723e */ /* 0x000fe200000010ff */
[----:B--2---:R-:W-:-:S04]  /*3b70*/  FMUL R24, R25, R24 ;  /* 0x0000001819187220 */ /* 0x004fc80000400000 */
[----:B------:R4:W-:Y:S01]  /*3b80*/  STS.U16 [R2+0x40], R3 ;  /* 0x0000400302007388 */ /* 0x0009e20000000400 */
[----:B------:R-:W-:Y:S01]  /*3b90*/  F2FP.BF16.F32.PACK_AB R24, RZ, R24 ;  /* 0x00000018ff18723e */ /* 0x000fe200000010ff */
[----:B0-----:R-:W-:-:S04]  /*3ba0*/  FMUL R20, R20, R27 ;  /* 0x0000001b14147220 */ /* 0x001fc80000400000 */
[----:B------:R4:W-:Y:S01]  /*3bb0*/  STS.U16 [R2+0x80], R24 ;  /* 0x0000801802007388 */ /* 0x0009e20000000400 */
[----:B------:R-:W-:-:S05]  /*3bc0*/  F2FP.BF16.F32.PACK_AB R20, RZ, R20 ;  /* 0x00000014ff14723e */ /* 0x000fca00000010ff */
[----:B------:R4:W-:Y:S01]  /*3bd0*/  STS.U16 [R2+0xc0], R20 ;  /* 0x0000c01402007388 */ /* 0x0009e20000000400 */
[----:B------:R-:W-:Y:S05]  /*3be0*/  @!P1 BRA `(.L_x_372) ;  /* 0xfffffffc00189947 */ /* 0x000fea000383ffff */
.L_x_369:
[----:B------:R-:W-:Y:S05]  /*3bf0*/  BSYNC.RECONVERGENT B0 ;  /* 0x0000000000007941 */ /* 0x000fea0003800200 */
.L_x_368:
[----:B------:R-:W-:Y:S01]  /*3c00*/  NOP ;  /* 0x0000000000007918 */ /* 0x000fe20000000000 */
[----:B---34-:R-:W3:Y:S01]  /*3c10*/  @!P2 LDS.U16 R2, [R32] ;  /* 0x000000002002a984 */ /* 0x018ee20000000400 */
[----:B------:R-:W-:Y:S01]  /*3c20*/  CS2R R18, SRZ ;  /* 0x0000000000127805 */ /* 0x000fe2000001ff00 */
[----:B------:R-:W-:Y:S01]  /*3c30*/  BSSY.RECONVERGENT B0, `(.L_x_373) ;  /* 0x00000db000007945 */ /* 0x000fe20003800200 */
[----:B---3--:R-:W-:-:S04]  /*3c40*/  @!P2 SHF.L.U32 R2, R2, 0x10, RZ ;  /* 0x000000100202a819 */ /* 0x008fc800000006ff */
[----:B------:R-:W3:Y:S02]  /*3c50*/  @!P2 F2F.F64.F32 R18, R2 ;  /* 0x000000020012a310 */ /* 0x000ee40000201800 */
[----:B---3--:R3:W-:Y:S01]  /*3c60*/  STL.64 [R1], R18 ;  /* 0x0000001201007387 */ /* 0x0087e20000100a00 */
[----:B------:R-:W-:Y:S05]  /*3c70*/  @P0 BRA `(.L_x_374) ;  /* 0x0000000c00580947 */ /* 0x000fea0003800000 */
[----:B------:R-:W-:Y:S01]  /*3c80*/  ISETP.NE.AND P0, PT, R35, RZ, PT ;  /* 0x000000ff2300720c */ /* 0x000fe20003f05270 */
[----:B------:R-:W-:Y:S01]  /*3c90*/  BSSY.RECONVERGENT B1, `(.L_x_375) ;  /* 0x000001c000017945 */ /* 0x000fe20003800200 */
[----:B------:R-:W-:Y:S01]  /*3ca0*/  ISETP.GE.U32.AND P1, PT, R15, 0x60, PT ;  /* 0x000000600f00780c */ /* 0x000fe20003f26070 */
[----:B------:R-:W-:-:S10]  /*3cb0*/  IMAD.MOV.U32 R39, RZ, RZ, R0 ;  /* 0x000000ffff277224 */ /* 0x000fd400078e0000 */
[----:B------:R-:W-:Y:S05]  /*3cc0*/  @!P0 BRA `(.L_x_376) ;  /* 0x0000000000608947 */ /* 0x000fea0003800000 */
[----:B------:R-:W4:Y:S01]  /*3cd0*/  LDS.U16 R3, [R32+0x40] ;  /* 0x0000400020037984 */ /* 0x000f220000000400 */
[----:B---3--:R-:W4:Y:S01]  /*3ce0*/  F2F.BF16.F64 R18, R18 ;  /* 0x0000001200127310 */ /* 0x008f220000302000 */
[----:B------:R-:W-:Y:S02]  /*3cf0*/  ISETP.NE.AND P0, PT, R35, 0x1, PT ;  /* 0x000000012300780c */ /* 0x000fe40003f05270 */
[----:B------:R-:W-:Y:S01]  /*3d00*/  MOV R39, R4 ;  /* 0x0000000400277202 */ /* 0x000fe20000000f00 */
[----:B----4-:R-:W-:-:S05]  /*3d10*/  HADD2.BF16_V2 R2, R18.H0_H0, R3.H0_H0 ;  /* 0x2000000312027230 */ /* 0x010fca0000200800 */
[----:B------:R-:W-:-:S06]  /*3d20*/  IMAD.U32 R2, R2, 0x10000, RZ ;  /* 0x0001000002027824 */ /* 0x000fcc00078e00ff */
[----:B------:R-:W3:Y:S02]  /*3d30*/  F2F.F64.F32 R2, R2 ;  /* 0x0000000200027310 */ /* 0x000ee40000201800 */
[----:B---3--:R4:W-:Y:S01]  /*3d40*/  STL.64 [R1], R2 ;  /* 0x0000000201007387 */ /* 0x0089e20000100a00 */
[----:B------:R-:W-:Y:S05]  /*3d50*/  @!P0 BRA `(.L_x_376) ;  /* 0x00000000003c8947 */ /* 0x000fea0003800000 */
[----:B------:R-:W3:Y:S01]  /*3d60*/  LDS.U16 R19, [R32+0x80] ;  /* 0x0000800020137984 */ /* 0x000ee20000000400 */
[----:B----4-:R-:W3:Y:S01]  /*3d70*/  F2F.BF16.F64 R2, R2 ;  /* 0x0000000200027310 */ /* 0x010ee20000302000 */
[----:B------:R-:W-:Y:S02]  /*3d80*/  ISETP.NE.AND P0, PT, R35, 0x2, PT ;  /* 0x000000022300780c */ /* 0x000fe40003f05270 */
[----:B------:R-:W-:-:S11]  /*3d90*/  MOV R39, R6 ;  /* 0x0000000600277202 */ /* 0x000fd60000000f00 */
[----:B0-----:R-:W0:Y:S01]  /*3da0*/  @P0 LDS.U16 R21, [R32+0xc0] ;  /* 0x0000c00020150984 */ /* 0x001e220000000400 */
[----:B------:R-:W-:Y:S02]  /*3db0*/  @P0 IMAD.MOV.U32 R39, RZ, RZ, R12 ;  /* 0x000000ffff270224 */ /* 0x000fe400078e000c */
[----:B---3--:R-:W-:-:S05]  /*3dc0*/  HADD2.BF16_V2 R18, R2.H0_H0, R19.H0_H0 ;  /* 0x2000001302127230 */ /* 0x008fca0000200800 */
[----:B------:R-:W-:-:S06]  /*3dd0*/  IMAD.U32 R18, R18, 0x10000, RZ ;  /* 0x0001000012127824 */ /* 0x000fcc00078e00ff */
[----:B------:R-:W1:Y:S08]  /*3de0*/  F2F.F64.F32 R18, R18 ;  /* 0x0000001200127310 */ /* 0x000e700000201800 */
[----:B-12---:R-:W0:Y:S01]  /*3df0*/  @P0 F2F.BF16.F64 R20, R18 ;  /* 0x0000001200140310 */ /* 0x006e220000302000 */
[----:B------:R1:W-:Y:S01]  /*3e00*/  STL.64 [R1], R18 ;  /* 0x0000001201007387 */ /* 0x0003e20000100a00 */
[----:B0-----:R-:W-:-:S05]  /*3e10*/  @P0 HADD2.BF16_V2 R20, R20.H0_H0, R21.H0_H0 ;  /* 0x2000001514140230 */ /* 0x001fca0000200800 */
[----:B------:R-:W-:-:S04]  /*3e20*/  @P0 IMAD.U32 R20, R20, 0x10000, RZ ;  /* 0x0001000014140824 */ /* 0x000fc800078e00ff */
[----:B------:R-:W0:Y:S02]  /*3e30*/  @P0 F2F.F64.F32 R2, R20 ;  /* 0x0000001400020310 */ /* 0x000e240000201800 */
[----:B0-----:R1:W-:Y:S02]  /*3e40*/  @P0 STL.64 [R1], R2 ;  /* 0x0000000201000387 */ /* 0x0013e40000100a00 */
.L_x_376:
[----:B------:R-:W-:Y:S05]  /*3e50*/  BSYNC.RECONVERGENT B1 ;  /* 0x0000000000017941 */ /* 0x000fea0003800200 */
.L_x_375:
[----:B------:R-:W-:Y:S05]  /*3e60*/  @!P1 BRA `(.L_x_374) ;  /* 0x0000000800dc9947 */ /* 0x000fea0003800000 */
[----:B-1--4-:R-:W-:Y:S01]  /*3e70*/  IMAD.IADD R2, R5, 0x1, -R39 ;  /* 0x0000000105027824 */ /* 0x012fe200078e0a27 */
[----:B------:R-:W-:Y:S01]  /*3e80*/  BSSY.RECONVERGENT B1, `(.L_x_377) ;  /* 0x0000067000017945 */ /* 0x000fe20003800200 */
[----:B------:R-:W-:-:S03]  /*3e90*/  PLOP3.LUT P0, PT, PT, PT, PT, 0x80, 0x8 ;  /* 0x000000000008781c */ /* 0x000fc60003f0f070 */
[----:B------:R-:W-:-:S13]  /*3ea0*/  ISETP.GT.AND P1, PT, R2, 0x180, PT ;  /* 0x000001800200780c */ /* 0x000fda0003f24270 */
[----:B------:R-:W-:Y:S05]  /*3eb0*/  @!P1 BRA `(.L_x_378) ;  /* 0x00000004008c9947 */ /* 0x000fea0003800000 */
[----:B------:R-:W-:Y:S02]  /*3ec0*/  PLOP3.LUT P0, PT, PT, PT, PT, 0x8, 0x80 ;  /* 0x000000000080781c */ /* 0x000fe40003f0e170 */
[----:B------:R-:W-:-:S11]  /*3ed0*/  IADD3 R44, PT, PT, R5, -0x180, RZ ;  /* 0xfffffe80052c7810 */ /* 0x000fd60007ffe0ff */
.L_x_379:
[----:B-1----:R-:W4:Y:S01]  /*3ee0*/  LDL.64 R2, [R1] ;  /* 0x0000000001027983 */ /* 0x002f220000100a00 */
[C---:B------:R-:W-:Y:S01]  /*3ef0*/  IMAD R41, R39.reuse, 0x2, R14 ;  /* 0x0000000227297824 */ /* 0x040fe200078e020e */
[----:B------:R-:W-:-:S04]  /*3f00*/  IADD3 R39, PT, PT, R39, 0x200, RZ ;  /* 0x0000020027277810 */ /* 0x000fc80007ffe0ff */
[----:B---3--:R-:W1:Y:S01]  /*3f10*/  LDS.U16 R19, [R41] ;  /* 0x0000000029137984 */ /* 0x008e620000000400 */
[----:B------:R-:W-:-:S03]  /*3f20*/  ISETP.GE.AND P1, PT, R39, R44, PT ;  /* 0x0000002c2700720c */ /* 0x000fc60003f26270 */
[----:B0-2---:R-:W0:Y:S04]  /*3f30*/  LDS.U16 R20, [R41+0x40] ;  /* 0x0000400029147984 */ /* 0x005e280000000400 */
[----:B------:R-:W2:Y:S04]  /*3f40*/  LDS.U16 R21, [R41+0x80] ;  /* 0x0000800029157984 */ /* 0x000ea80000000400 */
[----:B------:R-:W-:Y:S04]  /*3f50*/  LDS.U16 R42, [R41+0x180] ;  /* 0x00018000292a7984 */ /* 0x000fe80000000400 */
[----:B------:R-:W-:Y:S04]  /*3f60*/  LDS.U16 R43, [R41+0x200] ;  /* 0x00020000292b7984 */ /* 0x000fe80000000400 */
[----:B------:R-:W-:Y:S01]  /*3f70*/  LDS.U16 R45, [R41+0x240] ;  /* 0x00024000292d7984 */ /* 0x000fe20000000400 */
[----:B----4-:R-:W1:Y:S02]  /*3f80*/  F2F.BF16.F64 R2, R2 ;  /* 0x0000000200027310 */ /* 0x010e640000302000 */
[----:B-1----:R-:W-:-:S05]  /*3f90*/  HADD2.BF16_V2 R18, R2.H0_H0, R19.H0_H0 ;  /* 0x2000001302127230 */ /* 0x002fca0000200800 */
[----:B------:R-:W-:-:S04]  /*3fa0*/  IMAD.U32 R18, R18, 0x10000, RZ ;  /* 0x0001000012127824 */ /* 0x000fc800078e00ff */
[----:B------:R-:W1:Y:S08]  /*3fb0*/  F2F.F64.F32 R30, R18 ;  /* 0x00000012001e7310 */ /* 0x000e700000201800 */
[----:B-1----:R-:W0:Y:S01]  /*3fc0*/  F2F.BF16.F64 R19, R30 ;  /* 0x0000001e00137310 */ /* 0x002e220000302000 */
[----:B------:R-:W-:Y:S01]  /*3fd0*/  STL.64 [R1], R30 ;  /* 0x0000001e01007387 */ /* 0x000fe20000100a00 */
[----:B0-----:R-:W-:-:S03]  /*3fe0*/  HADD2.BF16_V2 R19, R19.H0_H0, R20.H0_H0 ;  /* 0x2000001413137230 */ /* 0x001fc60000200800 */
[----:B------:R-:W0:Y:S02]  /*3ff0*/  LDS.U16 R20, [R41+0xc0] ;  /* 0x0000c00029147984 */ /* 0x000e240000000400 */
[----:B------:R-:W-:-:S04]  /*4000*/  SHF.L.U32 R19, R19, 0x10, RZ ;  /* 0x0000001013137819 */ /* 0x000fc800000006ff */
[----:B------:R1:W3:Y:S02]  /*4010*/  F2F.F64.F32 R28, R19 ;  /* 0x00000013001c7310 */ /* 0x0002e40000201800 */
[----:B-1----:R-:W-:Y:S06]  /*4020*/  LDS.U16 R19, [R41+0x140] ;  /* 0x0001400029137984 */ /* 0x002fec0000000400 */
[----:B---3--:R-:W2:Y:S01]  /*4030*/  F2F.BF16.F64 R2, R28 ;  /* 0x0000001c00027310 */ /* 0x008ea20000302000 */
[----:B------:R-:W-:Y:S01]  /*4040*/  STL.64 [R1], R28 ;  /* 0x0000001c01007387 */ /* 0x000fe20000100a00 */
[----:B--2---:R-:W-:-:S03]  /*4050*/  HADD2.BF16_V2 R2, R2.H0_H0, R21.H0_H0 ;  /* 0x2000001502027230 */ /* 0x004fc60000200800 */
        /* <DEDUP_REMOVED lines=37> */
[----:B0-----:R0:W1:Y:S02]  /*42b0*/  F2F.BF16.F64 R2, R2 ;  /* 0x0000000200027310 */ /* 0x0010640000302000 */
[----:B0-----:R-:W1:Y:S02]  /*42c0*/  LDS.U16 R3, [R41+0x280] ;  /* 0x0002800029037984 */ /* 0x001e640000000400 */
[----:B-1----:R-:W-:-:S05]  /*42d0*/  HADD2.BF16_V2 R3, R2.H0_H0, R3.H0_H0 ;  /* 0x2000000302037230 */ /* 0x002fca0000200800 */
[----:B------:R-:W-:-:S04]  /*42e0*/  PRMT R2, R3, 0x7610, R2 ;  /* 0x0000761003027816 */ /* 0x000fc80000000002 */
[----:B------:R-:W-:Y:S02]  /*42f0*/  SHF.L.U32 R42, R2, 0x10, RZ ;  /* 0x00000010022a7819 */ /* 0x000fe400000006ff */
[----:B------:R-:W0:Y:S04]  /*4300*/  LDS.U16 R2, [R41+0x2c0] ;  /* 0x0002c00029027984 */ /* 0x000e280000000400 */
[----:B------:R-:W1:Y:S08]  /*4310*/  F2F.F64.F32 R42, R42 ;  /* 0x0000002a002a7310 */ /* 0x000e700000201800 */
[----:B-1----:R-:W0:Y:S02]  /*4320*/  F2F.BF16.F64 R43, R42 ;  /* 0x0000002a002b7310 */ /* 0x002e240000302000 */
[----:B0-----:R-:W-:-:S05]  /*4330*/  HADD2.BF16_V2 R43, R43.H0_H0, R2.H0_H0 ;  /* 0x200000022b2b7230 */ /* 0x001fca0000200800 */
[----:B------:R-:W-:-:S05]  /*4340*/  PRMT R2, R43, 0x7610, R2 ;  /* 0x000076102b027816 */ /* 0x000fca0000000002 */
[----:B------:R-:W-:-:S04]  /*4350*/  IMAD.U32 R45, R2, 0x10000, RZ ;  /* 0x00010000022d7824 */ /* 0x000fc800078e00ff */
[----:B------:R0:W1:Y:S02]  /*4360*/  F2F.F64.F32 R2, R45 ;  /* 0x0000002d00027310 */ /* 0x0000640000201800 */
[----:B0-----:R-:W-:Y:S06]  /*4370*/  LDS.U16 R45, [R41+0x380] ;  /* 0x00038000292d7984 */ /* 0x001fec0000000400 */
[----:B-1----:R0:W1:Y:S02]  /*4380*/  F2F.BF16.F64 R2, R2 ;  /* 0x0000000200027310 */ /* 0x0020640000302000 */
[----:B0-----:R-:W1:Y:S02]  /*4390*/  LDS.U16 R3, [R41+0x300] ;  /* 0x0003000029037984 */ /* 0x001e640000000400 */
[----:B-1----:R-:W-:-:S05]  /*43a0*/  HADD2.BF16_V2 R3, R2.H0_H0, R3.H0_H0 ;  /* 0x2000000302037230 */ /* 0x002fca0000200800 */
[----:B------:R-:W-:-:S05]  /*43b0*/  PRMT R2, R3, 0x7610, R2 ;  /* 0x0000761003027816 */ /* 0x000fca0000000002 */
[----:B------:R-:W-:Y:S02]  /*43c0*/  IMAD.U32 R42, R2, 0x10000, RZ ;  /* 0x00010000022a7824 */ /* 0x000fe400078e00ff */
[----:B------:R-:W0:Y:S04]  /*43d0*/  LDS.U16 R2, [R41+0x340] ;  /* 0x0003400029027984 */ /* 0x000e280000000400 */
[----:B------:R-:W1:Y:S08]  /*43e0*/  F2F.F64.F32 R42, R42 ;  /* 0x0000002a002a7310 */ /* 0x000e700000201800 */
[----:B-1----:R-:W0:Y:S02]  /*43f0*/  F2F.BF16.F64 R43, R42 ;  /* 0x0000002a002b7310 */ /* 0x002e240000302000 */
[----:B0-----:R-:W-:-:S05]  /*4400*/  HADD2.BF16_V2 R43, R43.H0_H0, R2.H0_H0 ;  /* 0x200000022b2b7230 */ /* 0x001fca0000200800 */
[----:B------:R-:W-:-:S04]  /*4410*/  PRMT R2, R43, 0x7610, R2 ;  /* 0x000076102b027816 */ /* 0x000fc80000000002 */
[----:B------:R-:W-:-:S06]  /*4420*/  SHF.L.U32 R2, R2, 0x10, RZ ;  /* 0x0000001002027819 */ /* 0x000fcc00000006ff */
[----:B------:R-:W0:Y:S08]  /*4430*/  F2F.F64.F32 R2, R2 ;  /* 0x0000000200027310 */ /* 0x000e300000201800 */
[----:B0-----:R-:W0:Y:S02]  /*4440*/  F2F.BF16.F64 R3, R2 ;  /* 0x0000000200037310 */ /* 0x001e240000302000 */
[----:B0-----:R-:W-:-:S02]  /*4450*/  HADD2.BF16_V2 R3, R3.H0_H0, R45.H0_H0 ;  /* 0x2000002d03037230 */ /* 0x001fc40000200800 */
[----:B------:R-:W0:Y:S03]  /*4460*/  LDS.U16 R45, [R41+0x3c0] ;  /* 0x0003c000292d7984 */ /* 0x000e260000000400 */
[----:B------:R-:W-:-:S06]  /*4470*/  IMAD.U32 R42, R3, 0x10000, RZ ;  /* 0x00010000032a7824 */ /* 0x000fcc00078e00ff */
[----:B------:R-:W1:Y:S08]  /*4480*/  F2F.F64.F32 R42, R42 ;  /* 0x0000002a002a7310 */ /* 0x000e700000201800 */
[----:B-1----:R-:W0:Y:S02]  /*4490*/  F2F.BF16.F64 R43, R42 ;  /* 0x0000002a002b7310 */ /* 0x002e240000302000 */
[----:B0-----:R-:W-:-:S05]  /*44a0*/  HADD2.BF16_V2 R45, R43.H0_H0, R45.H0_H0 ;  /* 0x2000002d2b2d7230 */ /* 0x001fca0000200800 */
[----:B------:R-:W-:-:S04]  /*44b0*/  IMAD.U32 R45, R45, 0x10000, RZ ;  /* 0x000100002d2d7824 */ /* 0x000fc800078e00ff */
[----:B------:R-:W0:Y:S02]  /*44c0*/  F2F.F64.F32 R2, R45 ;  /* 0x0000002d00027310 */ /* 0x000e240000201800 */
[----:B0-----:R1:W-:Y:S01]  /*44d0*/  STL.64 [R1], R2 ;  /* 0x0000000201007387 */ /* 0x0013e20000100a00 */
[----:B------:R-:W-:Y:S05]  /*44e0*/  @!P1 BRA `(.L_x_379) ;  /* 0xfffffff8007c9947 */ /* 0x000fea000383ffff */
.L_x_378:
[----:B------:R-:W-:Y:S05]  /*44f0*/  BSYNC.RECONVERGENT B1 ;  /* 0x0000000000017941 */ /* 0x000fea0003800200 */
.L_x_377:
[----:B-1----:R-:W-:Y:S01]  /*4500*/  IMAD.IADD R2, R5, 0x1, -R39 ;  /* 0x0000000105027824 */ /* 0x002fe200078e0a27 */
[----:B------:R-:W-:Y:S04]  /*4510*/  BSSY.RECONVERGENT B1, `(.L_x_380) ;  /* 0x0000032000017945 */ /* 0x000fe80003800200 */
[----:B------:R-:W-:-:S13]  /*4520*/  ISETP.GT.AND P1, PT, R2, 0x80, PT ;  /* 0x000000800200780c */ /* 0x000fda0003f24270 */
[----:B------:R-:W-:Y:S05]  /*4530*/  @!P1 BRA `(.L_x_381) ;  /* 0x0000000000bc9947 */ /* 0x000fea0003800000 */
[----:B------:R-:W4:Y:S01]  /*4540*/  LDL.64 R2, [R1] ;  /* 0x0000000001027983 */ /* 0x000f220000100a00 */
[C---:B------:R-:W-:Y:S01]  /*4550*/  IMAD R22, R39.reuse, 0x2, R14 ;  /* 0x0000000227167824 */ /* 0x040fe200078e020e */
[----:B------:R-:W-:Y:S01]  /*4560*/  PLOP3.LUT P0, PT, PT, PT, PT, 0x8, 0x80 ;  /* 0x000000000080781c */ /* 0x000fe20003f0e170 */
[----:B------:R-:W-:-:S03]  /*4570*/  VIADD R39, R39, 0x100 ;  /* 0x0000010027277836 */ /* 0x000fc60000000000 */
[----:B---3--:R-:W1:Y:S04]  /*4580*/  LDS.U16 R19, [R22] ;  /* 0x0000000016137984 */ /* 0x008e680000000400 */
[----:B------:R-:W3:Y:S04]  /*4590*/  LDS.U16 R24, [R22+0x40] ;  /* 0x0000400016187984 */ /* 0x000ee80000000400 */
[----:B------:R-:W-:Y:S01]  /*45a0*/  LDS.U16 R25, [R22+0x140] ;  /* 0x0001400016197984 */ /* 0x000fe20000000400 */
[----:B----4-:R-:W1:Y:S02]  /*45b0*/  F2F.BF16.F64 R2, R2 ;  /* 0x0000000200027310 */ /* 0x010e640000302000 */
[----:B-1----:R-:W-:-:S05]  /*45c0*/  HADD2.BF16_V2 R18, R2.H0_H0, R19.H0_H0 ;  /* 0x2000001302127230 */ /* 0x002fca0000200800 */
[----:B0-2---:R-:W-:-:S06]  /*45d0*/  SHF.L.U32 R20, R18, 0x10, RZ ;  /* 0x0000001012147819 */ /* 0x005fcc00000006ff */
[----:B------:R-:W0:Y:S08]  /*45e0*/  F2F.F64.F32 R20, R20 ;  /* 0x0000001400147310 */ /* 0x000e300000201800 */
[----:B0-----:R-:W3:Y:S02]  /*45f0*/  F2F.BF16.F64 R21, R20 ;  /* 0x0000001400157310 */ /* 0x001ee40000302000 */
[----:B---3--:R-:W-:-:S02]  /*4600*/  HADD2.BF16_V2 R21, R21.H0_H0, R24.H0_H0 ;  /* 0x2000001815157230 */ /* 0x008fc40000200800 */
[----:B------:R-:W0:Y:S03]  /*4610*/  LDS.U16 R24, [R22+0x80] ;  /* 0x0000800016187984 */ /* 0x000e260000000400 */
[----:B------:R-:W-:Y:S02]  /*4620*/  PRMT R18, R21, 0x7610, R18 ;  /* 0x0000761015127816 */ /* 0x000fe40000000012 */
[----:B------:R-:W-:Y:S03]  /*4630*/  LDS.U16 R21, [R22+0x100] ;  /* 0x0001000016157984 */ /* 0x000fe60000000400 */
[----:B------:R-:W-:-:S06]  /*4640*/  IMAD.U32 R18, R18, 0x10000, RZ ;  /* 0x0001000012127824 */ /* 0x000fcc00078e00ff */
[----:B------:R-:W1:Y:S08]  /*4650*/  F2F.F64.F32 R18, R18 ;  /* 0x0000001200127310 */ /* 0x000e700000201800 */
[----:B-1----:R-:W0:Y:S02]  /*4660*/  F2F.BF16.F64 R19, R18 ;  /* 0x0000001200137310 */ /* 0x002e240000302000 */
[----:B0-----:R-:W-:-:S02]  /*4670*/  HADD2.BF16_V2 R2, R19.H0_H0, R24.H0_H0 ;  /* 0x2000001813027230 */ /* 0x001fc40000200800 */
[----:B------:R-:W0:Y:S03]  /*4680*/  LDS.U16 R24, [R22+0xc0] ;  /* 0x0000c00016187984 */ /* 0x000e260000000400 */
[----:B------:R-:W-:-:S06]  /*4690*/  IMAD.U32 R2, R2, 0x10000, RZ ;  /* 0x0001000002027824 */ /* 0x000fcc00078e00ff */
[----:B------:R-:W1:Y:S08]  /*46a0*/  F2F.F64.F32 R2, R2 ;  /* 0x0000000200027310 */ /* 0x000e700000201800 */
[----:B-1----:R-:W0:Y:S02]  /*46b0*/  F2F.BF16.F64 R3, R2 ;  /* 0x0000000200037310 */ /* 0x002e240000302000 */
        /* <DEDUP_REMOVED lines=23> */
.L_x_381:
[----:B------:R-:W-:Y:S05]  /*4830*/  BSYNC.RECONVERGENT B1 ;  /* 0x0000000000017941 */ /* 0x000fea0003800200 */
.L_x_380:
[----:B------:R-:W-:-:S13]  /*4840*/  ISETP.LT.OR P0, PT, R39, R5, P0 ;  /* 0x000000052700720c */ /* 0x000fda0000701670 */
[----:B------:R-:W-:Y:S05]  /*4850*/  @!P0 BRA `(.L_x_374) ;  /* 0x0000000000608947 */ /* 0x000fea0003800000 */
[----:B-1----:R-:W4:Y:S01]  /*4860*/  LDL.64 R2, [R1] ;  /* 0x0000000001027983 */ /* 0x002f220000100a00 */
[----:B------:R-:W-:-:S05]  /*4870*/  LEA R5, R39, R14, 0x1 ;  /* 0x0000000e27057211 */ /* 0x000fca00078e08ff */
[----:B---3--:R-:W1:Y:S04]  /*4880*/  LDS.U16 R19, [R5] ;  /* 0x0000000005137984 */ /* 0x008e680000000400 */
[----:B0-2---:R-:W0:Y:S04]  /*4890*/  LDS.U16 R20, [R5+0x40] ;  /* 0x0000400005147984 */ /* 0x005e280000000400 */
[----:B------:R-:W2:Y:S01]  /*48a0*/  LDS.U16 R22, [R5+0x80] ;  /* 0x0000800005167984 */ /* 0x000ea20000000400 */
[----:B----4-:R3:W1:Y:S03]  /*48b0*/  F2F.BF16.F64 R2, R2 ;  /* 0x0000000200027310 */ /* 0x0106660000302000 */
[----:B---3--:R-:W3:Y:S01]  /*48c0*/  LDS.U16 R3, [R5+0xc0] ;  /* 0x0000c00005037984 */ /* 0x008ee20000000400 */
[----:B-1----:R-:W-:-:S05]  /*48d0*/  HADD2.BF16_V2 R18, R2.H0_H0, R19.H0_H0 ;  /* 0x2000001302127230 */ /* 0x002fca0000200800 */
[----:B------:R-:W-:-:S06]  /*48e0*/  IMAD.U32 R18, R18, 0x10000, RZ ;  /* 0x0001000012127824 */ /* 0x000fcc00078e00ff */
[----:B------:R-:W1:Y:S08]  /*48f0*/  F2F.F64.F32 R18, R18 ;  /* 0x0000001200127310 */ /* 0x000e700000201800 */
[----:B-1----:R-:W0:Y:S02]  /*4900*/  F2F.BF16.F64 R19, R18 ;  /* 0x0000001200137310 */ /* 0x002e240000302000 */
[----:B0-----:R-:W-:-:S05]  /*4910*/  HADD2.BF16_V2 R19, R19.H0_H0, R20.H0_H0 ;  /* 0x2000001413137230 */ /* 0x001fca0000200800 */
[----:B------:R-:W-:-:S05]  /*4920*/  PRMT R20, R19, 0x7610, R20 ;  /* 0x0000761013147816 */ /* 0x000fca0000000014 */
[----:B------:R-:W-:-:S06]  /*4930*/  IMAD.U32 R20, R20, 0x10000, RZ ;  /* 0x0001000014147824 */ /* 0x000fcc00078e00ff */
[----:B------:R-:W0:Y:S08]  /*4940*/  F2F.F64.F32 R20, R20 ;  /* 0x0000001400147310 */ /* 0x000e300000201800 */
[----:B0-----:R-:W2:Y:S02]  /*4950*/  F2F.BF16.F64 R21, R20 ;  /* 0x0000001400157310 */ /* 0x001ea40000302000 */
[----:B--2---:R-:W-:-:S05]  /*4960*/  HADD2.BF16_V2 R2, R21.H0_H0, R22.H0_H0 ;  /* 0x2000001615027230 */ /* 0x004fca0000200800 */
[----:B------:R-:W-:-:S04]  /*4970*/  SHF.L.U32 R22, R2, 0x10, RZ ;  /* 0x0000001002167819 */ /* 0x000fc800000006ff */
[----:B------:R-:W0:Y:S08]  /*4980*/  F2F.F64.F32 R18, R22 ;  /* 0x0000001600127310 */ /* 0x000e300000201800 */
[----:B0-----:R-:W3:Y:S02]  /*4990*/  F2F.BF16.F64 R18, R18 ;  /* 0x0000001200127310 */ /* 0x001ee40000302000 */
[----:B---3--:R-:W-:-:S05]  /*49a0*/  HADD2.BF16_V2 R2, R18.H0_H0, R3.H0_H0 ;  /* 0x2000000312027230 */ /* 0x008fca0000200800 */
[----:B------:R-:W-:-:S06]  /*49b0*/  IMAD.U32 R2, R2, 0x10000, RZ ;  /* 0x0001000002027824 */ /* 0x000fcc00078e00ff */
[----:B------:R-:W0:Y:S02]  /*49c0*/  F2F.F64.F32 R2, R2 ;  /* 0x0000000200027310 */ /* 0x000e240000201800 */
[----:B0-----:R0:W-:Y:S02]  /*49d0*/  STL.64 [R1], R2 ;  /* 0x0000000201007387 */ /* 0x0011e40000100a00 */
.L_x_374:
[----:B------:R-:W-:Y:S05]  /*49e0*/  BSYNC.RECONVERGENT B0 ;  /* 0x0000000000007941 */ /* 0x000fea0003800200 */
.L_x_373:
[----:B01--4-:R-:W3:Y:S01]  /*49f0*/  LDL.64 R2, [R1] ;  /* 0x0000000001027983 */ /* 0x013ee20000100a00 */
[----:B------:R-:W0:Y:S01]  /*4a00*/  LDCU UR5, c[0x0][0x38c] ;  /* 0x00007180ff0577ac */ /* 0x000e220008000800 */
[----:B------:R-:W-:Y:S02]  /*4a10*/  BSSY.RECONVERGENT B0, `(.L_x_382) ;  /* 0x00000be000007945 */ /* 0x000fe40003800200 */
[----:B---3--:R-:W-:Y:S01]  /*4a20*/  SHFL.BFLY PT, R19, R3, 0x10, 0x1f ;  /* 0x0e001f0003137f89 */ /* 0x008fe200000e0000 */
[----:B------:R-:W-:Y:S03]  /*4a30*/  F2F.BF16.F64 R5, R2 ;  /* 0x0000000200057310 */ /* 0x000fe60000302000 */
[----:B------:R-:W1:Y:S05]  /*4a40*/  SHFL.BFLY PT, R18, R2, 0x10, 0x1f ;  /* 0x0e001f0002127f89 */ /* 0x000e6a00000e0000 */
[----:B-1----:R-:W1:Y:S02]  /*4a50*/  F2F.BF16.F64 R18, R18 ;  /* 0x0000001200127310 */ /* 0x002e640000302000 */
[----:B-1----:R-:W-:-:S05]  /*4a60*/  HADD2.BF16_V2 R5, R5.H0_H0, R18.H0_H0 ;  /* 0x2000001205057230 */ /* 0x002fca0000200800 */
[----:B------:R-:W-:-:S04]  /*4a70*/  IMAD.U32 R5, R5, 0x10000, RZ ;  /* 0x0001000005057824 */ /* 0x000fc800078e00ff */
[----:B------:R-:W1:Y:S02]  /*4a80*/  F2F.F64.F32 R22, R5 ;  /* 0x0000000500167310 */ /* 0x000e640000201800 */
[----:B-1----:R-:W-:Y:S06]  /*4a90*/  SHFL.BFLY PT, R21, R23, 0x8, 0x1f ;  /* 0x0d001f0017157f89 */ /* 0x002fec00000e0000 */
[----:B------:R-:W-:Y:S01]  /*4aa0*/  F2F.BF16.F64 R24, R22 ;  /* 0x0000001600187310 */ /* 0x000fe20000302000 */
[----:B--2---:R-:W1:Y:S07]  /*4ab0*/  SHFL.BFLY PT, R20, R22, 0x8, 0x1f ;  /* 0x0d001f0016147f89 */ /* 0x004e6e00000e0000 */
[----:B-1----:R-:W1:Y:S02]  /*4ac0*/  F2F.BF16.F64 R21, R20 ;  /* 0x0000001400157310 */ /* 0x002e640000302000 */
[----:B-1----:R-:W-:-:S05]  /*4ad0*/  HADD2.BF16_V2 R21, R24.H0_H0, R21.H0_H0 ;  /* 0x2000001518157230 */ /* 0x002fca0000200800 */
[----:B------:R-:W-:-:S04]  /*4ae0*/  PRMT R2, R21, 0x7610, R2 ;  /* 0x0000761015027816 */ /* 0x000fc80000000002 */
[----:B------:R-:W-:-:S06]  /*4af0*/  SHF.L.U32 R18, R2, 0x10, RZ ;  /* 0x0000001002127819 */ /* 0x000fcc00000006ff */
[----:B------:R-:W1:Y:S02]  /*4b00*/  F2F.F64.F32 R18, R18 ;  /* 0x0000001200127310 */ /* 0x000e640000201800 */
[----:B-1----:R-:W-:Y:S06]  /*4b10*/  SHFL.BFLY PT, R3, R19, 0x4, 0x1f ;  /* 0x0c801f0013037f89 */ /* 0x002fec00000e0000 */
[----:B------:R-:W-:Y:S01]  /*4b20*/  F2F.BF16.F64 R5, R18 ;  /* 0x0000001200057310 */ /* 0x000fe20000302000 */
[----:B------:R-:W1:Y:S07]  /*4b30*/  SHFL.BFLY PT, R2, R18, 0x4, 0x1f ;  /* 0x0c801f0012027f89 */ /* 0x000e6e00000e0000 */
[----:B-1----:R-:W1:Y:S02]  /*4b40*/  F2F.BF16.F64 R2, R2 ;  /* 0x0000000200027310 */ /* 0x002e640000302000 */
[----:B-1----:R-:W-:-:S05]  /*4b50*/  HADD2.BF16_V2 R5, R5.H0_H0, R2.H0_H0 ;  /* 0x2000000205057230 */ /* 0x002fca0000200800 */
[----:B------:R-:W-:-:S04]  /*4b60*/  IMAD.U32 R5, R5, 0x10000, RZ ;  /* 0x0001000005057824 */ /* 0x000fc800078e00ff */
[----:B------:R-:W1:Y:S02]  /*4b70*/  F2F.F64.F32 R22, R5 ;  /* 0x0000000500167310 */ /* 0x000e640000201800 */
[----:B-1----:R-:W-:Y:S06]  /*4b80*/  SHFL.BFLY PT, R21, R23, 0x2, 0x1f ;  /* 0x0c401f0017157f89 */ /* 0x002fec00000e0000 */
[----:B------:R-:W-:Y:S01]  /*4b90*/  F2F.BF16.F64 R24, R22 ;  /* 0x0000001600187310 */ /* 0x000fe20000302000 */
[----:B------:R-:W1:Y:S07]  /*4ba0*/  SHFL.BFLY PT, R20, R22, 0x2, 0x1f ;  /* 0x0c401f0016147f89 */ /* 0x000e6e00000e0000 */
[----:B-1----:R-:W1:Y:S02]  /*4bb0*/  F2F.BF16.F64 R21, R20 ;  /* 0x0000001400157310 */ /* 0x002e640000302000 */
[----:B-1----:R-:W-:-:S05]  /*4bc0*/  HADD2.BF16_V2 R21, R24.H0_H0, R21.H0_H0 ;  /* 0x2000001518157230 */ /* 0x002fca0000200800 */
[----:B------:R-:W-:-:S05]  /*4bd0*/  PRMT R18, R21, 0x7610, R18 ;  /* 0x0000761015127816 */ /* 0x000fca0000000012 */
[----:B------:R-:W-:-:S06]  /*4be0*/  IMAD.U32 R18, R18, 0x10000, RZ ;  /* 0x0001000012127824 */ /* 0x000fcc00078e00ff */
[----:B------:R-:W1:Y:S02]  /*4bf0*/  F2F.F64.F32 R18, R18 ;  /* 0x0000001200127310 */ /* 0x000e640000201800 */
[----:B-1----:R-:W-:Y:S06]  /*4c00*/  SHFL.BFLY PT, R3, R19, 0x1, 0x1f ;  /* 0x0c201f0013037f89 */ /* 0x002fec00000e0000 */
[----:B------:R-:W-:Y:S01]  /*4c10*/  F2F.BF16.F64 R5, R18 ;  /* 0x0000001200057310 */ /* 0x000fe20000302000 */
[----:B------:R-:W1:Y:S07]  /*4c20*/  SHFL.BFLY PT, R2, R18, 0x1, 0x1f ;  /* 0x0c201f0012027f89 */ /* 0x000e6e00000e0000 */
[----:B-1----:R-:W1:Y:S02]  /*4c30*/  F2F.BF16.F64 R2, R2 ;  /* 0x0000000200027310 */ /* 0x002e640000302000 */
[----:B-1----:R-:W-:-:S05]  /*4c40*/  HADD2.BF16_V2 R5, R5.H0_H0, R2.H0_H0 ;  /* 0x2000000205057230 */ /* 0x002fca0000200800 */
[----:B------:R-:W-:-:S04]  /*4c50*/  SHF.L.U32 R5, R5, 0x10, RZ ;  /* 0x0000001005057819 */ /* 0x000fc800000006ff */
[----:B------:R-:W1:Y:S02]  /*4c60*/  F2F.F64.F32 R20, R5 ;  /* 0x0000000500147310 */ /* 0x000e640000201800 */
[----:B-1----:R1:W-:Y:S01]  /*4c70*/  STL.64 [R1], R20 ;  /* 0x0000001401007387 */ /* 0x0023e20000100a00 */
[----:B------:R-:W-:Y:S01]  /*4c80*/  NOP ;  /* 0x0000000000007918 */ /* 0x000fe20000000000 */
[----:B0-----:R-:W-:Y:S05]  /*4c90*/  @P2 BRA `(.L_x_383) ;  /* 0x0000000800542947 */ /* 0x001fea0003800000 */
[----:B------:R-:W2:Y:S01]  /*4ca0*/  LDL.64 R2, [R1] ;  /* 0x0000000001027983 */ /* 0x000ea20000100a00 */
[----:B------:R-:W-:Y:S01]  /*4cb0*/  ISETP.NE.AND P0, PT, R37, RZ, PT ;  /* 0x000000ff2500720c */ /* 0x000fe20003f05270 */
[----:B------:R-:W-:Y:S01]  /*4cc0*/  BSSY.RECONVERGENT B1, `(.L_x_384) ;  /* 0x0000041000017945 */ /* 0x000fe20003800200 */
[----:B------:R-:W-:Y:S01]  /*4cd0*/  IMAD.MOV.U32 R19, RZ, RZ, R9 ;  /* 0x000000ffff137224 */ /* 0x000fe200078e0009 */
[----:B--2---:R-:W0:Y:S02]  /*4ce0*/  F2F.BF16.F64 R2, R2 ;  /* 0x0000000200027310 */ /* 0x004e240000302000 */
[----:B0-----:R-:W-:-:S08]  /*4cf0*/  IMAD.U32 R5, R2, 0x10000, RZ ;  /* 0x0001000002057824 */ /* 0x001fd000078e00ff */
[----:B------:R-:W-:Y:S05]  /*4d00*/  @!P0 BRA `(.L_x_385) ;  /* 0x0000000000f08947 */ /* 0x000fea0003800000 */
[----:B------:R-:W0:Y:S01]  /*4d10*/  LDS.U16 R2, [R32] ;  /* 0x0000000020027984 */ /* 0x000e220000000400 */
[----:B------:R-:W2:Y:S01]  /*4d20*/  MUFU.RCP R18, R5 ;  /* 0x0000000500127308 */ /* 0x000ea20000001000 */
[----:B------:R-:W-:Y:S01]  /*4d30*/  BSSY.RECONVERGENT B2, `(.L_x_386) ;  /* 0x000000d000027945 */ /* 0x000fe20003800200 */
[----:B------:R-:W-:Y:S01]  /*4d40*/  ISETP.NE.AND P3, PT, R37, 0x1, PT ;  /* 0x000000012500780c */ /* 0x000fe20003f65270 */
[----:B--2---:R-:W-:-:S04]  /*4d50*/  FFMA R3, -R5, R18, 1 ;  /* 0x3f80000005037423 */ /* 0x004fc80000000112 */
[----:B------:R-:W-:Y:S01]  /*4d60*/  FFMA R3, R18, R3, R18 ;  /* 0x0000000312037223 */ /* 0x000fe20000000012 */
[----:B0-----:R-:W-:-:S04]  /*4d70*/  SHF.L.U32 R2, R2, 0x10, RZ ;  /* 0x0000001002027819 */ /* 0x001fc800000006ff */
[----:B------:R-:W0:Y:S01]  /*4d80*/  FCHK P0, R2, R5 ;  /* 0x0000000502007302 */ /* 0x000e220000000000 */
[----:B------:R-:W-:-:S04]  /*4d90*/  FFMA R18, R2, R3, RZ ;  /* 0x0000000302127223 */ /* 0x000fc800000000ff */
[----:B------:R-:W-:-:S04]  /*4da0*/  FFMA R19, -R5, R18, R2 ;  /* 0x0000001205137223 */ /* 0x000fc80000000102 */
[----:B------:R-:W-:Y:S01]  /*4db0*/  FFMA R3, R3, R19, R18 ;  /* 0x0000001303037223 */ /* 0x000fe20000000012 */
[----:B0-----:R-:W-:Y:S06]  /*4dc0*/  @!P0 BRA `(.L_x_387) ;  /* 0x00000000000c8947 */ /* 0x001fec0003800000 */
[----:B-1----:R-:W-:-:S07]  /*4dd0*/  MOV R20, 0x4df0 ;  /* 0x00004df000147802 */ /* 0x002fce0000000f00 */
[----:B------:R-:W-:Y:S05]  /*4de0*/  CALL.REL.NOINC `($__internal_5_$__cuda_sm3x_div_rn_noftz_f32_slowpath) ;  /* 0x0000005800d87944 */ /* 0x000fea0003c00000 */
[----:B------:R-:W-:-:S07]  /*4df0*/  IMAD.MOV.U32 R3, RZ, RZ, R21 ;  /* 0x000000ffff037224 */ /* 0x000fce00078e0015 */
.L_x_387:
[----:B------:R-:W-:Y:S05]  /*4e00*/  BSYNC.RECONVERGENT B2 ;  /* 0x0000000000027941 */ /* 0x000fea0003800200 */
.L_x_386:
[----:B------:R-:W-:Y:S01]  /*4e10*/  F2FP.BF16.F32.PACK_AB R3, RZ, R3 ;  /* 0x00000003ff03723e */ /* 0x000fe200000010ff */
[----:B------:R-:W-:-:S04]  /*4e20*/  IMAD.MOV.U32 R19, RZ, RZ, R0 ;  /* 0x000000ffff137224 */ /* 0x000fc800078e0000 */
[----:B------:R0:W-:Y:S01]  /*4e30*/  STS.U16 [R32], R3 ;  /* 0x0000000320007388 */ /* 0x0001e20000000400 */
[----:B------:R-:W-:Y:S05]  /*4e40*/  @!P3 BRA `(.L_x_385) ;  /* 0x0000000000a0b947 */ /* 0x000fea0003800000 */
[----:B------:R-:W2:Y:S01]  /*4e50*/  LDS.U16 R2, [R32+0x40] ;  /* 0x0000400020027984 */ /* 0x000ea20000000400 */
[----:B-1----:R-:W0:Y:S01]  /*4e60*/  MUFU.RCP R20, R5 ;  /* 0x0000000500147308 */ /* 0x002e220000001000 */
[----:B------:R-:W-:Y:S01]  /*4e70*/  BSSY.RECONVERGENT B2, `(.L_x_388) ;  /* 0x000000e000027945 */ /* 0x000fe20003800200 */
[----:B------:R-:W-:Y:S01]  /*4e80*/  ISETP.NE.AND P3, PT, R37, 0x2, PT ;  /* 0x000000022500780c */ /* 0x000fe20003f65270 */
[----:B0-----:R-:W-:Y:S01]  /*4e90*/  FFMA R3, -R5, R20, 1 ;  /* 0x3f80000005037423 */ /* 0x001fe20000000114 */
[----:B--2---:R-:W-:-:S03]  /*4ea0*/  SHF.L.U32 R18, R2, 0x10, RZ ;  /* 0x0000001002127819 */ /* 0x004fc600000006ff */
[----:B------:R-:W-:Y:S01]  /*4eb0*/  FFMA R2, R20, R3, R20 ;  /* 0x0000000314027223 */ /* 0x000fe20000000014 */
[----:B------:R-:W0:Y:S03]  /*4ec0*/  FCHK P0, R18, R5 ;  /* 0x0000000512007302 */ /* 0x000e260000000000 */
[----:B------:R-:W-:-:S04]  /*4ed0*/  FFMA R3, R2, R18, RZ ;  /* 0x0000001202037223 */ /* 0x000fc800000000ff */
[----:B------:R-:W-:-:S04]  /*4ee0*/  FFMA R20, -R5, R3, R18 ;  /* 0x0000000305147223 */ /* 0x000fc80000000112 */
[----:B------:R-:W-:Y:S01]  /*4ef0*/  FFMA R2, R2, R20, R3 ;  /* 0x0000001402027223 */ /* 0x000fe20000000003 */
[----:B0-----:R-:W-:Y:S06]  /*4f00*/  @!P0 BRA `(.L_x_389) ;  /* 0x0000000000108947 */ /* 0x001fec0003800000 */
[----:B------:R-:W-:Y:S01]  /*4f10*/  IMAD.MOV.U32 R2, RZ, RZ, R18 ;  /* 0x000000ffff027224 */ /* 0x000fe200078e0012 */
[----:B------:R-:W-:-:S07]  /*4f20*/  MOV R20, 0x4f40 ;  /* 0x00004f4000147802 */ /* 0x000fce0000000f00 */
[----:B------:R-:W-:Y:S05]  /*4f30*/  CALL.REL.NOINC `($__internal_5_$__cuda_sm3x_div_rn_noftz_f32_slowpath) ;  /* 0x0000005800847944 */ /* 0x000fea0003c00000 */
[----:B------:R-:W-:-:S07]  /*4f40*/  IMAD.MOV.U32 R2, RZ, RZ, R21 ;  /* 0x000000ffff027224 */ /* 0x000fce00078e0015 */
.L_x_389:
[----:B------:R-:W-:Y:S05]  /*4f50*/  BSYNC.RECONVERGENT B2 ;  /* 0x0000000000027941 */ /* 0x000fea0003800200 */
.L_x_388:
[----:B------:R-:W-:Y:S02]  /*4f60*/  F2FP.BF16.F32.PACK_AB R2, RZ, R2 ;  /* 0x00000002ff02723e */ /* 0x000fe400000010ff */
[----:B------:R-:W-:-:S03]  /*4f70*/  MOV R19, R4 ;  /* 0x0000000400137202 */ /* 0x000fc60000000f00 */
[----:B------:R2:W-:Y:S01]  /*4f80*/  STS.U16 [R32+0x40], R2 ;  /* 0x0000400220007388 */ /* 0x0005e20000000400 */
[----:B------:R-:W-:Y:S05]  /*4f90*/  @!P3 BRA `(.L_x_385) ;  /* 0x00000000004cb947 */ /* 0x000fea0003800000 */
[----:B--2---:R-:W0:Y:S01]  /*4fa0*/  LDS.U16 R2, [R32+0x80] ;  /* 0x0000800020027984 */ /* 0x004e220000000400 */
[----:B------:R-:W1:Y:S01]  /*4fb0*/  MUFU.RCP R20, R5 ;  /* 0x0000000500147308 */ /* 0x000e620000001000 */
[----:B------:R-:W-:Y:S01]  /*4fc0*/  BSSY.RECONVERGENT B2, `(.L_x_390) ;  /* 0x000000d000027945 */ /* 0x000fe20003800200 */
[----:B-1----:R-:W-:Y:S01]  /*4fd0*/  FFMA R3, -R5, R20, 1 ;  /* 0x3f80000005037423 */ /* 0x002fe20000000114 */
[----:B0-----:R-:W-:-:S03]  /*4fe0*/  IMAD.U32 R18, R2, 0x10000, RZ ;  /* 0x0001000002127824 */ /* 0x001fc600078e00ff */
[----:B------:R-:W-:Y:S02]  /*4ff0*/  FFMA R2, R20, R3, R20 ;  /* 0x0000000314027223 */ /* 0x000fe40000000014 */
[----:B------:R-:W0:Y:S02]  /*5000*/  FCHK P0, R18, R5 ;  /* 0x0000000512007302 */ /* 0x000e240000000000 */
[----:B------:R-:W-:-:S04]  /*5010*/  FFMA R3, R2, R18, RZ ;  /* 0x0000001202037223 */ /* 0x000fc800000000ff */
[----:B------:R-:W-:-:S04]  /*5020*/  FFMA R20, -R5, R3, R18 ;  /* 0x0000000305147223 */ /* 0x000fc80000000112 */
[----:B------:R-:W-:Y:S01]  /*5030*/  FFMA R2, R2, R20, R3 ;  /* 0x0000001402027223 */ /* 0x000fe20000000003 */
[----:B0-----:R-:W-:Y:S06]  /*5040*/  @!P0 BRA `(.L_x_391) ;  /* 0x0000000000108947 */ /* 0x001fec0003800000 */
[----:B------:R-:W-:Y:S01]  /*5050*/  IMAD.MOV.U32 R2, RZ, RZ, R18 ;  /* 0x000000ffff027224 */ /* 0x000fe200078e0012 */
[----:B------:R-:W-:-:S07]  /*5060*/  MOV R20, 0x5080 ;  /* 0x0000508000147802 */ /* 0x000fce0000000f00 */
[----:B------:R-:W-:Y:S05]  /*5070*/  CALL.REL.NOINC `($__internal_5_$__cuda_sm3x_div_rn_noftz_f32_slowpath) ;  /* 0x0000005800347944 */ /* 0x000fea0003c00000 */
[----:B------:R-:W-:-:S07]  /*5080*/  MOV R2, R21 ;  /* 0x0000001500027202 */ /* 0x000fce0000000f00 */
.L_x_391:
[----:B------:R-:W-:Y:S05]  /*5090*/  BSYNC.RECONVERGENT B2 ;  /* 0x0000000000027941 */ /* 0x000fea0003800200 */
.L_x_390:
[----:B------:R-:W-:Y:S01]  /*50a0*/  F2FP.BF16.F32.PACK_AB R2, RZ, R2 ;  /* 0x00000002ff02723e */ /* 0x000fe200000010ff */
[----:B------:R-:W-:-:S04]  /*50b0*/  IMAD.MOV.U32 R19, RZ, RZ, R6 ;  /* 0x000000ffff137224 */ /* 0x000fc800078e0006 */
[----:B------:R3:W-:Y:S03]  /*50c0*/  STS.U16 [R32+0x80], R2 ;  /* 0x0000800220007388 */ /* 0x0007e60000000400 */
.L_x_385:
[----:B------:R-:W-:Y:S05]  /*50d0*/  BSYNC.RECONVERGENT B1 ;  /* 0x0000000000017941 */ /* 0x000fea0003800200 */
.L_x_384:
[----:B------:R-:W-:-:S13]  /*50e0*/  ISETP.GE.U32.AND P0, PT, R16, 0x60, PT ;  /* 0x000000601000780c */ /* 0x000fda0003f06070 */
[----:B------:R-:W-:Y:S05]  /*50f0*/  @!P0 BRA `(.L_x_383) ;  /* 0x00000004003c8947 */ /* 0x000fea0003800000 */
.L_x_400:
[C---:B----4-:R-:W-:Y:S01]  /*5100*/  IMAD R18, R19.reuse, 0x2, R14 ;  /* 0x0000000213127824 */ /* 0x050fe200078e020e */
[----:B-1----:R-:W0:Y:S01]  /*5110*/  MUFU.RCP R20, R5 ;  /* 0x0000000500147308 */ /* 0x002e220000001000 */
[----:B------:R-:W-:Y:S01]  /*5120*/  VIADD R19, R19, 0x80 ;  /* 0x0000008013137836 */ /* 0x000fe20000000000 */
[----:B------:R-:W-:Y:S02]  /*5130*/  BSSY.RECONVERGENT B1, `(.L_x_392) ;  /* 0x000000f000017945 */ /* 0x000fe40003800200 */
[----:B--23--:R-:W1:Y:S02]  /*5140*/  LDS.U16 R2, [R18] ;  /* 0x0000000012027984 */ /* 0x00ce640000000400 */
[----:B------:R-:W-:Y:S01]  /*5150*/  ISETP.GE.AND P3, PT, R19, UR5, PT ;  /* 0x0000000513007c0c */ /* 0x000fe2000bf66270 */
[----:B0-----:R-:W-:Y:S01]  /*5160*/  FFMA R3, -R5, R20, 1 ;  /* 0x3f80000005037423 */ /* 0x001fe20000000114 */
[----:B-1----:R-:W-:-:S03]  /*5170*/  SHF.L.U32 R22, R2, 0x10, RZ ;  /* 0x0000001002167819 */ /* 0x002fc600000006ff */
        /* <DEDUP_REMOVED lines=10> */
.L_x_393:
[----:B------:R-:W-:Y:S05]  /*5220*/  BSYNC.RECONVERGENT B1 ;  /* 0x0000000000017941 */ /* 0x000fea0003800200 */
.L_x_392:
[----:B------:R-:W0:Y:S01]  /*5230*/  LDS.U16 R3, [R18+0x40] ;  /* 0x0000400012037984 */ /* 0x000e220000000400 */
[----:B------:R-:W1:Y:S01]  /*5240*/  MUFU.RCP R20, R5 ;  /* 0x0000000500147308 */ /* 0x000e620000001000 */
[----:B------:R-:W-:Y:S01]  /*5250*/  F2FP.BF16.F32.PACK_AB R2, RZ, R2 ;  /* 0x00000002ff02723e */ /* 0x000fe200000010ff */
[----:B------:R-:W-:Y:S03]  /*5260*/  BSSY.RECONVERGENT B1, `(.L_x_394) ;  /* 0x000000f000017945 */ /* 0x000fe60003800200 */
[----:B------:R-:W-:-:S05]  /*5270*/  PRMT R23, R2, 0x7610, R23 ;  /* 0x0000761002177816 */ /* 0x000fca0000000017 */
[----:B------:R2:W-:Y:S01]  /*5280*/  STS.U16 [R18], R23 ;  /* 0x0000001712007388 */ /* 0x0005e20000000400 */
[----:B-1----:R-:W-:-:S04]  /*5290*/  FFMA R21, -R5, R20, 1 ;  /* 0x3f80000005157423 */ /* 0x002fc80000000114 */
[----:B------:R-:W-:Y:S01]  /*52a0*/  FFMA R2, R20, R21, R20 ;  /* 0x0000001514027223 */ /* 0x000fe20000000014 */
[----:B0-----:R-:W-:-:S04]  /*52b0*/  IMAD.U32 R22, R3, 0x10000, RZ ;  /* 0x0001000003167824 */ /* 0x001fc800078e00ff */
[----:B------:R-:W0:Y:S01]  /*52c0*/  FCHK P0, R22, R5 ;  /* 0x0000000516007302 */ /* 0x000e220000000000 */
[----:B------:R-:W-:-:S04]  /*52d0*/  FFMA R3, R2, R22, RZ ;  /* 0x0000001602037223 */ /* 0x000fc800000000ff */
[----:B------:R-:W-:-:S04]  /*52e0*/  FFMA R20, -R5, R3, R22 ;  /* 0x0000000305147223 */ /* 0x000fc80000000116 */
[----:B------:R-:W-:Y:S01]  /*52f0*/  FFMA R2, R2, R20, R3 ;  /* 0x0000001402027223 */ /* 0x000fe20000000003 */
[----:B0-2---:R-:W-:Y:S06]  /*5300*/  @!P0 BRA `(.L_x_395) ;  /* 0x0000000000108947 */ /* 0x005fec0003800000 */
[----:B------:R-:W-:Y:S01]  /*5310*/  IMAD.MOV.U32 R2, RZ, RZ, R22 ;  /* 0x000000ffff027224 */ /* 0x000fe200078e0016 */
[----:B------:R-:W-:-:S07]  /*5320*/  MOV R20, 0x5340 ;  /* 0x0000534000147802 */ /* 0x000fce0000000f00 */
[----:B------:R-:W-:Y:S05]  /*5330*/  CALL.REL.NOINC `($__internal_5_$__cuda_sm3x_div_rn_noftz_f32_slowpath) ;  /* 0x0000005400847944 */ /* 0x000fea0003c00000 */
[----:B------:R-:W-:-:S07]  /*5340*/  MOV R2, R21 ;  /* 0x0000001500027202 */ /* 0x000fce0000000f00 */
.L_x_395:
[----:B------:R-:W-:Y:S05]  /*5350*/  BSYNC.RECONVERGENT B1 ;  /* 0x0000000000017941 */ /* 0x000fea0003800200 */
.L_x_394:
[----:B------:R-:W0:Y:S01]  /*5360*/  LDS.U16 R3, [R18+0x80] ;  /* 0x0000800012037984 */ /* 0x000e220000000400 */
[----:B------:R-:W1:Y:S01]  /*5370*/  MUFU.RCP R20, R5 ;  /* 0x0000000500147308 */ /* 0x000e620000001000 */
[----:B------:R-:W-:Y:S01]  /*5380*/  F2FP.BF16.F32.PACK_AB R2, RZ, R2 ;  /* 0x00000002ff02723e */ /* 0x000fe200000010ff */
[----:B------:R-:W-:Y:S03]  /*5390*/  BSSY.RECONVERGENT B1, `(.L_x_396) ;  /* 0x000000f000017945 */ /* 0x000fe60003800200 */
[----:B------:R-:W-:-:S05]  /*53a0*/  PRMT R23, R2, 0x7610, R23 ;  /* 0x0000761002177816 */ /* 0x000fca0000000017 */
[----:B------:R2:W-:Y:S01]  /*53b0*/  STS.U16 [R18+0x40], R23 ;  /* 0x0000401712007388 */ /* 0x0005e20000000400 */
        /* <DEDUP_REMOVED lines=12> */
.L_x_397:
[----:B------:R-:W-:Y:S05]  /*5480*/  BSYNC.RECONVERGENT B1 ;  /* 0x0000000000017941 */ /* 0x000fea0003800200 */
.L_x_396:
        /* <DEDUP_REMOVED lines=18> */
.L_x_399:
[----:B------:R-:W-:Y:S05]  /*55b0*/  BSYNC.RECONVERGENT B1 ;  /* 0x0000000000017941 */ /* 0x000fea0003800200 */
.L_x_398:
[----:B------:R-:W-:-:S05]  /*55c0*/  F2FP.BF16.F32.PACK_AB R2, RZ, R2 ;  /* 0x00000002ff02723e */ /* 0x000fca00000010ff */
[----:B------:R4:W-:Y:S01]  /*55d0*/  STS.U16 [R18+0xc0], R2 ;  /* 0x0000c00212007388 */ /* 0x0009e20000000400 */
[----:B------:R-:W-:Y:S05]  /*55e0*/  @!P3 BRA `(.L_x_400) ;  /* 0xfffffff800c4b947 */ /* 0x000fea000383ffff */
.L_x_383:
[----:B------:R-:W-:Y:S05]  /*55f0*/  BSYNC.RECONVERGENT B0 ;  /* 0x0000000000007941 */ /* 0x000fea0003800200 */
.L_x_382:
[----:B------:R-:W-:Y:S01]  /*5600*/  NOP ;  /* 0x0000000000007918 */ /* 0x000fe20000000000 */
        /* <DEDUP_REMOVED lines=8> */
[----:B------:R-:W5:Y:S01]  /*5690*/  LDS.U16 R19, [R32] ;  /* 0x0000000020137984 */ /* 0x000f620000000400 */
[----:B0-234-:R-:W0:Y:S01]  /*56a0*/  LDC.64 R2, c[0x0][0x3a8] ;  /* 0x0000ea00ff027b82 */ /* 0x01de220000000a00 */
[----:B------:R-:W2:Y:S01]  /*56b0*/  LDCU UR5, c[0x0][0x38c] ;  /* 0x00007180ff0577ac */ /* 0x000ea20008000800 */
[----:B------:R-:W-:Y:S01]  /*56c0*/  ISETP.NE.AND P0, PT, R37, 0x1, PT ;  /* 0x000000012500780c */ /* 0x000fe20003f05270 */
[----:B--2---:R-:W-:-:S04]  /*56d0*/  IMAD R5, R40, UR5, R9 ;  /* 0x0000000528057c24 */ /* 0x004fc8000f8e0209 */
[----:B0-----:R-:W-:-:S04]  /*56e0*/  IMAD.WIDE R2, R5, 0x2, R2 ;  /* 0x0000000205027825 */ /* 0x001fc800078e0202 */
[----:B------:R-:W-:Y:S01]  /*56f0*/  IMAD.MOV.U32 R5, RZ, RZ, R0 ;  /* 0x000000ffff057224 */ /* 0x000fe200078e0000 */
[----:B-----5:R0:W-:Y:S03]  /*5700*/  STG.E.U16 desc[UR8][R2.64], R19 ;  /* 0x0000001302007986 */ /* 0x0201e6000c101508 */
[----:B------:R-:W-:Y:S05]  /*5710*/  @!P0 BRA `(.L_x_403) ;  /* 0x00000000001c8947 */ /* 0x000fea0003800000 */
[----:B------:R-:W-:Y:S01]  /*5720*/  ISETP.NE.AND P0, PT, R37, 0x2, PT ;  /* 0x000000022500780c */ /* 0x000fe20003f05270 */
[----:B0-----:R-:W0:Y:S01]  /*5730*/  LDS.U16 R19, [R32+0x40] ;  /* 0x0000400020137984 */ /* 0x001e220000000400 */
[----:B------:R-:W-:-:S11]  /*5740*/  MOV R5, R4 ;  /* 0x0000000400057202 */ /* 0x000fd60000000f00 */
[----:B-1----:R-:W1:Y:S01]  /*5750*/  @P0 LDS.U16 R21, [R32+0x80] ;  /* 0x0000800020150984 */ /* 0x002e620000000400 */
[----:B------:R-:W-:-:S03]  /*5760*/  @P0 IMAD.MOV.U32 R5, RZ, RZ, R6 ;  /* 0x000000ffff050224 */ /* 0x000fc600078e0006 */
[----:B0-----:R0:W-:Y:S04]  /*5770*/  STG.E.U16 desc[UR8][R2.64+0x40], R19 ;  /* 0x0000401302007986 */ /* 0x0011e8000c101508 */
[----:B-1----:R0:W-:Y:S02]  /*5780*/  @P0 STG.E.U16 desc[UR8][R2.64+0x80], R21 ;  /* 0x0000801502000986 */ /* 0x0021e4000c101508 */
.L_x_403:
[----:B------:R-:W-:Y:S05]  /*5790*/  BSYNC.RECONVERGENT B1 ;  /* 0x0000000000017941 */ /* 0x000fea0003800200 */
.L_x_402:
[----:B------:R-:W-:Y:S05]  /*57a0*/  @!P1 BRA `(.L_x_401) ;  /* 0x0000000400949947 */ /* 0x000fea0003800000 */
[----:B------:R-:W0:Y:S01]  /*57b0*/  LDC R23, c[0x0][0x38c] ;  /* 0x0000e300ff177b82 */ /* 0x000e220000000800 */
[----:B------:R-:W-:Y:S01]  /*57c0*/  BSSY.RECONVERGENT B1, `(.L_x_404) ;  /* 0x0000037000017945 */ /* 0x000fe20003800200 */
[----:B------:R-:W-:Y:S01]  /*57d0*/  PLOP3.LUT P0, PT, PT, PT, PT, 0x80, 0x8 ;  /* 0x000000000008781c */ /* 0x000fe20003f0f070 */
[----:B0-234-:R-:W-:-:S05]  /*57e0*/  IMAD.IADD R2, R23, 0x1, -R5 ;  /* 0x0000000117027824 */ /* 0x01dfca00078e0a05 */
[----:B------:R-:W-:-:S13]  /*57f0*/  ISETP.GT.AND P1, PT, R2, 0x180, PT ;  /* 0x000001800200780c */ /* 0x000fda0003f24270 */
[----:B------:R-:W-:Y:S05]  /*5800*/  @!P1 BRA `(.L_x_405) ;  /* 0x0000000000c89947 */ /* 0x000fea0003800000 */
[----:B------:R-:W-:Y:S02]  /*5810*/  PLOP3.LUT P0, PT, PT, PT, PT, 0x8, 0x80 ;  /* 0x000000000080781c */ /* 0x000fe40003f0e170 */
[----:B------:R-:W-:-:S11]  /*5820*/  IADD3 R22, PT, PT, R23, -0x180, RZ ;  /* 0xfffffe8017167810 */ /* 0x000fd60007ffe0ff */
.L_x_406:
[----:B------:R-:W-:Y:S01]  /*5830*/  IMAD R30, R5, 0x2, R14 ;  /* 0x00000002051e7824 */ /* 0x000fe200078e020e */
[----:B---3--:R-:W0:Y:S01]  /*5840*/  LDC.64 R2, c[0x0][0x3a8] ;  /* 0x0000ea00ff027b82 */ /* 0x008e220000000a00 */
[----:B------:R-:W-:-:S03]  /*5850*/  IMAD R19, R40, R23, R5 ;  /* 0x0000001728137224 */ /* 0x000fc600078e0205 */
[----:B------:R-:W2:Y:S04]  /*5860*/  LDS.U16 R25, [R30+0xc0] ;  /* 0x0000c0001e197984 */ /* 0x000ea80000000400 */
[----:B-1----:R-:W1:Y:S04]  /*5870*/  LDS.U16 R21, [R30] ;  /* 0x000000001e157984 */ /* 0x002e680000000400 */
        /* <DEDUP_REMOVED lines=9> */
[----:B--2---:R-:W-:Y:S04]  /*5910*/  STG.E.U16 desc[UR8][R18.64+0xc0], R25 ;  /* 0x0000c01912007986 */ /* 0x004fe8000c101508 */
[----:B------:R-:W2:Y:S04]  /*5920*/  LDS.U16 R25, [R30+0x200] ;  /* 0x000200001e197984 */ /* 0x000ea80000000400 */
[----:B------:R-:W2:Y:S04]  /*5930*/  LDS.U16 R39, [R30+0x2c0] ;  /* 0x0002c0001e277984 */ /* 0x000ea80000000400 */
[----:B------:R-:W2:Y:S04]  /*5940*/  LDS.U16 R31, [R30+0x300] ;  /* 0x000300001e1f7984 */ /* 0x000ea80000000400 */
[----:B------:R-:W2:Y:S04]  /*5950*/  LDS.U16 R29, [R30+0x340] ;  /* 0x000340001e1d7984 */ /* 0x000ea80000000400 */
[----:B------:R-:W2:Y:S04]  /*5960*/  LDS.U16 R27, [R30+0x380] ;  /* 0x000380001e1b7984 */ /* 0x000ea80000000400 */
[----:B------:R-:W2:Y:S04]  /*5970*/  LDS.U16 R42, [R30+0x3c0] ;  /* 0x0003c0001e2a7984 */ /* 0x000ea80000000400 */
[----:B-1----:R-:W-:Y:S04]  /*5980*/  STG.E.U16 desc[UR8][R18.64], R21 ;  /* 0x0000001512007986 */ /* 0x002fe8000c101508 */
[----:B---3--:R1:W-:Y:S04]  /*5990*/  STG.E.U16 desc[UR8][R18.64+0x40], R20 ;  /* 0x0000401412007986 */ /* 0x0083e8000c101508 */
[----:B----4-:R3:W-:Y:S01]  /*59a0*/  STG.E.U16 desc[UR8][R18.64+0x80], R44 ;  /* 0x0000802c12007986 */ /* 0x0107e2000c101508 */
[C---:B-1----:R-:W-:Y:S01]  /*59b0*/  VIADD R20, R5.reuse, 0x80 ;  /* 0x0000008005147836 */ /* 0x042fe20000000000 */
        /* <DEDUP_REMOVED lines=14> */
[----:B--2---:R3:W-:Y:S04]  /*5aa0*/  STG.E.U16 desc[UR8][R18.64], R25 ;  /* 0x0000001912007986 */ /* 0x0047e8000c101508 */
        /* <DEDUP_REMOVED lines=8> */
.L_x_405:
[----:B------:R-:W-:Y:S05]  /*5b30*/  BSYNC.RECONVERGENT B1 ;  /* 0x0000000000017941 */ /* 0x000fea0003800200 */
.L_x_404:
[----:B---3--:R-:W-:Y:S01]  /*5b40*/  IADD3 R2, PT, PT, -R5, R23, RZ ;  /* 0x0000001705027210 */ /* 0x008fe20007ffe1ff */
[----:B------:R-:W-:Y:S03]  /*5b50*/  BSSY.RECONVERGENT B1, `(.L_x_407) ;  /* 0x000001c000017945 */ /* 0x000fe60003800200 */
[----:B------:R-:W-:-:S13]  /*5b60*/  ISETP.GT.AND P1, PT, R2, 0x80, PT ;  /* 0x000000800200780c */ /* 0x000fda0003f24270 */
[----:B------:R-:W-:Y:S05]  /*5b70*/  @!P1 BRA `(.L_x_408) ;  /* 0x0000000000649947 */ /* 0x000fea0003800000 */
[C---:B-1----:R-:W-:Y:S01]  /*5b80*/  IMAD R20, R5.reuse, 0x2, R14 ;  /* 0x0000000205147824 */ /* 0x042fe200078e020e */
        /* <DEDUP_REMOVED lines=24> */
.L_x_408:
[----:B------:R-:W-:Y:S05]  /*5d10*/  BSYNC.RECONVERGENT B1 ;  /* 0x0000000000017941 */ /* 0x000fea0003800200 */
.L_x_407:
        /* <DEDUP_REMOVED lines=14> */
.L_x_401:
[----:B------:R-:W-:Y:S05]  /*5e00*/  BSYNC.RECONVERGENT B0 ;  /* 0x0000000000007941 */ /* 0x000fea0003800200 */
.L_x_327:
[----:B------:R-:W5:Y:S02]  /*5e10*/  LDCU UR5, c[0x0][0x394] ;  /* 0x00007280ff0577ac */ /* 0x000f640008000800 */
[----:B-----5:R-:W-:Y:S01]  /*5e20*/  UISETP.NE.AND UP0, UPT, UR5, URZ, UPT ;  /* 0x000000ff0500728c */ /* 0x020fe2000bf05270 */
[----:B------:R-:W-:-:S08]  /*5e30*/  NOP ;  /* 0x0000000000007918 */ /* 0x000fd00000000000 */
[----:B------:R-:W-:Y:S05]  /*5e40*/  BRA.U UP0, `(.L_x_409) ;  /* 0x0000001d00947547 */ /* 0x000fea000b800000 */
[----:B------:R-:W5:Y:S02]  /*5e50*/  LDCU UR5, c[0x0][0x390] ;  /* 0x00007200ff0577ac */ /* 0x000f640008000800 */
[----:B-----5:R-:W-:-:S09]  /*5e60*/  UISETP.GE.AND UP0, UPT, UR5, 0x2, UPT ;  /* 0x000000020500788c */ /* 0x020fd2000bf06270 */
[----:B------:R-:W-:Y:S05]  /*5e70*/  BRA.U !UP0, `(.L_x_410) ;  /* 0x0000001d08847547 */ /* 0x000fea000b800000 */
[----:B0-----:R-:W0:Y:S01]  /*5e80*/  LDC R44, c[0x0][0x38c] ;  /* 0x0000e300ff2c7b82 */ /* 0x001e220000000800 */
[----:B-1234-:R-:W-:Y:S01]  /*5e90*/  CS2R R18, SRZ ;  /* 0x0000000000127805 */ /* 0x01efe2000001ff00 */
[----:B------:R-:W-:Y:S01]  /*5ea0*/  BSSY.RECONVERGENT B0, `(.L_x_411) ;  /* 0x00000de000007945 */ /* 0x000fe20003800200 */
[-C--:B0-----:R-:W-:Y:S02]  /*5eb0*/  ISETP.GE.AND P1, PT, R9, R44.reuse, PT ;  /* 0x0000002c0900720c */ /* 0x081fe40003f26270 */
[----:B------:R-:W-:-:S11]  /*5ec0*/  ISETP.GE.AND P0, PT, R0, R44, PT ;  /* 0x0000002c0000720c */ /* 0x000fd60003f06270 */
[----:B------:R-:W0:Y:S02]  /*5ed0*/  @!P1 LDS.U16 R2, [R32] ;  /* 0x0000000020029984 */ /* 0x000e240000000400 */
[----:B0-----:R-:W-:-:S04]  /*5ee0*/  @!P1 IMAD.U32 R2, R2, 0x10000, RZ ;  /* 0x0001000002029824 */ /* 0x001fc800078e00ff */
[----:B------:R-:W0:Y:S02]  /*5ef0*/  @!P1 F2F.F64.F32 R18, R2 ;  /* 0x0000000200129310 */ /* 0x000e240000201800 */
[----:B0-----:R0:W-:Y:S01]  /*5f00*/  STL.64 [R1], R18 ;  /* 0x0000001201007387 */ /* 0x0011e20000100a00 */
[----:B------:R-:W-:Y:S05]  /*5f10*/  @P0 BRA `(.L_x_412) ;  /* 0x0000000c00580947 */ /* 0x000fea0003800000 */
[----:B------:R-:W-:Y:S01]  /*5f20*/  ISETP.NE.AND P0, PT, R35, RZ, PT ;  /* 0x000000ff2300720c */ /* 0x000fe20003f05270 */
[----:B------:R-:W-:Y:S01]  /*5f30*/  BSSY.RECONVERGENT B1, `(.L_x_413) ;  /* 0x000001c000017945 */ /* 0x000fe20003800200 */
[----:B------:R-:W-:Y:S02]  /*5f40*/  ISETP.GE.U32.AND P2, PT, R15, 0x60, PT ;  /* 0x000000600f00780c */ /* 0x000fe40003f46070 */
[----:B------:R-:W-:-:S09]  /*5f50*/  MOV R5, R0 ;  /* 0x0000000000057202 */ /* 0x000fd20000000f00 */
[----:B------:R-:W-:Y:S05]  /*5f60*/  @!P0 BRA `(.L_x_414) ;  /* 0x0000000000608947 */ /* 0x000fea0003800000 */
[----:B------:R-:W1:Y:S01]  /*5f70*/  LDS.U16 R3, [R32+0x40] ;  /* 0x0000400020037984 */ /* 0x000e620000000400 */
[----:B0-----:R-:W1:Y:S01]  /*5f80*/  F2F.BF16.F64 R18, R18 ;  /* 0x0000001200127310 */ /* 0x001e620000302000 */
[----:B------:R-:W-:Y:S01]  /*5f90*/  ISETP.NE.AND P0, PT, R35, 0x1, PT ;  /* 0x000000012300780c */ /* 0x000fe20003f05270 */
[----:B------:R-:W-:Y:S02]  /*5fa0*/  IMAD.MOV.U32 R5, RZ, RZ, R4 ;  /* 0x000000ffff057224 */ /* 0x000fe400078e0004 */
[----:B-1----:R-:W-:-:S05]  /*5fb0*/  HADD2.BF16_V2 R2, R18.H0_H0, R3.H0_H0 ;  /* 0x2000000312027230 */ /* 0x002fca0000200800 */
[----:B------:R-:W-:-:S06]  /*5fc0*/  IMAD.U32 R2, R2, 0x10000, RZ ;  /* 0x0001000002027824 */ /* 0x000fcc00078e00ff */
[----:B------:R-:W0:Y:S02]  /*5fd0*/  F2F.F64.F32 R2, R2 ;  /* 0x0000000200027310 */ /* 0x000e240000201800 */
[----:B0-----:R1:W-:Y:S01]  /*5fe0*/  STL.64 [R1], R2 ;  /* 0x0000000201007387 */ /* 0x0013e20000100a00 */
[----:B------:R-:W-:Y:S05]  /*5ff0*/  @!P0 BRA `(.L_x_414) ;  /* 0x00000000003c8947 */ /* 0x000fea0003800000 */
[----:B------:R-:W0:Y:S01]  /*6000*/  LDS.U16 R5, [R32+0x80] ;  /* 0x0000800020057984 */ /* 0x000e220000000400 */
[----:B-1----:R-:W0:Y:S01]  /*6010*/  F2F.BF16.F64 R2, R2 ;  /* 0x0000000200027310 */ /* 0x002e220000302000 */
[----:B------:R-:W-:-:S13]  /*6020*/  ISETP.NE.AND P0, PT, R35, 0x2, PT ;  /* 0x000000022300780c */ /* 0x000fda0003f05270 */
[----:B------:R-:W1:Y:S01]  /*6030*/  @P0 LDS.U16 R20, [R32+0xc0] ;  /* 0x0000c00020140984 */ /* 0x000e620000000400 */
[----:B0-----:R-:W-:-:S05]  /*6040*/  HADD2.BF16_V2 R5, R2.H0_H0, R5.H0_H0 ;  /* 0x2000000502057230 */ /* 0x001fca0000200800 */
[----:B------:R-:W-:-:S06]  /*6050*/  SHF.L.U32 R18, R5, 0x10, RZ ;  /* 0x0000001005127819 */ /* 0x000fcc00000006ff */
[----:B------:R-:W0:Y:S08]  /*6060*/  F2F.F64.F32 R18, R18 ;  /* 0x0000001200127310 */ /* 0x000e300000201800 */
[----:B0-----:R-:W1:Y:S01]  /*6070*/  @P0 F2F.BF16.F64 R5, R18 ;  /* 0x0000001200050310 */ /* 0x001e620000302000 */
[----:B------:R2:W-:Y:S01]  /*6080*/  STL.64 [R1], R18 ;  /* 0x0000001201007387 */ /* 0x0005e20000100a00 */
[----:B-1----:R-:W-:-:S05]  /*6090*/  @P0 HADD2.BF16_V2 R5, R5.H0_H0, R20.H0_H0 ;  /* 0x2000001405050230 */ /* 0x002fca0000200800 */
[----:B------:R-:W-:Y:S02]  /*60a0*/  @P0 IMAD.U32 R20, R5, 0x10000, RZ ;  /* 0x0001000005140824 */ /* 0x000fe400078e00ff */
[----:B------:R-:W-:Y:S01]  /*60b0*/  IMAD.MOV.U32 R5, RZ, RZ, R6 ;  /* 0x000000ffff057224 */ /* 0x000fe200078e0006 */
[----:B------:R-:W-:Y:S01]  /*60c0*/  @P0 MOV R5, R12 ;  /* 0x0000000c00050202 */ /* 0x000fe20000000f00 */
[----:B------:R-:W0:Y:S02]  /*60d0*/  @P0 F2F.F64.F32 R2, R20 ;  /* 0x0000001400020310 */ /* 0x000e240000201800 */
[----:B0-----:R2:W-:Y:S04]  /*60e0*/  @P0 STL.64 [R1], R2 ;  /* 0x0000000201000387 */ /* 0x0015e80000100a00 */
.L_x_414:
[----:B------:R-:W-:Y:S05]  /*60f0*/  BSYNC.RECONVERGENT B1 ;  /* 0x0000000000017941 */ /* 0x000fea0003800200 */
.L_x_413:
[----:B------:R-:W-:Y:S05]  /*6100*/  @!P2 BRA `(.L_x_412) ;  /* 0x0000000800dca947 */ /* 0x000fea0003800000 */
[----:B-12---:R-:W-:Y:S01]  /*6110*/  IMAD.IADD R2, R44, 0x1, -R5 ;  /* 0x000000012c027824 */ /* 0x006fe200078e0a05 */
[----:B------:R-:W-:Y:S01]  /*6120*/  BSSY.RECONVERGENT B1, `(.L_x_415) ;  /* 0x0000067000017945 */ /* 0x000fe20003800200 */
[----:B------:R-:W-:-:S03]  /*6130*/  PLOP3.LUT P0, PT, PT, PT, PT, 0x80, 0x8 ;  /* 0x000000000008781c */ /* 0x000fc60003f0f070 */
[----:B------:R-:W-:-:S13]  /*6140*/  ISETP.GT.AND P2, PT, R2, 0x180, PT ;  /* 0x000001800200780c */ /* 0x000fda0003f44270 */
[----:B------:R-:W-:Y:S05]  /*6150*/  @!P2 BRA `(.L_x_416) ;  /* 0x00000004008ca947 */ /* 0x000fea0003800000 */
[----:B------:R-:W-:Y:S01]  /*6160*/  PLOP3.LUT P0, PT, PT, PT, PT, 0x8, 0x80 ;  /* 0x000000000080781c */ /* 0x000fe20003f0e170 */
[----:B------:R-:W-:-:S12]  /*6170*/  VIADD R41, R44, 0xfffffe80 ;  /* 0xfffffe802c297836 */ /* 0x000fd80000000000 */
.L_x_417:
[----:B-1----:R-:W2:Y:S01]  /*6180*/  LDL.64 R2, [R1] ;  /* 0x0000000001027983 */ /* 0x002ea20000100a00 */
[C---:B------:R-:W-:Y:S01]  /*6190*/  LEA R39, R5.reuse, R14, 0x1 ;  /* 0x0000000e05277211 */ /* 0x040fe200078e08ff */
[----:B------:R-:W-:-:S04]  /*61a0*/  VIADD R5, R5, 0x200 ;  /* 0x0000020005057836 */ /* 0x000fc80000000000 */
[----:B0-----:R-:W0:Y:S01]  /*61b0*/  LDS.U16 R19, [R39] ;  /* 0x0000000027137984 */ /* 0x001e220000000400 */
[----:B------:R-:W-:-:S03]  /*61c0*/  ISETP.GE.AND P2, PT, R5, R41, PT ;  /* 0x000000290500720c */ /* 0x000fc60003f46270 */
[----:B------:R-:W1:Y:S04]  /*61d0*/  LDS.U16 R20, [R39+0x40] ;  /* 0x0000400027147984 */ /* 0x000e680000000400 */
[----:B------:R-:W3:Y:S04]  /*61e0*/  LDS.U16 R21, [R39+0x80] ;  /* 0x0000800027157984 */ /* 0x000ee80000000400 */
        /* <DEDUP_REMOVED lines=28> */
[----:B------:R-:W-:-:S04]  /*63b0*/  IMAD.U32 R18, R18, 0x10000, RZ ;  /* 0x0001000012127824 */ /* 0x000fc800078e00ff */
[----:B------:R-:W0:Y:S08]  /*63c0*/  F2F.F64.F32 R22, R18 ;  /* 0x0000001200167310 */ /* 0x000e300000201800 */
[----:B0-----:R-:W0:Y:S01]  /*63d0*/  F2F.BF16.F64 R2, R22 ;  /* 0x0000001600027310 */ /* 0x001e220000302000 */
[----:B------:R-:W-:Y:S01]  /*63e0*/  STL.64 [R1], R22 ;  /* 0x0000001601007387 */ /* 0x000fe20000100a00 */
[----:B0-----:R-:W-:-:S05]  /*63f0*/  HADD2.BF16_V2 R2, R2.H0_H0, R19.H0_H0 ;  /* 0x2000001302027230 */ /* 0x001fca0000200800 */
[----:B------:R-:W-:-:S04]  /*6400*/  SHF.L.U32 R2, R2, 0x10, RZ ;  /* 0x0000001002027819 */ /* 0x000fc800000006ff */
        /* <DEDUP_REMOVED lines=30> */
[----:B------:R-:W-:-:S04]  /*65f0*/  SHF.L.U32 R45, R2, 0x10, RZ ;  /* 0x00000010022d7819 */ /* 0x000fc800000006ff */
        /* <DEDUP_REMOVED lines=11> */
[----:B------:R-:W-:-:S05]  /*66b0*/  PRMT R2, R43, 0x7610, R2 ;  /* 0x000076102b027816 */ /* 0x000fca0000000002 */
[----:B------:R-:W-:-:S06]  /*66c0*/  IMAD.U32 R2, R2, 0x10000, RZ ;  /* 0x0001000002027824 */ /* 0x000fcc00078e00ff */
[----:B------:R-:W0:Y:S08]  /*66d0*/  F2F.F64.F32 R2, R2 ;  /* 0x0000000200027310 */ /* 0x000e300000201800 */
[----:B0-----:R-:W0:Y:S02]  /*66e0*/  F2F.BF16.F64 R3, R2 ;  /* 0x0000000200037310 */ /* 0x001e240000302000 */
[----:B0-----:R-:W-:-:S02]  /*66f0*/  HADD2.BF16_V2 R3, R3.H0_H0, R45.H0_H0 ;  /* 0x2000002d03037230 */ /* 0x001fc40000200800 */
[----:B------:R-:W0:Y:S03]  /*6700*/  LDS.U16 R45, [R39+0x3c0] ;  /* 0x0003c000272d7984 */ /* 0x000e260000000400 */
[----:B------:R-:W-:-:S06]  /*6710*/  SHF.L.U32 R42, R3, 0x10, RZ ;  /* 0x00000010032a7819 */ /* 0x000fcc00000006ff */
[----:B------:R-:W1:Y:S08]  /*6720*/  F2F.F64.F32 R42, R42 ;  /* 0x0000002a002a7310 */ /* 0x000e700000201800 */
[----:B-1----:R-:W0:Y:S02]  /*6730*/  F2F.BF16.F64 R43, R42 ;  /* 0x0000002a002b7310 */ /* 0x002e240000302000 */
[----:B0-----:R-:W-:-:S05]  /*6740*/  HADD2.BF16_V2 R45, R43.H0_H0, R45.H0_H0 ;  /* 0x2000002d2b2d7230 */ /* 0x001fca0000200800 */
[----:B------:R-:W-:-:S04]  /*6750*/  IMAD.U32 R45, R45, 0x10000, RZ ;  /* 0x000100002d2d7824 */ /* 0x000fc800078e00ff */
[----:B------:R-:W0:Y:S02]  /*6760*/  F2F.F64.F32 R2, R45 ;  /* 0x0000002d00027310 */ /* 0x000e240000201800 */
[----:B0-----:R1:W-:Y:S01]  /*6770*/  STL.64 [R1], R2 ;  /* 0x0000000201007387 */ /* 0x0013e20000100a00 */
[----:B------:R-:W-:Y:S05]  /*6780*/  @!P2 BRA `(.L_x_417) ;  /* 0xfffffff8007ca947 */ /* 0x000fea000383ffff */
.L_x_416:
[----:B------:R-:W-:Y:S05]  /*6790*/  BSYNC.RECONVERGENT B1 ;  /* 0x0000000000017941 */ /* 0x000fea0003800200 */
.L_x_415:
[----:B-1----:R-:W-:Y:S01]  /*67a0*/  IADD3 R2, PT, PT, -R5, R44, RZ ;  /* 0x0000002c05027210 */ /* 0x002fe20007ffe1ff */
[----:B------:R-:W-:Y:S03]  /*67b0*/  BSSY.RECONVERGENT B1, `(.L_x_418) ;  /* 0x0000032000017945 */ /* 0x000fe60003800200 */
[----:B------:R-:W-:-:S13]  /*67c0*/  ISETP.GT.AND P2, PT, R2, 0x80, PT ;  /* 0x000000800200780c */ /* 0x000fda0003f44270 */
[----:B------:R-:W-:Y:S05]  /*67d0*/  @!P2 BRA `(.L_x_419) ;  /* 0x0000000000bca947 */ /* 0x000fea0003800000 */
[----:B------:R-:W2:Y:S01]  /*67e0*/  LDL.64 R2, [R1] ;  /* 0x0000000001027983 */ /* 0x000ea20000100a00 */
[C---:B------:R-:W-:Y:S01]  /*67f0*/  IMAD R22, R5.reuse, 0x2, R14 ;  /* 0x0000000205167824 */ /* 0x040fe200078e020e */
[----:B------:R-:W-:Y:S01]  /*6800*/  PLOP3.LUT P0, PT, PT, PT, PT, 0x8, 0x80 ;  /* 0x000000000080781c */ /* 0x000fe20003f0e170 */
[----:B------:R-:W-:-:S03]  /*6810*/  VIADD R5, R5, 0x100 ;  /* 0x0000010005057836 */ /* 0x000fc60000000000 */
[----:B0-----:R-:W0:Y:S04]  /*6820*/  LDS.U16 R19, [R22] ;  /* 0x0000000016137984 */ /* 0x001e280000000400 */
[----:B------:R-:W1:Y:S04]  /*6830*/  LDS.U16 R24, [R22+0x40] ;  /* 0x0000400016187984 */ /* 0x000e680000000400 */
[----:B------:R-:W-:Y:S01]  /*6840*/  LDS.U16 R25, [R22+0x140] ;  /* 0x0001400016197984 */ /* 0x000fe20000000400 */
[----:B--2---:R-:W0:Y:S02]  /*6850*/  F2F.BF16.F64 R2, R2 ;  /* 0x0000000200027310 */ /* 0x004e240000302000 */
[----:B0-----:R-:W-:-:S05]  /*6860*/  HADD2.BF16_V2 R18, R2.H0_H0, R19.H0_H0 ;  /* 0x2000001302127230 */ /* 0x001fca0000200800 */
[----:B------:R-:W-:-:S06]  /*6870*/  IMAD.U32 R20, R18, 0x10000, RZ ;  /* 0x0001000012147824 */ /* 0x000fcc00078e00ff */
[----:B------:R-:W0:Y:S08]  /*6880*/  F2F.F64.F32 R20, R20 ;  /* 0x0000001400147310 */ /* 0x000e300000201800 */
[----:B0-----:R-:W1:Y:S02]  /*6890*/  F2F.BF16.F64 R21, R20 ;  /* 0x0000001400157310 */ /* 0x001e640000302000 */
[----:B-1----:R-:W-:-:S02]  /*68a0*/  HADD2.BF16_V2 R21, R21.H0_H0, R24.H0_H0 ;  /* 0x2000001815157230 */ /* 0x002fc40000200800 */
[----:B------:R-:W0:Y:S03]  /*68b0*/  LDS.U16 R24, [R22+0x80] ;  /* 0x0000800016187984 */ /* 0x000e260000000400 */
[----:B------:R-:W-:Y:S02]  /*68c0*/  PRMT R18, R21, 0x7610, R18 ;  /* 0x0000761015127816 */ /* 0x000fe40000000012 */
[----:B------:R-:W-:Y:S02]  /*68d0*/  LDS.U16 R21, [R22+0x100] ;  /* 0x0001000016157984 */ /* 0x000fe40000000400 */
[----:B------:R-:W-:-:S06]  /*68e0*/  SHF.L.U32 R18, R18, 0x10, RZ ;  /* 0x0000001012127819 */ /* 0x000fcc00000006ff */
        /* <DEDUP_REMOVED lines=23> */
[----:B------:R-:W-:-:S06]  /*6a60*/  IMAD.U32 R18, R18, 0x10000, RZ ;  /* 0x0001000012127824 */ /* 0x000fcc00078e00ff */
[----:B------:R-:W0:Y:S08]  /*6a70*/  F2F.F64.F32 R18, R18 ;  /* 0x0000001200127310 */ /* 0x000e300000201800 */
[----:B0-----:R-:W0:Y:S02]  /*6a80*/  F2F.BF16.F64 R19, R18 ;  /* 0x0000001200137310 */ /* 0x001e240000302000 */
[----:B0-----:R-:W-:-:S05]  /*6a90*/  HADD2.BF16_V2 R2, R19.H0_H0, R24.H0_H0 ;  /* 0x2000001813027230 */ /* 0x001fca0000200800 */
[----:B------:R-:W-:-:S06]  /*6aa0*/  SHF.L.U32 R2, R2, 0x10, RZ ;  /* 0x0000001002027819 */ /* 0x000fcc00000006ff */
[----:B------:R-:W0:Y:S02]  /*6ab0*/  F2F.F64.F32 R2, R2 ;  /* 0x0000000200027310 */ /* 0x000e240000201800 */
[----:B0-----:R1:W-:Y:S02]  /*6ac0*/  STL.64 [R1], R2 ;  /* 0x0000000201007387 */ /* 0x0013e40000100a00 */
.L_x_419:
[----:B------:R-:W-:Y:S05]  /*6ad0*/  BSYNC.RECONVERGENT B1 ;  /* 0x0000000000017941 */ /* 0x000fea0003800200 */
.L_x_418:
[----:B------:R-:W-:-:S13]  /*6ae0*/  ISETP.LT.OR P0, PT, R5, R44, P0 ;  /* 0x0000002c0500720c */ /* 0x000fda0000701670 */
[----:B------:R-:W-:Y:S05]  /*6af0*/  @!P0 BRA `(.L_x_412) ;  /* 0x0000000000608947 */ /* 0x000fea0003800000 */
[----:B-1----:R-:W2:Y:S01]  /*6b00*/  LDL.64 R2, [R1] ;  /* 0x0000000001027983 */ /* 0x002ea20000100a00 */
[----:B------:R-:W-:-:S05]  /*6b10*/  IMAD R5, R5, 0x2, R14 ;  /* 0x0000000205057824 */ /* 0x000fca00078e020e */
[----:B0-----:R-:W0:Y:S04]  /*6b20*/  LDS.U16 R19, [R5] ;  /* 0x0000000005137984 */ /* 0x001e280000000400 */
[----:B------:R-:W1:Y:S04]  /*6b30*/  LDS.U16 R20, [R5+0x40] ;  /* 0x0000400005147984 */ /* 0x000e680000000400 */
[----:B------:R-:W3:Y:S01]  /*6b40*/  LDS.U16 R22, [R5+0x80] ;  /* 0x0000800005167984 */ /* 0x000ee20000000400 */
[----:B--2---:R2:W0:Y:S03]  /*6b50*/  F2F.BF16.F64 R2, R2 ;  /* 0x0000000200027310 */ /* 0x0044260000302000 */
[----:B--2---:R-:W2:Y:S01]  /*6b60*/  LDS.U16 R3, [R5+0xc0] ;  /* 0x0000c00005037984 */ /* 0x004ea20000000400 */
[----:B0-----:R-:W-:-:S05]  /*6b70*/  HADD2.BF16_V2 R18, R2.H0_H0, R19.H0_H0 ;  /* 0x2000001302127230 */ /* 0x001fca0000200800 */
[----:B------:R-:W-:-:S06]  /*6b80*/  SHF.L.U32 R18, R18, 0x10, RZ ;  /* 0x0000001012127819 */ /* 0x000fcc00000006ff */
[----:B------:R-:W0:Y:S08]  /*6b90*/  F2F.F64.F32 R18, R18 ;  /* 0x0000001200127310 */ /* 0x000e300000201800 */
[----:B0-----:R-:W1:Y:S02]  /*6ba0*/  F2F.BF16.F64 R19, R18 ;  /* 0x0000001200137310 */ /* 0x001e640000302000 */
[----:B-1----:R-:W-:-:S05]  /*6bb0*/  HADD2.BF16_V2 R19, R19.H0_H0, R20.H0_H0 ;  /* 0x2000001413137230 */ /* 0x002fca0000200800 */
[----:B------:R-:W-:-:S05]  /*6bc0*/  PRMT R20, R19, 0x7610, R20 ;  /* 0x0000761013147816 */ /* 0x000fca0000000014 */
[----:B------:R-:W-:-:S06]  /*6bd0*/  IMAD.U32 R20, R20, 0x10000, RZ ;  /* 0x0001000014147824 */ /* 0x000fcc00078e00ff */
[----:B------:R-:W0:Y:S08]  /*6be0*/  F2F.F64.F32 R20, R20 ;  /* 0x0000001400147310 */ /* 0x000e300000201800 */
[----:B0-----:R-:W3:Y:S02]  /*6bf0*/  F2F.BF16.F64 R21, R20 ;  /* 0x0000001400157310 */ /* 0x001ee40000302000 */
[----:B---3--:R-:W-:-:S05]  /*6c00*/  HADD2.BF16_V2 R2, R21.H0_H0, R22.H0_H0 ;  /* 0x2000001615027230 */ /* 0x008fca0000200800 */
[----:B------:R-:W-:-:S04]  /*6c10*/  IMAD.U32 R22, R2, 0x10000, RZ ;  /* 0x0001000002167824 */ /* 0x000fc800078e00ff */
[----:B------:R-:W0:Y:S08]  /*6c20*/  F2F.F64.F32 R18, R22 ;  /* 0x0000001600127310 */ /* 0x000e300000201800 */
[----:B0-----:R-:W2:Y:S02]  /*6c30*/  F2F.BF16.F64 R18, R18 ;  /* 0x0000001200127310 */ /* 0x001ea40000302000 */
[----:B--2---:R-:W-:-:S05]  /*6c40*/  HADD2.BF16_V2 R2, R18.H0_H0, R3.H0_H0 ;  /* 0x2000000312027230 */ /* 0x004fca0000200800 */
[----:B------:R-:W-:-:S06]  /*6c50*/  SHF.L.U32 R2, R2, 0x10, RZ ;  /* 0x0000001002027819 */ /* 0x000fcc00000006ff */
[----:B------:R-:W0:Y:S02]  /*6c60*/  F2F.F64.F32 R2, R2 ;  /* 0x0000000200027310 */ /* 0x000e240000201800 */
[----:B0-----:R3:W-:Y:S02]  /*6c70*/  STL.64 [R1], R2 ;  /* 0x0000000201007387 */ /* 0x0017e40000100a00 */
.L_x_412:
[----:B------:R-:W-:Y:S05]  /*6c80*/  BSYNC.RECONVERGENT B0 ;  /* 0x0000000000007941 */ /* 0x000fea0003800200 */
.L_x_411:
[----:B-123--:R-:W0:Y:S01]  /*6c90*/  LDL.64 R2, [R1] ;  /* 0x0000000001027983 */ /* 0x00ee220000100a00 */
[----:B------:R-:W1:Y:S01]  /*6ca0*/  LDCU UR5, c[0x0][0x38c] ;  /* 0x00007180ff0577ac */ /* 0x000e620008000800 */
[----:B------:R-:W-:Y:S02]  /*6cb0*/  BSSY.RECONVERGENT B0, `(.L_x_410) ;  /* 0x00000fd000007945 */ /* 0x000fe40003800200 */
[----:B0-----:R-:W-:Y:S01]  /*6cc0*/  SHFL.BFLY PT, R19, R3, 0x10, 0x1f ;  /* 0x0e001f0003137f89 */ /* 0x001fe200000e0000 */
[----:B------:R-:W-:Y:S03]  /*6cd0*/  F2F.BF16.F64 R5, R2 ;  /* 0x0000000200057310 */ /* 0x000fe60000302000 */
[----:B------:R-:W0:Y:S05]  /*6ce0*/  SHFL.BFLY PT, R18, R2, 0x10, 0x1f ;  /* 0x0e001f0002127f89 */ /* 0x000e2a00000e0000 */
        /* <DEDUP_REMOVED lines=36> */
[----:B-1----:R-:W-:Y:S05]  /*6f30*/  @P1 BRA `(.L_x_420) ;  /* 0x0000000c00501947 */ /* 0x002fea0003800000 */
[----:B------:R-:W2:Y:S01]  /*6f40*/  LDL.64 R18, [R1] ;  /* 0x0000000001127983 */ /* 0x000ea20000100a00 */
[----:B------:R-:W-:Y:S01]  /*6f50*/  ISETP.NE.AND P0, PT, R37, RZ, PT ;  /* 0x000000ff2500720c */ /* 0x000fe20003f05270 */
[----:B------:R-:W-:Y:S01]  /*6f60*/  BSSY.RECONVERGENT B1, `(.L_x_421) ;  /* 0x000005f000017945 */ /* 0x000fe20003800200 */
[----:B------:R-:W-:Y:S01]  /*6f70*/  IMAD.MOV.U32 R5, RZ, RZ, R9 ;  /* 0x000000ffff057224 */ /* 0x000fe200078e0009 */
[----:B--2---:R-:W0:Y:S02]  /*6f80*/  F2F.BF16.F64 R18, R18 ;  /* 0x0000001200127310 */ /* 0x004e240000302000 */
[----:B0-----:R-:W-:-:S06]  /*6f90*/  SHF.L.U32 R20, R18, 0x10, RZ ;  /* 0x0000001012147819 */ /* 0x001fcc00000006ff */
[----:B------:R-:W0:Y:S02]  /*6fa0*/  F2F.F64.F32 R2, R20 ;  /* 0x0000001400027310 */ /* 0x000e240000201800 */
[----:B0-----:R-:W-:Y:S01]  /*6fb0*/  DADD R2, R2, 9.999999682655225389e-21 ;  /* 0x3bc79ca102027429 */ /* 0x001fe20000000000 */
[----:B------:R-:W-:Y:S10]  /*6fc0*/  @!P0 BRA `(.L_x_422) ;  /* 0x0000000400608947 */ /* 0x000ff40003800000 */
        /* <DEDUP_REMOVED lines=22> */
[----:B------:R-:W-:Y:S01]  /*7130*/  MOV R42, 0x7160 ;  /* 0x00007160002a7802 */ /* 0x000fe20000000f00 */
[----:B------:R-:W-:-:S07]  /*7140*/  IMAD.MOV.U32 R23, RZ, RZ, R3 ;  /* 0x000000ffff177224 */ /* 0x000fce00078e0003 */
[----:B------:R-:W-:Y:S05]  /*7150*/  CALL.REL.NOINC `($__internal_3_$__cuda_sm20_div_rn_f64_full) ;  /* 0x0000002c00b87944 */ /* 0x000fea0003c00000 */
.L_x_424:
[----:B------:R-:W-:Y:S05]  /*7160*/  BSYNC.RECONVERGENT B2 ;  /* 0x0000000000027941 */ /* 0x000fea0003800200 */
.L_x_423:
[----:B------:R-:W0:Y:S01]  /*7170*/  F2F.BF16.F64 R19, R18 ;  /* 0x0000001200137310 */ /* 0x000e220000302000 */
[----:B------:R-:W-:Y:S01]  /*7180*/  IMAD.MOV.U32 R5, RZ, RZ, R0 ;  /* 0x000000ffff057224 */ /* 0x000fe200078e0000 */
[----:B0-----:R0:W-:Y:S01]  /*7190*/  STS.U16 [R32], R19 ;  /* 0x0000001320007388 */ /* 0x0011e20000000400 */
[----:B------:R-:W-:Y:S05]  /*71a0*/  @!P1 BRA `(.L_x_422) ;  /* 0x0000000000e89947 */ /* 0x000fea0003800000 */
[----:B------:R-:W1:Y:S01]  /*71b0*/  LDS.U16 R5, [R32+0x40] ;  /* 0x0000400020057984 */ /* 0x000e620000000400 */
[----:B0-----:R-:W0:Y:S01]  /*71c0*/  MUFU.RCP64H R19, R3 ;  /* 0x0000000300137308 */ /* 0x001e220000001800 */
[----:B------:R-:W-:Y:S01]  /*71d0*/  MOV R18, 0x1 ;  /* 0x0000000100127802 */ /* 0x000fe20000000f00 */
[----:B------:R-:W-:Y:S01]  /*71e0*/  BSSY.RECONVERGENT B2, `(.L_x_425) ;  /* 0x0000016000027945 */ /* 0x000fe20003800200 */
[----:B------:R-:W-:-:S04]  /*71f0*/  ISETP.NE.AND P1, PT, R37, 0x2, PT ;  /* 0x000000022500780c */ /* 0x000fc80003f25270 */
[----:B0-----:R-:W-:-:S08]  /*7200*/  DFMA R20, -R2, R18, 1 ;  /* 0x3ff000000214742b */ /* 0x001fd00000000112 */
        /* <DEDUP_REMOVED lines=19> */
.L_x_426:
[----:B------:R-:W-:Y:S05]  /*7340*/  BSYNC.RECONVERGENT B2 ;  /* 0x0000000000027941 */ /* 0x000fea0003800200 */
.L_x_425:
[----:B------:R-:W0:Y:S01]  /*7350*/  F2F.BF16.F64 R19, R18 ;  /* 0x0000001200137310 */ /* 0x000e220000302000 */
[----:B------:R-:W-:Y:S01]  /*7360*/  MOV R5, R4 ;  /* 0x0000000400057202 */ /* 0x000fe20000000f00 */
[----:B0-----:R1:W-:Y:S01]  /*7370*/  STS.U16 [R32+0x40], R19 ;  /* 0x0000401320007388 */ /* 0x0013e20000000400 */
[----:B------:R-:W-:Y:S05]  /*7380*/  @!P1 BRA `(.L_x_422) ;  /* 0x0000000000709947 */ /* 0x000fea0003800000 */
[----:B------:R-:W0:Y:S01]  /*7390*/  LDS.U16 R5, [R32+0x80] ;  /* 0x0000800020057984 */ /* 0x000e220000000400 */
[----:B-1----:R-:W1:Y:S01]  /*73a0*/  MUFU.RCP64H R19, R3 ;  /* 0x0000000300137308 */ /* 0x002e620000001800 */
[----:B------:R-:W-:Y:S01]  /*73b0*/  IMAD.MOV.U32 R18, RZ, RZ, 0x1 ;  /* 0x00000001ff127424 */ /* 0x000fe200078e00ff */
[----:B------:R-:W-:Y:S05]  /*73c0*/  BSSY.RECONVERGENT B2, `(.L_x_427) ;  /* 0x0000015000027945 */ /* 0x000fea0003800200 */
[----:B-1----:R-:W-:-:S08]  /*73d0*/  DFMA R20, -R2, R18, 1 ;  /* 0x3ff000000214742b */ /* 0x002fd00000000112 */
[----:B------:R-:W-:-:S08]  /*73e0*/  DFMA R20, R20, R20, R20 ;  /* 0x000000141414722b */ /* 0x000fd00000000014 */
        /* <DEDUP_REMOVED lines=17> */
[----:B------:R-:W-:Y:S05]  /*7500*/  CALL.REL.NOINC `($__internal_3_$__cuda_sm20_div_rn_f64_full) ;  /* 0x0000002800cc7944 */ /* 0x000fea0003c00000 */
.L_x_428:
[----:B------:R-:W-:Y:S05]  /*7510*/  BSYNC.RECONVERGENT B2 ;  /* 0x0000000000027941 */ /* 0x000fea0003800200 */
.L_x_427:
[----:B------:R-:W0:Y:S01]  /*7520*/  F2F.BF16.F64 R19, R18 ;  /* 0x0000001200137310 */ /* 0x000e220000302000 */
[----:B------:R-:W-:Y:S01]  /*7530*/  IMAD.MOV.U32 R5, RZ, RZ, R6 ;  /* 0x000000ffff057224 */ /* 0x000fe200078e0006 */
[----:B0-----:R2:W-:Y:S06]  /*7540*/  STS.U16 [R32+0x80], R19 ;  /* 0x0000801320007388 */ /* 0x0015ec0000000400 */
.L_x_422:
[----:B------:R-:W-:Y:S05]  /*7550*/  BSYNC.RECONVERGENT B1 ;  /* 0x0000000000017941 */ /* 0x000fea0003800200 */
.L_x_421:
[----:B------:R-:W-:-:S13]  /*7560*/  ISETP.GE.U32.AND P0, PT, R16, 0x60, PT ;  /* 0x000000601000780c */ /* 0x000fda0003f06070 */
[----:B------:R-:W-:Y:S05]  /*7570*/  @!P0 BRA `(.L_x_420) ;  /* 0x0000000400c08947 */ /* 0x000fea0003800000 */
.L_x_437:
[C---:B---3--:R-:W-:Y:S01]  /*7580*/  IMAD R39, R5.reuse, 0x2, R14 ;  /* 0x0000000205277824 */ /* 0x048fe200078e020e */
[----:B012---:R-:W0:Y:S01]  /*7590*/  MUFU.RCP64H R19, R3 ;  /* 0x0000000300137308 */ /* 0x007e220000001800 */
[----:B------:R-:W-:Y:S01]  /*75a0*/  MOV R18, 0x1 ;  /* 0x0000000100127802 */ /* 0x000fe20000000f00 */
[----:B------:R-:W-:Y:S01]  /*75b0*/  VIADD R5, R5, 0x80 ;  /* 0x0000008005057836 */ /* 0x000fe20000000000 */
[----:B------:R-:W-:Y:S01]  /*75c0*/  BSSY.RECONVERGENT B1, `(.L_x_429) ;  /* 0x0000017000017945 */ /* 0x000fe20003800200 */
[----:B------:R-:W1:Y:S03]  /*75d0*/  LDS.U16 R22, [R39] ;  /* 0x0000000027167984 */ /* 0x000e660000000400 */
[----:B------:R-:W-:Y:S01]  /*75e0*/  ISETP.GE.AND P1, PT, R5, UR5, PT ;  /* 0x0000000505007c0c */ /* 0x000fe2000bf26270 */
[----:B0-----:R-:W-:-:S08]  /*75f0*/  DFMA R20, -R2, R18, 1 ;  /* 0x3ff000000214742b */ /* 0x001fd00000000112 */
[----:B------:R-:W-:-:S08]  /*7600*/  DFMA R20, R20, R20, R20 ;  /* 0x000000141414722b */ /* 0x000fd00000000014 */
[----:B------:R-:W-:-:S08]  /*7610*/  DFMA R20, R18, R20, R18 ;  /* 0x000000141214722b */ /* 0x000fd00000000012 */
[----:B------:R-:W-:Y:S01]  /*7620*/  DFMA R24, -R2, R20, 1 ;  /* 0x3ff000000218742b */ /* 0x000fe20000000114 */
[----:B-1----:R-:W-:-:S07]  /*7630*/  IMAD.U32 R18, R22, 0x10000, RZ ;  /* 0x0001000016127824 */ /* 0x002fce00078e00ff */
        /* <DEDUP_REMOVED lines=12> */
[----:B------:R-:W-:Y:S05]  /*7700*/  CALL.REL.NOINC `($__internal_3_$__cuda_sm20_div_rn_f64_full) ;  /* 0x00000028004c7944 */ /* 0x000fea0003c00000 */
[----:B------:R-:W-:Y:S01]  /*7710*/  IMAD.MOV.U32 R24, RZ, RZ, R18 ;  /* 0x000000ffff187224 */ /* 0x000fe200078e0012 */
[----:B------:R-:W-:-:S07]  /*7720*/  MOV R25, R19 ;  /* 0x0000001300197202 */ /* 0x000fce0000000f00 */
.L_x_430:
[----:B------:R-:W-:Y:S05]  /*7730*/  BSYNC.RECONVERGENT B1 ;  /* 0x0000000000017941 */ /* 0x000fea0003800200 */
.L_x_429:
[----:B------:R-:W0:Y:S01]  /*7740*/  LDS.U16 R20, [R39+0x40] ;  /* 0x0000400027147984 */ /* 0x000e220000000400 */
[----:B------:R-:W1:Y:S01]  /*7750*/  MUFU.RCP64H R19, R3 ;  /* 0x0000000300137308 */ /* 0x000e620000001800 */
[----:B------:R-:W-:Y:S01]  /*7760*/  IMAD.MOV.U32 R18, RZ, RZ, 0x1 ;  /* 0x00000001ff127424 */ /* 0x000fe200078e00ff */
[----:B------:R-:W-:Y:S06]  /*7770*/  BSSY.RECONVERGENT B1, `(.L_x_431) ;  /* 0x0000017000017945 */ /* 0x000fec0003800200 */
[----:B------:R-:W2:Y:S01]  /*7780*/  F2F.BF16.F64 R24, R24 ;  /* 0x0000001800187310 */ /* 0x000ea20000302000 */
[----:B-1----:R-:W-:Y:S01]  /*7790*/  DFMA R22, -R2, R18, 1 ;  /* 0x3ff000000216742b */ /* 0x002fe20000000112 */
[----:B--2---:R1:W-:Y:S07]  /*77a0*/  STS.U16 [R39], R24 ;  /* 0x0000001827007388 */ /* 0x0043ee0000000400 */
        /* <DEDUP_REMOVED lines=15> */
[----:B------:R-:W-:-:S07]  /*78a0*/  MOV R42, 0x78c0 ;  /* 0x000078c0002a7802 */ /* 0x000fce0000000f00 */
[----:B------:R-:W-:Y:S05]  /*78b0*/  CALL.REL.NOINC `($__internal_3_$__cuda_sm20_div_rn_f64_full) ;  /* 0x0000002400e07944 */ /* 0x000fea0003c00000 */
[----:B------:R-:W-:Y:S01]  /*78c0*/  MOV R26, R18 ;  /* 0x00000012001a7202 */ /* 0x000fe20000000f00 */
[----:B------:R-:W-:-:S07]  /*78d0*/  IMAD.MOV.U32 R27, RZ, RZ, R19 ;  /* 0x000000ffff1b7224 */ /* 0x000fce00078e0013 */
.L_x_432:
[----:B------:R-:W-:Y:S05]  /*78e0*/  BSYNC.RECONVERGENT B1 ;  /* 0x0000000000017941 */ /* 0x000fea0003800200 */
.L_x_431:
[----:B------:R-:W0:Y:S01]  /*78f0*/  LDS.U16 R20, [R39+0x80] ;  /* 0x0000800027147984 */ /* 0x000e220000000400 */
[----:B------:R-:W1:Y:S01]  /*7900*/  MUFU.RCP64H R19, R3 ;  /* 0x0000000300137308 */ /* 0x000e620000001800 */
[----:B------:R-:W-:Y:S01]  /*7910*/  HFMA2 R18, -RZ, RZ, 0, 5.9604644775390625e-08 ;  /* 0x00000001ff127431 */ /* 0x000fe200000001ff */
[----:B------:R-:W-:Y:S06]  /*7920*/  BSSY.RECONVERGENT B1, `(.L_x_433) ;  /* 0x0000017000017945 */ /* 0x000fec0003800200 */
[----:B------:R-:W2:Y:S01]  /*7930*/  F2F.BF16.F64 R26, R26 ;  /* 0x0000001a001a7310 */ /* 0x000ea20000302000 */
[----:B-1----:R-:W-:Y:S01]  /*7940*/  DFMA R22, -R2, R18, 1 ;  /* 0x3ff000000216742b */ /* 0x002fe20000000112 */
[----:B--2---:R1:W-:Y:S07]  /*7950*/  STS.U16 [R39+0x40], R26 ;  /* 0x0000401a27007388 */ /* 0x0043ee0000000400 */
        /* <DEDUP_REMOVED lines=19> */
.L_x_434:
[----:B------:R-:W-:Y:S05]  /*7a90*/  BSYNC.RECONVERGENT B1 ;  /* 0x0000000000017941 */ /* 0x000fea0003800200 */
.L_x_433:
        /* <DEDUP_REMOVED lines=25> */
[----:B------:R-:W-:Y:S05]  /*7c30*/  CALL.REL.NOINC `($__internal_3_$__cuda_sm20_div_rn_f64_full) ;  /* 0x0000002400007944 */ /* 0x000fea0003c00000 */
.L_x_436:
[----:B------:R-:W-:Y:S05]  /*7c40*/  BSYNC.RECONVERGENT B1 ;  /* 0x0000000000017941 */ /* 0x000fea0003800200 */
.L_x_435:
[----:B------:R-:W0:Y:S02]  /*7c50*/  F2F.BF16.F64 R18, R18 ;  /* 0x0000001200127310 */ /* 0x000e240000302000 */
[----:B0-----:R3:W-:Y:S01]  /*7c60*/  STS.U16 [R39+0xc0], R18 ;  /* 0x0000c01227007388 */ /* 0x0017e20000000400 */
[----:B------:R-:W-:Y:S05]  /*7c70*/  @!P1 BRA `(.L_x_437) ;  /* 0xfffffff800409947 */ /* 0x000fea000383ffff */
.L_x_420:
[----:B------:R-:W-:Y:S05]  /*7c80*/  BSYNC.RECONVERGENT B0 ;  /* 0x0000000000007941 */ /* 0x000fea0003800200 */
.L_x_410:
[----:B------:R-:W-:Y:S01]  /*7c90*/  NOP ;  /* 0x0000000000007918 */ /* 0x000fe20000000000 */
.L_x_409:
[----:B------:R-:W0:Y:S02]  /*7ca0*/  LDCU UR5, c[0x0][0x390] ;  /* 0x00007200ff0577ac */ /* 0x000e240008000800 */
[----:B0-----:R-:W-:-:S04]  /*7cb0*/  MOV R28, UR5 ;  /* 0x00000005001c7c02 */ /* 0x001fc80008000f00 */
[----:B------:R-:W-:-:S13]  /*7cc0*/  ISETP.GE.AND P0, PT, R28, 0x1, PT ;  /* 0x000000011c00780c */ /* 0x000fda0003f06270 */
[----:B------:R-:W-:Y:S05]  /*7cd0*/  @!P0 BRA `(.L_x_438) ;  /* 0x0000000c00808947 */ /* 0x000fea0003800000 */
[----:B------:R-:W-:-:S07]  /*7ce0*/  IMAD.MOV.U32 R5, RZ, RZ, RZ ;  /* 0x000000ffff057224 */ /* 0x000fce00078e00ff */
.L_x_455:
[----:B------:R-:W0:Y:S01]  /*7cf0*/  LDCU UR5, c[0x0][0x38c] ;  /* 0x00007180ff0577ac */ /* 0x000e220008000800 */
[----:B------:R-:W-:Y:S01]  /*7d00*/  BSSY.RECONVERGENT B0, `(.L_x_439) ;  /* 0x0000015000007945 */ /* 0x000fe20003800200 */
[----:B-1234-:R-:W-:Y:S01]  /*7d10*/  MOV R18, RZ ;  /* 0x000000ff00127202 */ /* 0x01efe20000000f00 */
[----:B------:R-:W-:Y:S01]  /*7d20*/  IMAD.MOV.U32 R2, RZ, RZ, 0x0 ;  /* 0x00000000ff027424 */ /* 0x000fe200078e00ff */
[----:B------:R-:W-:Y:S02]  /*7d30*/  MOV R3, 0xfff00000 ;  /* 0xfff0000000037802 */ /* 0x000fe40000000f00 */
[----:B0-----:R-:W-:-:S13]  /*7d40*/  ISETP.GE.AND P0, PT, R9, UR5, PT ;  /* 0x0000000509007c0c */ /* 0x001fda000bf06270 */
[----:B------:R-:W-:Y:S05]  /*7d50*/  @P0 BRA `(.L_x_440) ;  /* 0x00000000003c0947 */ /* 0x000fea0003800000 */
[----:B------:R-:W-:-:S13]  /*7d60*/  ISETP.NE.AND P0, PT, R5, RZ, PT ;  /* 0x000000ff0500720c */ /* 0x000fda0003f05270 */
[----:B------:R-:W-:Y:S05]  /*7d70*/  @!P0 BRA `(.L_x_441) ;  /* 0x0000000000248947 */ /* 0x000fea0003800000 */
[----:B------:R-:W-:-:S07]  /*7d80*/  IMAD.MOV.U32 R19, RZ, RZ, RZ ;  /* 0x000000ffff137224 */ /* 0x000fce00078e00ff */
.L_x_442:
[----:B------:R-:W-:Y:S01]  /*7d90*/  LEA R20, R19, R34, 0x2 ;  /* 0x0000002213147211 */ /* 0x000fe200078e10ff */
[----:B------:R-:W-:-:S05]  /*7da0*/  IMAD.MOV.U32 R18, RZ, RZ, R9 ;  /* 0x000000ffff127224 */ /* 0x000fca00078e0009 */
[----:B------:R-:W0:Y:S02]  /*7db0*/  LDS R20, [R20] ;  /* 0x0000000014147984 */ /* 0x000e240000000800 */
[----:B0-----:R-:W-:-:S13]  /*7dc0*/  ISETP.NE.AND P0, PT, R20, R9, PT ;  /* 0x000000091400720c */ /* 0x001fda0003f05270 */
[----:B------:R-:W-:Y:S05]  /*7dd0*/  @!P0 BRA `(.L_x_440) ;  /* 0x00000000001c8947 */ /* 0x000fea0003800000 */
[----:B------:R-:W-:-:S04]  /*7de0*/  IADD3 R19, PT, PT, R19, 0x1, RZ ;  /* 0x0000000113137810 */ /* 0x000fc80007ffe0ff */
[----:B------:R-:W-:-:S13]  /*7df0*/  ISETP.NE.AND P0, PT, R19, R5, PT ;  /* 0x000000051300720c */ /* 0x000fda0003f05270 */
[----:B------:R-:W-:Y:S05]  /*7e00*/  @P0 BRA `(.L_x_442) ;  /* 0xfffffffc00e00947 */ /* 0x000fea000383ffff */
.L_x_441:
[----:B------:R-:W0:Y:S01]  /*7e10*/  LDS.U16 R2, [R32] ;  /* 0x0000000020027984 */ /* 0x000e220000000400 */
[----:B------:R-:W-:Y:S01]  /*7e20*/  MOV R18, R9 ;  /* 0x0000000900127202 */ /* 0x000fe20000000f00 */
[----:B0-----:R-:W-:-:S06]  /*7e30*/  IMAD.U32 R2, R2, 0x10000, RZ ;  /* 0x0001000002027824 */ /* 0x001fcc00078e00ff */
[----:B------:R-:W0:Y:S02]  /*7e40*/  F2F.F64.F32 R2, R2 ;  /* 0x0000000200027310 */ /* 0x000e240000201800 */
.L_x_440:
[----:B------:R-:W-:Y:S05]  /*7e50*/  BSYNC.RECONVERGENT B0 ;  /* 0x0000000000007941 */ /* 0x000fea0003800200 */
.L_x_439:
[----:B------:R-:W1:Y:S01]  /*7e60*/  LDCU UR5, c[0x0][0x38c] ;  /* 0x00007180ff0577ac */ /* 0x000e620008000800 */
[----:B0-----:R0:W-:Y:S01]  /*7e70*/  STL.64 [R1], R2 ;  /* 0x0000000201007387 */ /* 0x0011e20000100a00 */
[----:B------:R-:W-:Y:S01]  /*7e80*/  BSSY.RECONVERGENT B0, `(.L_x_443) ;  /* 0x0000075000007945 */ /* 0x000fe20003800200 */
[----:B------:R-:W2:Y:S02]  /*7e90*/  LDCU UR6, c[0x0][0x38c] ;  /* 0x00007180ff0677ac */ /* 0x000ea40008000800 */
[----:B------:R0:W-:Y:S01]  /*7ea0*/  STL [R1+0x8], R18 ;  /* 0x0000081201007387 */ /* 0x0001e20000100800 */
[----:B-1----:R-:W-:-:S13]  /*7eb0*/  ISETP.GE.AND P0, PT, R0, UR5, PT ;  /* 0x0000000500007c0c */ /* 0x002fda000bf06270 */
[----:B0-2---:R-:W-:Y:S05]  /*7ec0*/  @P0 BRA `(.L_x_444) ;  /* 0x0000000400c00947 */ /* 0x005fea0003800000 */
[----:B------:R-:W-:-:S13]  /*7ed0*/  ISETP.NE.AND P0, PT, R5, RZ, PT ;  /* 0x000000ff0500720c */ /* 0x000fda0003f05270 */
[----:B------:R-:W-:Y:S05]  /*7ee0*/  @!P0 BRA `(.L_x_445) ;  /* 0x0000000000808947 */ /* 0x000fea0003800000 */
[----:B------:R-:W-:Y:S01]  /*7ef0*/  BSSY.RECONVERGENT B1, `(.L_x_446) ;  /* 0x000001e000017945 */ /* 0x000fe20003800200 */
[----:B------:R-:W-:-:S07]  /*7f00*/  IMAD.MOV.U32 R20, RZ, RZ, R0 ;  /* 0x000000ffff147224 */ /* 0x000fce00078e0000 */
.L_x_451:
[----:B------:R-:W-:Y:S01]  /*7f10*/  BSSY.RECONVERGENT B2, `(.L_x_447) ;  /* 0x0000012000027945 */ /* 0x000fe20003800200 */
[----:B------:R-:W-:-:S03]  /*7f20*/  HFMA2 R2, -RZ, RZ, 0, 0 ;  /* 0x00000000ff027431 */ /* 0x000fc600000001ff */
[----:B------:R-:W-:Y:S04]  /*7f30*/  BSSY.RELIABLE B3, `(.L_x_448) ;  /* 0x000000b000037945 */ /* 0x000fe80003800100 */
.L_x_450:
[----:B------:R-:W-:Y:S01]  /*7f40*/  IMAD R3, R2, 0x4, R34 ;  /* 0x0000000402037824 */ /* 0x000fe200078e0222 */
[----:B------:R-:W-:Y:S01]  /*7f50*/  MOV R18, 0x0 ;  /* 0x0000000000127802 */ /* 0x000fe20000000f00 */
[----:B------:R-:W-:-:S04]  /*7f60*/  IMAD.MOV.U32 R19, RZ, RZ, -0x100000 ;  /* 0xfff00000ff137424 */ /* 0x000fc800078e00ff */
[----:B------:R-:W0:Y:S02]  /*7f70*/  LDS R3, [R3] ;  /* 0x0000000003037984 */ /* 0x000e240000000800 */
[----:B0-----:R-:W-:-:S13]  /*7f80*/  ISETP.NE.AND P0, PT, R3, R20, PT ;  /* 0x000000140300720c */ /* 0x001fda0003f05270 */
[----:B------:R-:W-:Y:S05]  /*7f90*/  @!P0 BREAK.RELIABLE B3 ;  /* 0x0000000000038942 */ /* 0x000fea0003800100 */
[----:B------:R-:W-:Y:S05]  /*7fa0*/  @!P0 BRA `(.L_x_449) ;  /* 0x0000000000208947 */ /* 0x000fea0003800000 */
[----:B------:R-:W-:-:S04]  /*7fb0*/  IADD3 R2, PT, PT, R2, 0x1, RZ ;  /* 0x0000000102027810 */ /* 0x000fc80007ffe0ff */
[----:B------:R-:W-:-:S13]  /*7fc0*/  ISETP.NE.AND P0, PT, R2, R5, PT ;  /* 0x000000050200720c */ /* 0x000fda0003f05270 */
[----:B------:R-:W-:Y:S05]  /*7fd0*/  @P0 BRA `(.L_x_450) ;  /* 0xfffffffc00d80947 */ /* 0x000fea000383ffff */
[----:B------:R-:W-:Y:S05]  /*7fe0*/  BSYNC.RELIABLE B3 ;  /* 0x0000000000037941 */ /* 0x000fea0003800100 */
.L_x_448:
[----:B------:R-:W-:-:S06]  /*7ff0*/  IMAD R2, R20, 0x2, R14 ;  /* 0x0000000214027824 */ /* 0x000fcc00078e020e */
[----:B------:R-:W0:Y:S02]  /*8000*/  LDS.U16 R2, [R2] ;  /* 0x0000000002027984 */ /* 0x000e240000000400 */
[----:B0-----:R-:W-:-:S06]  /*8010*/  SHF.L.U32 R18, R2, 0x10, RZ ;  /* 0x0000001002127819 */ /* 0x001fcc00000006ff */
[----:B------:R-:W0:Y:S02]  /*8020*/  F2F.F64.F32 R18, R18 ;  /* 0x0000001200127310 */ /* 0x000e240000201800 */
.L_x_449:
[----:B------:R-:W-:Y:S05]  /*8030*/  BSYNC.RECONVERGENT B2 ;  /* 0x0000000000027941 */ /* 0x000fea0003800200 */
.L_x_447:
[----:B------:R-:W2:Y:S01]  /*8040*/  LDL.64 R2, [R1] ;  /* 0x0000000001027983 */ /* 0x000ea20000100a00 */
[----:B------:R-:W1:Y:S03]  /*8050*/  LDCU UR5, c[0x0][0x38c] ;  /* 0x00007180ff0577ac */ /* 0x000e660008000800 */
[----:B0-----:R-:W-:Y:S01]  /*8060*/  STL.64 [R1+0x10], R18 ;  /* 0x0000101201007387 */ /* 0x001fe20000100a00 */
[----:B--2---:R-:W-:-:S14]  /*8070*/  DSETP.GT.AND P0, PT, R18, R2, PT ;  /* 0x000000021200722a */ /* 0x004fdc0003f04000 */
[----:B------:R0:W-:Y:S04]  /*8080*/  @P0 STL [R1+0x8], R20 ;  /* 0x0000081401000387 */ /* 0x0001e80000100800 */
[----:B------:R2:W-:Y:S01]  /*8090*/  @P0 STL.64 [R1], R18 ;  /* 0x0000001201000387 */ /* 0x0005e20000100a00 */
[----:B0-----:R-:W-:-:S05]  /*80a0*/  VIADD R20, R20, 0x20 ;  /* 0x0000002014147836 */ /* 0x001fca0000000000 */
[----:B-1----:R-:W-:-:S13]  /*80b0*/  ISETP.GE.AND P0, PT, R20, UR5, PT ;  /* 0x0000000514007c0c */ /* 0x002fda000bf06270 */
[----:B--2---:R-:W-:Y:S05]  /*80c0*/  @!P0 BRA `(.L_x_451) ;  /* 0xfffffffc00908947 */ /* 0x004fea000383ffff */
[----:B------:R-:W-:Y:S05]  /*80d0*/  BSYNC.RECONVERGENT B1 ;  /* 0x0000000000017941 */ /* 0x000fea0003800200 */
.L_x_446:
[----:B------:R-:W-:Y:S05]  /*80e0*/  BRA `(.L_x_444) ;  /* 0x0000000400387947 */ /* 0x000fea0003800000 */
.L_x_445:
[----:B------:R-:W-:Y:S01]  /*80f0*/  ISETP.NE.AND P0, PT, R35, RZ, PT ;  /* 0x000000ff2300720c */ /* 0x000fe20003f05270 */
[----:B------:R-:W-:Y:S01]  /*8100*/  BSSY.RECONVERGENT B1, `(.L_x_452) ;  /* 0x0000023000017945 */ /* 0x000fe20003800200 */
[----:B------:R-:W-:-:S11]  /*8110*/  MOV R26, R0 ;  /* 0x00000000001a7202 */ /* 0x000fd60000000f00 */
[----:B------:R-:W-:Y:S05]  /*8120*/  @!P0 BRA `(.L_x_453) ;  /* 0x0000000000808947 */ /* 0x000fea0003800000 */
[----:B------:R-:W2:Y:S01]  /*8130*/  LDL.64 R2, [R1] ;  /* 0x0000000001027983 */ /* 0x000ea20000100a00 */
[----:B------:R-:W-:-:S03]  /*8140*/  MOV R26, R4 ;  /* 0x00000004001a7202 */ /* 0x000fc60000000f00 */
[----:B------:R-:W0:Y:S02]  /*8150*/  LDS.U16 R18, [R32+0x40] ;  /* 0x0000400020127984 */ /* 0x000e240000000400 */
[----:B0-----:R-:W-:-:S06]  /*8160*/  IMAD.U32 R18, R18, 0x10000, RZ ;  /* 0x0001000012127824 */ /* 0x001fcc00078e00ff */
[----:B------:R-:W0:Y:S02]  /*8170*/  F2F.F64.F32 R18, R18 ;  /* 0x0000001200127310 */ /* 0x000e240000201800 */
[----:B0-----:R0:W-:Y:S01]  /*8180*/  STL.64 [R1+0x10], R18 ;  /* 0x0000101201007387 */ /* 0x0011e20000100a00 */
[----:B--2---:R-:W-:-:S14]  /*8190*/  DSETP.GT.AND P0, PT, R18, R2, PT ;  /* 0x000000021200722a */ /* 0x004fdc0003f04000 */
[----:B------:R0:W-:Y:S04]  /*81a0*/  @P0 STL.64 [R1], R18 ;  /* 0x0000001201000387 */ /* 0x0001e80000100a00 */
[----:B------:R0:W-:Y:S01]  /*81b0*/  @P0 STL [R1+0x8], R0 ;  /* 0x0000080001000387 */ /* 0x0001e20000100800 */
[----:B------:R-:W-:-:S13]  /*81c0*/  ISETP.NE.AND P0, PT, R35, 0x1, PT ;  /* 0x000000012300780c */ /* 0x000fda0003f05270 */
[----:B0-----:R-:W-:Y:S05]  /*81d0*/  @!P0 BRA `(.L_x_453) ;  /* 0x0000000000548947 */ /* 0x001fea0003800000 */
        /* <DEDUP_REMOVED lines=18> */
[----:B------:R0:W-:Y:S01]  /*8300*/  @P0 STL.64 [R1], R18 ;  /* 0x0000001201000387 */ /* 0x0001e20000100a00 */
[----:B------:R-:W-:-:S03]  /*8310*/  @P0 IMAD.MOV.U32 R26, RZ, RZ, R12 ;  /* 0x000000ffff1a0224 */ /* 0x000fc600078e000c */
[----:B------:R0:W-:Y:S04]  /*8320*/  @P0 STL [R1+0x8], R6 ;  /* 0x0000080601000387 */ /* 0x0001e80000100800 */
.L_x_453:
[----:B------:R-:W-:Y:S05]  /*8330*/  BSYNC.RECONVERGENT B1 ;  /* 0x0000000000017941 */ /* 0x000fea0003800200 */
.L_x_452:
[----:B------:R-:W-:-:S13]  /*8340*/  ISETP.GE.U32.AND P0, PT, R15, 0x60, PT ;  /* 0x000000600f00780c */ /* 0x000fda0003f06070 */
[----:B------:R-:W-:Y:S05]  /*8350*/  @!P0 BRA `(.L_x_444) ;  /* 0x00000000009c8947 */ /* 0x000fea0003800000 */
.L_x_454:
[----:B------:R-:W2:Y:S01]  /*8360*/  LDL.64 R2, [R1] ;  /* 0x0000000001027983 */ /* 0x000ea20000100a00 */
[----:B------:R-:W-:-:S05]  /*8370*/  LEA R27, R26, R14, 0x1 ;  /* 0x0000000e1a1b7211 */ /* 0x000fca00078e08ff */
[----:B0-----:R-:W0:Y:S04]  /*8380*/  LDS.U16 R18, [R27] ;  /* 0x000000001b127984 */ /* 0x001e280000000400 */
[----:B------:R-:W1:Y:S04]  /*8390*/  LDS.U16 R19, [R27+0x40] ;  /* 0x000040001b137984 */ /* 0x000e680000000400 */
[----:B------:R-:W3:Y:S01]  /*83a0*/  LDS.U16 R20, [R27+0x80] ;  /* 0x000080001b147984 */ /* 0x000ee20000000400 */
[----:B0-----:R-:W-:-:S04]  /*83b0*/  IMAD.U32 R18, R18, 0x10000, RZ ;  /* 0x0001000012127824 */ /* 0x001fc800078e00ff */
[----:B------:R0:W2:Y:S01]  /*83c0*/  F2F.F64.F32 R24, R18 ;  /* 0x0000001200187310 */ /* 0x0000a20000201800 */
[----:B-1----:R-:W-:Y:S01]  /*83d0*/  SHF.L.U32 R19, R19, 0x10, RZ ;  /* 0x0000001013137819 */ /* 0x002fe200000006ff */
[----:B---3--:R-:W-:Y:S01]  /*83e0*/  IMAD.U32 R20, R20, 0x10000, RZ ;  /* 0x0001000014147824 */ /* 0x008fe200078e00ff */
[----:B0-----:R-:W0:Y:S01]  /*83f0*/  LDS.U16 R18, [R27+0xc0] ;  /* 0x0000c0001b127984 */ /* 0x001e220000000400 */
[----:B--2---:R-:W-:-:S14]  /*8400*/  DSETP.GT.AND P0, PT, R24, R2, PT ;  /* 0x000000021800722a */ /* 0x004fdc0003f04000 */
[----:B------:R-:W-:Y:S04]  /*8410*/  @P0 STL.64 [R1], R24 ;  /* 0x0000001801000387 */ /* 0x000fe80000100a00 */
[----:B------:R-:W2:Y:S01]  /*8420*/  LDL.64 R2, [R1] ;  /* 0x0000000001027983 */ /* 0x000ea20000100a00 */
[----:B------:R-:W2:Y:S02]  /*8430*/  F2F.F64.F32 R22, R19 ;  /* 0x0000001300167310 */ /* 0x000ea40000201800 */
[----:B--2---:R-:W-:-:S14]  /*8440*/  DSETP.GT.AND P1, PT, R22, R2, PT ;  /* 0x000000021600722a */ /* 0x004fdc0003f24000 */
[----:B------:R-:W-:Y:S04]  /*8450*/  @P1 STL.64 [R1], R22 ;  /* 0x0000001601001387 */ /* 0x000fe80000100a00 */
[----:B------:R-:W2:Y:S01]  /*8460*/  LDL.64 R2, [R1] ;  /* 0x0000000001027983 */ /* 0x000ea20000100a00 */
[----:B------:R-:W2:Y:S01]  /*8470*/  F2F.F64.F32 R20, R20 ;  /* 0x0000001400147310 */ /* 0x000ea20000201800 */
[----:B0-----:R-:W-:Y:S01]  /*8480*/  SHF.L.U32 R18, R18, 0x10, RZ ;  /* 0x0000001012127819 */ /* 0x001fe200000006ff */
[----:B--2---:R-:W-:-:S14]  /*8490*/  DSETP.GT.AND P2, PT, R20, R2, PT ;  /* 0x000000021400722a */ /* 0x004fdc0003f44000 */
[----:B------:R-:W-:Y:S04]  /*84a0*/  @P2 STL.64 [R1], R20 ;  /* 0x0000001401002387 */ /* 0x000fe80000100a00 */
[----:B------:R-:W2:Y:S01]  /*84b0*/  LDL.64 R2, [R1] ;  /* 0x0000000001027983 */ /* 0x000ea20000100a00 */
[----:B------:R-:W0:Y:S01]  /*84c0*/  F2F.F64.F32 R18, R18 ;  /* 0x0000001200127310 */ /* 0x000e220000201800 */
[C---:B------:R-:W-:Y:S02]  /*84d0*/  @P2 IADD3 R28, PT, PT, R26.reuse, 0x40, RZ ;  /* 0x000000401a1c2810 */ /* 0x040fe40007ffe0ff */
[----:B------:R-:W-:Y:S04]  /*84e0*/  STL.64 [R1+0x10], R24 ;  /* 0x0000101801007387 */ /* 0x000fe80000100a00 */
[----:B------:R1:W-:Y:S04]  /*84f0*/  @P0 STL [R1+0x8], R26 ;  /* 0x0000081a01000387 */ /* 0x0003e80000100800 */
[----:B------:R3:W-:Y:S04]  /*8500*/  STL.64 [R1+0x10], R22 ;  /* 0x0000101601007387 */ /* 0x0007e80000100a00 */
[----:B------:R3:W-:Y:S04]  /*8510*/  STL.64 [R1+0x10], R20 ;  /* 0x0000101401007387 */ /* 0x0007e80000100a00 */
[----:B0-----:R3:W-:Y:S01]  /*8520*/  STL.64 [R1+0x10], R18 ;  /* 0x0000101201007387 */ /* 0x0017e20000100a00 */
[----:B--2---:R-:W-:Y:S01]  /*8530*/  DSETP.GT.AND P3, PT, R18, R2, PT ;  /* 0x000000021200722a */ /* 0x004fe20003f64000 */
[----:B------:R-:W-:-:S05]  /*8540*/  @P1 VIADD R2, R26, 0x20 ;  /* 0x000000201a021836 */ /* 0x000fca0000000000 */
[----:B------:R3:W-:Y:S04]  /*8550*/  @P1 STL [R1+0x8], R2 ;  /* 0x0000080201001387 */ /* 0x0007e80000100800 */
[----:B------:R3:W-:Y:S04]  /*8560*/  @P2 STL [R1+0x8], R28 ;  /* 0x0000081c01002387 */ /* 0x0007e80000100800 */
[C---:B------:R-:W-:Y:S01]  /*8570*/  @P3 VIADD R30, R26.reuse, 0x60 ;  /* 0x000000601a1e3836 */ /* 0x040fe20000000000 */
[----:B------:R3:W-:Y:S01]  /*8580*/  @P3 STL.64 [R1], R18 ;  /* 0x0000001201003387 */ /* 0x0007e20000100a00 */
[----:B-1----:R-:W-:-:S03]  /*8590*/  IADD3 R26, PT, PT, R26, 0x80, RZ ;  /* 0x000000801a1a7810 */ /* 0x002fc60007ffe0ff */
[----:B------:R3:W-:Y:S01]  /*85a0*/  @P3 STL [R1+0x8], R30 ;  /* 0x0000081e01003387 */ /* 0x0007e20000100800 */
[----:B------:R-:W-:-:S13]  /*85b0*/  ISETP.GE.AND P0, PT, R26, UR6, PT ;  /* 0x000000061a007c0c */ /* 0x000fda000bf06270 */
[----:B---3--:R-:W-:Y:S05]  /*85c0*/  @!P0 BRA `(.L_x_454) ;  /* 0xfffffffc00648947 */ /* 0x008fea000383ffff */
.L_x_444:
[----:B------:R-:W-:Y:S05]  /*85d0*/  BSYNC.RECONVERGENT B0 ;  /* 0x0000000000007941 */ /* 0x000fea0003800200 */
.L_x_443:
[----:B------:R-:W-:Y:S05]  /*85e0*/  WARPSYNC.ALL ;  /* 0x0000000000007948 */ /* 0x000fea0003800000 */
[----:B------:R-:W0:Y:S04]  /*85f0*/  LDL.64 R20, [R1] ;  /* 0x0000000001147983 */ /* 0x000e280000100a00 */
[----:B------:R-:W2:Y:S04]  /*8600*/  LDL.64 R2, [R1] ;  /* 0x0000000001027983 */ /* 0x000ea80000100a00 */
[----:B------:R-:W3:Y:S04]  /*8610*/  LDL R24, [R1+0x8] ;  /* 0x0000080001187983 */ /* 0x000ee80000100800 */
[----:B0-----:R-:W-:Y:S04]  /*8620*/  SHFL.BFLY PT, R19, R21, 0x10, 0x1f ;  /* 0x0e001f0015137f89 */ /* 0x001fe800000e0000 */
[----:B------:R-:W0:Y:S04]  /*8630*/  SHFL.BFLY PT, R18, R20, 0x10, 0x1f ;  /* 0x0e001f0014127f89 */ /* 0x000e2800000e0000 */
[----:B0-----:R-:W-:Y:S04]  /*8640*/  STL.64 [R1+0x18], R18 ;  /* 0x0000181201007387 */ /* 0x001fe80000100a00 */
[----:B------:R-:W2:Y:S04]  /*8650*/  LDL.64 R22, [R1+0x18] ;  /* 0x0000180001167983 */ /* 0x000ea80000100a00 */
[----:B---3--:R-:W0:Y:S04]  /*8660*/  SHFL.BFLY PT, R24, R24, 0x10, 0x1f ;  /* 0x0e001f0018187f89 */ /* 0x008e2800000e0000 */
[----:B0-----:R-:W-:Y:S01]  /*8670*/  STL [R1+0x20], R24 ;  /* 0x0000201801007387 */ /* 0x001fe20000100800 */
[----:B--2---:R-:W-:-:S14]  /*8680*/  DSETP.GT.AND P0, PT, R22, R2, PT ;  /* 0x000000021600722a */ /* 0x004fdc0003f04000 */
[----:B------:R-:W-:Y:S04]  /*8690*/  @P0 STL.64 [R1], R22 ;  /* 0x0000001601000387 */ /* 0x000fe80000100a00 */
[----:B------:R-:W2:Y:S04]  /*86a0*/  LDL.64 R26, [R1] ;  /* 0x00000000011a7983 */ /* 0x000ea80000100a00 */
[----:B------:R-:W3:Y:S04]  /*86b0*/  @P0 LDL R28, [R1+0x20] ;  /* 0x00002000011c0983 */ /* 0x000ee80000100800 */
[----:B------:R-:W4:Y:S04]  /*86c0*/  LDL.64 R2, [R1] ;  /* 0x0000000001027983 */ /* 0x000f280000100a00 */
[----:B--2---:R-:W-:Y:S04]  /*86d0*/  SHFL.BFLY PT, R21, R27, 0x8, 0x1f ;  /* 0x0d001f001b157f89 */ /* 0x004fe800000e0000 */
[----:B------:R-:W0:Y:S04]  /*86e0*/  SHFL.BFLY PT, R20, R26, 0x8, 0x1f ;  /* 0x0d001f001a147f89 */ /* 0x000e2800000e0000 */
[----:B0-----:R-:W-:Y:S04]  /*86f0*/  STL.64 [R1+0x18], R20 ;  /* 0x0000181401007387 */ /* 0x001fe80000100a00 */
[----:B------:R-:W4:Y:S04]  /*8700*/  LDL.64 R18, [R1+0x18] ;  /* 0x0000180001127983 */ /* 0x000f280000100a00 */
[----:B---3--:R-:W-:Y:S04]  /*8710*/  @P0 STL [R1+0x8], R28 ;  /* 0x0000081c01000387 */ /* 0x008fe80000100800 */
[----:B------:R-:W2:Y:S01]  /*8720*/  LDL R29, [R1+0x8] ;  /* 0x00000800011d7983 */ /* 0x000ea20000100800 */
[----:B----4-:R-:W-:-:S14]  /*8730*/  DSETP.GT.AND P0, PT, R18, R2, PT ;  /* 0x000000021200722a */ /* 0x010fdc0003f04000 */
[----:B------:R-:W-:Y:S04]  /*8740*/  @P0 STL.64 [R1], R18 ;  /* 0x0000001201000387 */ /* 0x000fe80000100a00 */
[----:B------:R-:W3:Y:S04]  /*8750*/  LDL.64 R24, [R1] ;  /* 0x0000000001187983 */ /* 0x000ee80000100a00 */
[----:B--2---:R-:W0:Y:S04]  /*8760*/  SHFL.BFLY PT, R30, R29, 0x8, 0x1f ;  /* 0x0d001f001d1e7f89 */ /* 0x004e2800000e0000 */
[----:B------:R-:W2:Y:S04]  /*8770*/  LDL.64 R2, [R1] ;  /* 0x0000000001027983 */ /* 0x000ea80000100a00 */
[----:B0-----:R-:W-:Y:S04]  /*8780*/  STL [R1+0x20], R30 ;  /* 0x0000201e01007387 */ /* 0x001fe80000100800 */
[----:B------:R-:W4:Y:S04]  /*8790*/  @P0 LDL R42, [R1+0x20] ;  /* 0x00002000012a0983 */ /* 0x000f280000100800 */
[----:B---3--:R-:W-:Y:S04]  /*87a0*/  SHFL.BFLY PT, R23, R25, 0x4, 0x1f ;  /* 0x0c801f0019177f89 */ /* 0x008fe800000e0000 */
[----:B------:R-:W0:Y:S04]  /*87b0*/  SHFL.BFLY PT, R22, R24, 0x4, 0x1f ;  /* 0x0c801f0018167f89 */ /* 0x000e2800000e0000 */
[----:B0-----:R-:W-:Y:S04]  /*87c0*/  STL.64 [R1+0x18], R22 ;  /* 0x0000181601007387 */ /* 0x001fe80000100a00 */
[----:B------:R-:W2:Y:S04]  /*87d0*/  LDL.64 R20, [R1+0x18] ;  /* 0x0000180001147983 */ /* 0x000ea80000100a00 */
[----:B----4-:R-:W-:Y:S04]  /*87e0*/  @P0 STL [R1+0x8], R42 ;  /* 0x0000082a01000387 */ /* 0x010fe80000100800 */
[----:B------:R-:W3:Y:S01]  /*87f0*/  LDL R28, [R1+0x8] ;  /* 0x00000800011c7983 */ /* 0x000ee20000100800 */
[----:B--2---:R-:W-:-:S03]  /*8800*/  DSETP.GT.AND P0, PT, R20, R2, PT ;  /* 0x000000021400722a */ /* 0x004fc60003f04000 */
[----:B---3--:R-:W0:Y:S11]  /*8810*/  SHFL.BFLY PT, R28, R28, 0x4, 0x1f ;  /* 0x0c801f001c1c7f89 */ /* 0x008e3600000e0000 */
[----:B------:R-:W-:Y:S04]  /*8820*/  @P0 STL.64 [R1], R20 ;  /* 0x0000001401000387 */ /* 0x000fe80000100a00 */
[----:B------:R-:W2:Y:S04]  /*8830*/  LDL.64 R26, [R1] ;  /* 0x00000000011a7983 */ /* 0x000ea80000100a00 */
[----:B------:R-:W3:Y:S04]  /*8840*/  LDL.64 R2, [R1] ;  /* 0x0000000001027983 */ /* 0x000ee80000100a00 */
[----:B0-----:R0:W-:Y:S04]  /*8850*/  STL [R1+0x20], R28 ;  /* 0x0000201c01007387 */ /* 0x0011e80000100800 */
[----:B------:R-:W4:Y:S01]  /*8860*/  @P0 LDL R30, [R1+0x20] ;  /* 0x00002000011e0983 */ /* 0x000f220000100800 */
[----:B------:R-:W-:Y:S01]  /*8870*/  ISETP.NE.AND P1, PT, R9, RZ, PT ;  /* 0x000000ff0900720c */ /* 0x000fe20003f25270 */
[----:B0-----:R-:W0:Y:S02]  /*8880*/  LDC R28, c[0x0][0x390] ;  /* 0x0000e400ff1c7b82 */ /* 0x001e240000000800 */
[----:B--2---:R-:W-:Y:S04]  /*8890*/  SHFL.BFLY PT, R19, R27, 0x2, 0x1f ;  /* 0x0c401f001b137f89 */ /* 0x004fe800000e0000 */
[----:B------:R-:W1:Y:S04]  /*88a0*/  SHFL.BFLY PT, R18, R26, 0x2, 0x1f ;  /* 0x0c401f001a127f89 */ /* 0x000e6800000e0000 */
[----:B----4-:R-:W-:Y:S04]  /*88b0*/  @P0 STL [R1+0x8], R30 ;  /* 0x0000081e01000387 */ /* 0x010fe80000100800 */
[----:B------:R-:W2:Y:S04]  /*88c0*/  LDL R29, [R1+0x8] ;  /* 0x00000800011d7983 */ /* 0x000ea80000100800 */
[----:B-1----:R-:W-:Y:S04]  /*88d0*/  STL.64 [R1+0x18], R18 ;  /* 0x0000181201007387 */ /* 0x002fe80000100a00 */
[----:B------:R-:W3:Y:S04]  /*88e0*/  LDL.64 R22, [R1+0x18] ;  /* 0x0000180001167983 */ /* 0x000ee80000100a00 */
[----:B--2---:R-:W1:Y:S01]  /*88f0*/  SHFL.BFLY PT, R42, R29, 0x2, 0x1f ;  /* 0x0c401f001d2a7f89 */ /* 0x004e6200000e0000 */
[----:B---3--:R-:W-:-:S14]  /*8900*/  DSETP.GT.AND P0, PT, R22, R2, PT ;  /* 0x000000021600722a */ /* 0x008fdc0003f04000 */
[----:B------:R-:W-:Y:S04]  /*8910*/  @P0 STL.64 [R1], R22 ;  /* 0x0000001601000387 */ /* 0x000fe80000100a00 */
[----:B------:R-:W2:Y:S04]  /*8920*/  LDL.64 R24, [R1] ;  /* 0x0000000001187983 */ /* 0x000ea80000100a00 */
[----:B-1----:R-:W-:Y:S04]  /*8930*/  STL [R1+0x20], R42 ;  /* 0x0000202a01007387 */ /* 0x002fe80000100800 */
[----:B------:R-:W3:Y:S04]  /*8940*/  @P0 LDL R26, [R1+0x20] ;  /* 0x00002000011a0983 */ /* 0x000ee80000100800 */
[----:B------:R-:W4:Y:S04]  /*8950*/  LDL.64 R2, [R1] ;  /* 0x0000000001027983 */ /* 0x000f280000100a00 */
[----:B--2---:R-:W-:Y:S04]  /*8960*/  SHFL.BFLY PT, R21, R25, 0x1, 0x1f ;  /* 0x0c201f0019157f89 */ /* 0x004fe800000e0000 */
[----:B------:R-:W1:Y:S04]  /*8970*/  SHFL.BFLY PT, R20, R24, 0x1, 0x1f ;  /* 0x0c201f0018147f89 */ /* 0x000e6800000e0000 */
[----:B---3--:R-:W-:Y:S04]  /*8980*/  @P0 STL [R1+0x8], R26 ;  /* 0x0000081a01000387 */ /* 0x008fe80000100800 */
[----:B------:R-:W2:Y:S04]  /*8990*/  LDL R27, [R1+0x8] ;  /* 0x00000800011b7983 */ /* 0x000ea80000100800 */
[----:B-1----:R-:W-:Y:S04]  /*89a0*/  STL.64 [R1+0x18], R20 ;  /* 0x0000181401007387 */ /* 0x002fe80000100a00 */
[----:B------:R-:W4:Y:S04]  /*89b0*/  LDL.64 R18, [R1+0x18] ;  /* 0x0000180001127983 */ /* 0x000f280000100a00 */
[----:B--2---:R-:W1:Y:S01]  /*89c0*/  SHFL.BFLY PT, R22, R27, 0x1, 0x1f ;  /* 0x0c201f001b167f89 */ /* 0x004e6200000e0000 */
[----:B----4-:R-:W-:-:S03]  /*89d0*/  DSETP.GT.AND P0, PT, R18, R2, PT ;  /* 0x000000021200722a */ /* 0x010fc60003f04000 */
[----:B-1----:R1:W-:Y:S11]  /*89e0*/  STL [R1+0x20], R22 ;  /* 0x0000201601007387 */ /* 0x0023f60000100800 */
[----:B------:R-:W2:Y:S04]  /*89f0*/  @P0 LDL R30, [R1+0x20] ;  /* 0x00002000011e0983 */ /* 0x000ea80000100800 */
[----:B------:R1:W-:Y:S04]  /*8a00*/  @P0 STL.64 [R1], R18 ;  /* 0x0000001201000387 */ /* 0x0003e80000100a00 */
[----:B------:R-:W3:Y:S01]  /*8a10*/  @!P1 LDL.64 R2, [R1] ;  /* 0x0000000001029983 */ /* 0x000ee20000100a00 */
[----:B------:R-:W-:Y:S01]  /*8a20*/  @!P1 IMAD.IADD R24, R11, 0x1, R5 ;  /* 0x000000010b189824 */ /* 0x000fe200078e0205 */
[----:B------:R-:W-:-:S02]  /*8a30*/  @!P1 LEA R20, R5, R34, 0x2 ;  /* 0x0000002205149211 */ /* 0x000fc400078e10ff */
[----:B------:R-:W-:Y:S01]  /*8a40*/  IADD3 R5, PT, PT, R5, 0x1, RZ ;  /* 0x0000000105057810 */ /* 0x000fe20007ffe0ff */
[----:B--2---:R1:W-:Y:S04]  /*8a50*/  @P0 STL [R1+0x8], R30 ;  /* 0x0000081e01000387 */ /* 0x0043e80000100800 */
[----:B------:R-:W2:Y:S01]  /*8a60*/  @!P1 LDL R23, [R1+0x8] ;  /* 0x0000080001179983 */ /* 0x000ea20000100800 */
[----:B---3--:R-:W3:Y:S01]  /*8a70*/  @!P1 F2F.BF16.F64 R3, R2 ;  /* 0x0000000200039310 */ /* 0x008ee20000302000 */
[----:B0-----:R-:W-:Y:S01]  /*8a80*/  ISETP.NE.AND P0, PT, R5, R28, PT ;  /* 0x0000001c0500720c */ /* 0x001fe20003f05270 */
[----:B------:R-:W-:Y:S01]  /*8a90*/  @!P1 IMAD R24, R24, 0x2, R13 ;  /* 0x0000000218189824 */ /* 0x000fe200078e020d */
[----:B--2---:R1:W-:Y:S04]  /*8aa0*/  @!P1 STS [R20], R23 ;  /* 0x0000001714009388 */ /* 0x0043e80000000800 */
[----:B---3--:R1:W-:Y:S01]  /*8ab0*/  @!P1 STS.U16 [R24], R3 ;  /* 0x0000000318009388 */ /* 0x0083e20000000400 */
[----:B------:R-:W-:-:S06]  /*8ac0*/  NOP ;  /* 0x0000000000007918 */ /* 0x000fcc0000000000 */
[----:B------:R-:W-:Y:S05]  /*8ad0*/  @P0 BRA `(.L_x_455) ;  /* 0xfffffff000840947 */ /* 0x000fea000383ffff */
.L_x_438:
[----:B------:R-:W-:Y:S01]  /*8ae0*/  ISETP.GE.AND P0, PT, R9, R28, PT ;  /* 0x0000001c0900720c */ /* 0x000fe20003f06270 */
[----:B------:R-:W0:Y:S01]  /*8af0*/  LDCU UR5, c[0x0][0x38c] ;  /* 0x00007180ff0577ac */ /* 0x000e220008000800 */
[----:B------:R-:W-:Y:S01]  /*8b00*/  BSSY.RECONVERGENT B0, `(.L_x_456) ;  /* 0x00000cd000007945 */ /* 0x000fe20003800200 */
[----:B------:R-:W0:Y:S01]  /*8b10*/  LDCU.64 UR6, c[0x0][0x3a0] ;  /* 0x00007400ff0677ac */ /* 0x000e220008000a00 */
[----:B------:R-:W-:-:S09]  /*8b20*/  NOP ;  /* 0x0000000000007918 */ /* 0x000fd20000000000 */
[----:B------:R-:W-:Y:S05]  /*8b30*/  @P0 BRA `(.L_x_457) ;  /* 0x0000000c00240947 */ /* 0x000fea0003800000 */
[----:B------:R-:W-:Y:S01]  /*8b40*/  ISETP.NE.AND P0, PT, R33, 0x60, PT ;  /* 0x000000602100780c */ /* 0x000fe20003f05270 */
[----:B------:R-:W-:Y:S01]  /*8b50*/  BSSY.RECONVERGENT B1, `(.L_x_458) ;  /* 0x000001c000017945 */ /* 0x000fe20003800200 */
[----:B------:R-:W-:Y:S01]  /*8b60*/  ISETP.GE.U32.AND P1, PT, R17, 0x60, PT ;  /* 0x000000601100780c */ /* 0x000fe20003f26070 */
[----:B------:R-:W-:-:S10]  /*8b70*/  IMAD.MOV.U32 R5, RZ, RZ, R9 ;  /* 0x000000ffff057224 */ /* 0x000fd400078e0009 */
[----:B------:R-:W-:Y:S05]  /*8b80*/  @!P0 BRA `(.L_x_459) ;  /* 0x0000000000608947 */ /* 0x000fea0003800000 */
[----:B------:R-:W5:Y:S01]  /*8b90*/  LDS R5, [R38] ;  /* 0x0000000026057984 */ /* 0x000f620000000800 */
[----:B-12---:R-:W5:Y:S01]  /*8ba0*/  LDC R20, c[0x0][0x38c] ;  /* 0x0000e300ff147b82 */ /* 0x006f620000000800 */
[----:B----4-:R-:W-:-:S07]  /*8bb0*/  MOV R21, 0x1 ;  /* 0x0000000100157802 */ /* 0x010fce0000000f00 */
[----:B---3--:R-:W1:Y:S01]  /*8bc0*/  LDC.64 R2, c[0x0][0x3a0] ;  /* 0x0000e800ff027b82 */ /* 0x008e620000000a00 */
[----:B-----5:R-:W-:-:S05]  /*8bd0*/  IMAD R5, R40, R20, R5 ;  /* 0x0000001428057224 */ /* 0x020fca00078e0205 */
[----:B-1----:R-:W-:-:S04]  /*8be0*/  IADD3 R18, P0, PT, R5, R2, RZ ;  /* 0x0000000205127210 */ /* 0x002fc80007f1e0ff */
[----:B------:R-:W-:Y:S01]  /*8bf0*/  LEA.HI.X.SX32 R19, R5, R3, 0x1, P0 ;  /* 0x0000000305137211 */ /* 0x000fe200000f0eff */
[----:B------:R-:W-:Y:S01]  /*8c00*/  IMAD.MOV.U32 R5, RZ, RZ, R0 ;  /* 0x000000ffff057224 */ /* 0x000fe200078e0000 */
[----:B------:R-:W-:-:S03]  /*8c10*/  ISETP.NE.AND P0, PT, R33, RZ, PT ;  /* 0x000000ff2100720c */ /* 0x000fc60003f05270 */
[----:B------:R1:W-:Y:S10]  /*8c20*/  STG.E.U8 desc[UR8][R18.64], R21 ;  /* 0x0000001512007986 */ /* 0x0003f4000c101108 */
[----:B------:R-:W-:Y:S05]  /*8c30*/  @!P0 BRA `(.L_x_459) ;  /* 0x0000000000348947 */ /* 0x000fea0003800000 */
[----:B------:R-:W-:Y:S01]  /*8c40*/  ISETP.NE.AND P0, PT, R33, 0x20, PT ;  /* 0x000000202100780c */ /* 0x000fe20003f05270 */
[----:B------:R-:W2:-:S12]  /*8c50*/  LDS R5, [R38+0x80] ;  /* 0x0000800026057984 */ /* 0x000e980000000800 */
[----:B-1----:R-:W1:Y:S01]  /*8c60*/  @P0 LDS R19, [R38+0x100] ;  /* 0x0001000026130984 */ /* 0x002e620000000800 */
[----:B--2---:R-:W-:-:S05]  /*8c70*/  IMAD R5, R40, R20, R5 ;  /* 0x0000001428057224 */ /* 0x004fca00078e0205 */
[----:B------:R-:W-:Y:S01]  /*8c80*/  IADD3 R18, P2, PT, R5, R2, RZ ;  /* 0x0000000205127210 */ /* 0x000fe20007f5e0ff */
[----:B-1----:R-:W-:-:S03]  /*8c90*/  @P0 IMAD R20, R40, R20, R19 ;  /* 0x0000001428140224 */ /* 0x002fc600078e0213 */
[-C--:B------:R-:W-:Y:S02]  /*8ca0*/  LEA.HI.X.SX32 R19, R5, R3.reuse, 0x1, P2 ;  /* 0x0000000305137211 */ /* 0x080fe400010f0eff */
[----:B------:R-:W-:Y:S01]  /*8cb0*/  MOV R5, R4 ;  /* 0x0000000400057202 */ /* 0x000fe20000000f00 */
[----:B------:R-:W-:Y:S01]  /*8cc0*/  @P0 IMAD.MOV.U32 R5, RZ, RZ, R6 ;  /* 0x000000ffff050224 */ /* 0x000fe200078e0006 */
[C---:B------:R-:W-:Y:S01]  /*8cd0*/  @P0 IADD3 R2, P3, PT, R20.reuse, R2, RZ ;  /* 0x0000000214020210 */ /* 0x040fe20007f7e0ff */
[----:B------:R1:W-:Y:S03]  /*8ce0*/  STG.E.U8 desc[UR8][R18.64], R21 ;  /* 0x0000001512007986 */ /* 0x0003e6000c101108 */
[----:B------:R-:W-:-:S05]  /*8cf0*/  @P0 LEA.HI.X.SX32 R3, R20, R3, 0x1, P3 ;  /* 0x0000000314030211 */ /* 0x000fca00018f0eff */
[----:B------:R1:W-:Y:S04]  /*8d00*/  @P0 STG.E.U8 desc[UR8][R2.64], R21 ;  /* 0x0000001502000986 */ /* 0x0003e8000c101108 */
.L_x_459:
[----:B0-----:R-:W-:Y:S05]  /*8d10*/  BSYNC.RECONVERGENT B1 ;  /* 0x0000000000017941 */ /* 0x001fea0003800200 */
.L_x_458:
[----:B------:R-:W-:Y:S05]  /*8d20*/  @!P1 BRA `(.L_x_457) ;  /* 0x0000000800a89947 */ /* 0x000fea0003800000 */
[----:B-1234-:R-:W-:Y:S01]  /*8d30*/  IADD3 R2, PT, PT, -R5, R28, RZ ;  /* 0x0000001c05027210 */ /* 0x01efe20007ffe1ff */
[----:B------:R-:W-:Y:S01]  /*8d40*/  BSSY.RECONVERGENT B1, `(.L_x_460) ;  /* 0x000005b000017945 */ /* 0x000fe20003800200 */
[----:B------:R-:W-:Y:S02]  /*8d50*/  PLOP3.LUT P0, PT, PT, PT, PT, 0x80, 0x8 ;  /* 0x000000000008781c */ /* 0x000fe40003f0f070 */
[----:B------:R-:W-:-:S13]  /*8d60*/  ISETP.GT.AND P1, PT, R2, 0x180, PT ;  /* 0x000001800200780c */ /* 0x000fda0003f24270 */
[----:B------:R-:W-:Y:S05]  /*8d70*/  @!P1 BRA `(.L_x_461) ;  /* 0x00000004005c9947 */ /* 0x000fea0003800000 */
[----:B------:R-:W-:Y:S01]  /*8d80*/  PLOP3.LUT P0, PT, PT, PT, PT, 0x8, 0x80 ;  /* 0x000000000080781c */ /* 0x000fe20003f0e170 */
[----:B------:R-:W-:-:S12]  /*8d90*/  VIADD R30, R28, 0xfffffe80 ;  /* 0xfffffe801c1e7836 */ /* 0x000fd80000000000 */
.L_x_462:
[C---:B------:R-:W-:Y:S01]  /*8da0*/  LEA R45, R5.reuse, R34, 0x2 ;  /* 0x00000022052d7211 */ /* 0x040fe200078e10ff */
[----:B--2---:R-:W-:Y:S01]  /*8db0*/  IMAD.MOV.U32 R29, RZ, RZ, 0x1 ;  /* 0x00000001ff1d7424 */ /* 0x004fe200078e00ff */
[----:B------:R-:W-:-:S03]  /*8dc0*/  IADD3 R5, PT, PT, R5, 0x200, RZ ;  /* 0x0000020005057810 */ /* 0x000fc60007ffe0ff */
[----:B------:R-:W0:Y:S04]  /*8dd0*/  LDS R19, [R45] ;  /* 0x000000002d137984 */ /* 0x000e280000000800 */
[----:B------:R-:W1:Y:S04]  /*8de0*/  LDS R21, [R45+0x80] ;  /* 0x000080002d157984 */ /* 0x000e680000000800 */
[----:B------:R-:W2:Y:S04]  /*8df0*/  LDS R23, [R45+0x100] ;  /* 0x000100002d177984 */ /* 0x000ea80000000800 */
[----:B------:R-:W3:Y:S04]  /*8e00*/  LDS R39, [R45+0x180] ;  /* 0x000180002d277984 */ /* 0x000ee80000000800 */
[----:B------:R-:W4:Y:S04]  /*8e10*/  LDS R31, [R45+0x200] ;  /* 0x000200002d1f7984 */ /* 0x000f280000000800 */
[----:B------:R-:W-:Y:S04]  /*8e20*/  LDS R3, [R45+0x280] ;  /* 0x000280002d037984 */ /* 0x000fe80000000800 */
[----:B------:R-:W-:Y:S04]  /*8e30*/  LDS R27, [R45+0x300] ;  /* 0x000300002d1b7984 */ /* 0x000fe80000000800 */
[----:B------:R-:W-:Y:S04]  /*8e40*/  LDS R22, [R45+0x380] ;  /* 0x000380002d167984 */ /* 0x000fe80000000800 */
[----:B------:R-:W5:Y:S04]  /*8e50*/  LDS R42, [R45+0x400] ;  /* 0x000400002d2a7984 */ /* 0x000f680000000800 */
[----:B------:R-:W5:Y:S01]  /*8e60*/  LDS R44, [R45+0x480] ;  /* 0x000480002d2c7984 */ /* 0x000f620000000800 */
[----:B0-----:R-:W-:-:S03]  /*8e70*/  IMAD R19, R40, UR5, R19 ;  /* 0x0000000528137c24 */ /* 0x001fc6000f8e0213 */
[----:B------:R-:W0:Y:S01]  /*8e80*/  LDS R41, [R45+0x680] ;  /* 0x000680002d297984 */ /* 0x000e220000000800 */
[C---:B-1----:R-:W-:Y:S01]  /*8e90*/  IMAD R21, R40.reuse, UR5, R21 ;  /* 0x0000000528157c24 */ /* 0x042fe2000f8e0215 */
[C---:B------:R-:W-:Y:S02]  /*8ea0*/  IADD3 R18, P1, PT, R19.reuse, UR6, RZ ;  /* 0x0000000613127c10 */ /* 0x040fe4000ff3e0ff */
[----:B------:R-:W1:Y:S01]  /*8eb0*/  LDS R43, [R45+0x700] ;  /* 0x000700002d2b7984 */ /* 0x000e620000000800 */
[C---:B--2---:R-:W-:Y:S01]  /*8ec0*/  IMAD R2, R40.reuse, UR5, R23 ;  /* 0x0000000528027c24 */ /* 0x044fe2000f8e0217 */
[----:B------:R-:W-:Y:S02]  /*8ed0*/  LEA.HI.X.SX32 R19, R19, UR7, 0x1, P1 ;  /* 0x0000000713137c11 */ /* 0x000fe400088f0eff */
[----:B------:R-:W2:Y:S01]  /*8ee0*/  LDS R23, [R45+0x500] ;  /* 0x000500002d177984 */ /* 0x000ea20000000800 */
[C---:B------:R-:W-:Y:S01]  /*8ef0*/  IADD3 R24, P2, PT, R21.reuse, UR6, RZ ;  /* 0x0000000615187c10 */ /* 0x040fe2000ff5e0ff */
[----:B---3--:R-:W-:Y:S01]  /*8f00*/  IMAD R39, R40, UR5, R39 ;  /* 0x0000000528277c24 */ /* 0x008fe2000f8e0227 */
[----:B------:R-:W-:Y:S01]  /*8f10*/  IADD3 R20, P1, PT, R2, UR6, RZ ;  /* 0x0000000602147c10 */ /* 0x000fe2000ff3e0ff */
[----:B------:R3:W-:Y:S01]  /*8f20*/  STG.E.U8 desc[UR8][R18.64], R29 ;  /* 0x0000001d12007986 */ /* 0x0007e2000c101108 */
[----:B------:R-:W-:Y:S01]  /*8f30*/  LEA.HI.X.SX32 R25, R21, UR7, 0x1, P2 ;  /* 0x0000000715197c11 */ /* 0x000fe200090f0eff */
[----:B----4-:R-:W-:Y:S01]  /*8f40*/  IMAD R26, R40, UR5, R31 ;  /* 0x00000005281a7c24 */ /* 0x010fe2000f8e021f */
[----:B------:R-:W-:Y:S01]  /*8f50*/  LEA.HI.X.SX32 R21, R2, UR7, 0x1, P1 ;  /* 0x0000000702157c11 */ /* 0x000fe200088f0eff */
[----:B------:R-:W4:Y:S03]  /*8f60*/  LDS R31, [R45+0x580] ;  /* 0x000580002d1f7984 */ /* 0x000f260000000800 */
[----:B------:R-:W-:Y:S01]  /*8f70*/  IADD3 R2, P1, PT, R26, UR6, RZ ;  /* 0x000000061a027c10 */ /* 0x000fe2000ff3e0ff */
[----:B------:R5:W-:Y:S01]  /*8f80*/  STG.E.U8 desc[UR8][R24.64], R29 ;  /* 0x0000001d18007986 */ /* 0x000be2000c101108 */
[----:B---3--:R-:W-:-:S03]  /*8f90*/  IADD3 R18, P2, PT, R39, UR6, RZ ;  /* 0x0000000627127c10 */ /* 0x008fc6000ff5e0ff */
[----:B------:R-:W-:Y:S01]  /*8fa0*/  STG.E.U8 desc[UR8][R20.64], R29 ;  /* 0x0000001d14007986 */ /* 0x000fe2000c101108 */
[----:B------:R-:W-:-:S03]  /*8fb0*/  LEA.HI.X.SX32 R19, R39, UR7, 0x1, P2 ;  /* 0x0000000727137c11 */ /* 0x000fc600090f0eff */
[----:B------:R-:W3:Y:S01]  /*8fc0*/  LDS R39, [R45+0x600] ;  /* 0x000600002d277984 */ /* 0x000ee20000000800 */
[C---:B-----5:R-:W-:Y:S02]  /*8fd0*/  IMAD R42, R40.reuse, UR5, R42 ;  /* 0x00000005282a7c24 */ /* 0x060fe4000f8e022a */
[----:B------:R-:W-:Y:S01]  /*8fe0*/  IMAD R25, R40, UR5, R3 ;  /* 0x0000000528197c24 */ /* 0x000fe2000f8e0203 */
[----:B------:R-:W5:Y:S01]  /*8ff0*/  LDS R45, [R45+0x780] ;  /* 0x000780002d2d7984 */ /* 0x000f620000000800 */
[----:B------:R-:W-:Y:S01]  /*9000*/  LEA.HI.X.SX32 R3, R26, UR7, 0x1, P1 ;  /* 0x000000071a037c11 */ /* 0x000fe200088f0eff */
[C---:B------:R-:W-:Y:S02]  /*9010*/  IMAD R44, R40.reuse, UR5, R44 ;  /* 0x00000005282c7c24 */ /* 0x040fe4000f8e022c */
[----:B------:R2:W-:Y:S01]  /*9020*/  STG.E.U8 desc[UR8][R18.64], R29 ;  /* 0x0000001d12007986 */ /* 0x0005e2000c101108 */
[----:B------:R-:W-:Y:S01]  /*9030*/  IADD3 R26, P1, PT, R25, UR6, RZ ;  /* 0x00000006191a7c10 */ /* 0x000fe2000ff3e0ff */
[----:B0-----:R-:W-:-:S02]  /*9040*/  IMAD R41, R40, UR5, R41 ;  /* 0x0000000528297c24 */ /* 0x001fc4000f8e0229 */
[----:B------:R0:W-:Y:S01]  /*9050*/  STG.E.U8 desc[UR8][R2.64], R29 ;  /* 0x0000001d02007986 */ /* 0x0001e2000c101108 */
[C---:B-1----:R-:W-:Y:S02]  /*9060*/  IMAD R43, R40.reuse, UR5, R43 ;  /* 0x00000005282b7c24 */ /* 0x042fe4000f8e022b */
[C---:B--2---:R-:W-:Y:S01]  /*9070*/  IMAD R18, R40.reuse, UR5, R27 ;  /* 0x0000000528127c24 */ /* 0x044fe2000f8e021b */
[----:B------:R-:W-:Y:S01]  /*9080*/  LEA.HI.X.SX32 R27, R25, UR7, 0x1, P1 ;  /* 0x00000007191b7c11 */ /* 0x000fe200088f0eff */
[C---:B------:R-:W-:Y:S02]  /*9090*/  IMAD R19, R40.reuse, UR5, R22 ;  /* 0x0000000528137c24 */ /* 0x040fe4000f8e0216 */
[----:B0-----:R-:W-:Y:S01]  /*90a0*/  IMAD R3, R40, UR5, R23 ;  /* 0x0000000528037c24 */ /* 0x001fe2000f8e0217 */
[----:B------:R-:W-:Y:S01]  /*90b0*/  IADD3 R24, P2, PT, R18, UR6, RZ ;  /* 0x0000000612187c10 */ /* 0x000fe2000ff5e0ff */
[----:B----4-:R-:W-:Y:S01]  /*90c0*/  IMAD R31, R40, UR5, R31 ;  /* 0x00000005281f7c24 */ /* 0x010fe2000f8e021f */
[----:B------:R-:W-:Y:S01]  /*90d0*/  IADD3 R22, P1, PT, R19, UR6, RZ ;  /* 0x0000000613167c10 */ /* 0x000fe2000ff3e0ff */
[----:B------:R0:W-:Y:S01]  /*90e0*/  STG.E.U8 desc[UR8][R26.64], R29 ;  /* 0x0000001d1a007986 */ /* 0x0001e2000c101108 */
[----:B------:R-:W-:-:S02]  /*90f0*/  LEA.HI.X.SX32 R25, R18, UR7, 0x1, P2 ;  /* 0x0000000712197c11 */ /* 0x000fc400090f0eff */
[----:B------:R-:W-:Y:S02]  /*9100*/  LEA.HI.X.SX32 R23, R19, UR7, 0x1, P1 ;  /* 0x0000000713177c11 */ /* 0x000fe400088f0eff */
[C---:B------:R-:W-:Y:S01]  /*9110*/  IADD3 R2, P1, PT, R3.reuse, UR6, RZ ;  /* 0x0000000603027c10 */ /* 0x040fe2000ff3e0ff */
[----:B------:R1:W-:Y:S01]  /*9120*/  STG.E.U8 desc[UR8][R24.64], R29 ;  /* 0x0000001d18007986 */ /* 0x0003e2000c101108 */
[----:B------:R-:W-:Y:S02]  /*9130*/  IADD3 R20, P2, PT, R42, UR6, RZ ;  /* 0x000000062a147c10 */ /* 0x000fe4000ff5e0ff */
[----:B------:R-:W-:Y:S01]  /*9140*/  IADD3 R18, P3, PT, R44, UR6, RZ ;  /* 0x000000062c127c10 */ /* 0x000fe2000ff7e0ff */
[----:B------:R2:W-:Y:S01]  /*9150*/  STG.E.U8 desc[UR8][R22.64], R29 ;  /* 0x0000001d16007986 */ /* 0x0005e2000c101108 */
[----:B------:R-:W-:Y:S01]  /*9160*/  LEA.HI.X.SX32 R3, R3, UR7, 0x1, P1 ;  /* 0x0000000703037c11 */ /* 0x000fe200088f0eff */
[----:B---3--:R-:W-:Y:S01]  /*9170*/  IMAD R39, R40, UR5, R39 ;  /* 0x0000000528277c24 */ /* 0x008fe2000f8e0227 */
[----:B------:R-:W-:-:S02]  /*9180*/  LEA.HI.X.SX32 R21, R42, UR7, 0x1, P2 ;  /* 0x000000072a157c11 */ /* 0x000fc400090f0eff */
[----:B------:R-:W-:Y:S01]  /*9190*/  LEA.HI.X.SX32 R19, R44, UR7, 0x1, P3 ;  /* 0x000000072c137c11 */ /* 0x000fe200098f0eff */
[----:B-----5:R-:W-:Y:S01]  /*91a0*/  IMAD R45, R40, UR5, R45 ;  /* 0x00000005282d7c24 */ /* 0x020fe2000f8e022d */
[----:B0-----:R-:W-:Y:S01]  /*91b0*/  IADD3 R26, P2, PT, R39, UR6, RZ ;  /* 0x00000006271a7c10 */ /* 0x001fe2000ff5e0ff */
[----:B------:R0:W-:Y:S01]  /*91c0*/  STG.E.U8 desc[UR8][R20.64], R29 ;  /* 0x0000001d14007986 */ /* 0x0001e2000c101108 */
[----:B-1----:R-:W-:Y:S02]  /*91d0*/  IADD3 R24, P1, PT, R31, UR6, RZ ;  /* 0x000000061f187c10 */ /* 0x002fe4000ff3e0ff */
[----:B------:R-:W-:Y:S01]  /*91e0*/  LEA.HI.X.SX32 R27, R39, UR7, 0x1, P2 ;  /* 0x00000007271b7c11 */ /* 0x000fe200090f0eff */
[----:B------:R1:W-:Y:S01]  /*91f0*/  STG.E.U8 desc[UR8][R18.64], R29 ;  /* 0x0000001d12007986 */ /* 0x0003e2000c101108 */
[----:B------:R-:W-:Y:S02]  /*9200*/  LEA.HI.X.SX32 R25, R31, UR7, 0x1, P1 ;  /* 0x000000071f197c11 */ /* 0x000fe400088f0eff */
[C---:B--2---:R-:W-:Y:S01]  /*9210*/  IADD3 R22, P1, PT, R41.reuse, UR6, RZ ;  /* 0x0000000629167c10 */ /* 0x044fe2000ff3e0ff */
[----:B------:R2:W-:Y:S03]  /*9220*/  STG.E.U8 desc[UR8][R2.64], R29 ;  /* 0x0000001d02007986 */ /* 0x0005e6000c101108 */
[----:B------:R-:W-:Y:S01]  /*9230*/  LEA.HI.X.SX32 R23, R41, UR7, 0x1, P1 ;  /* 0x0000000729177c11 */ /* 0x000fe200088f0eff */
[----:B------:R2:W-:Y:S01]  /*9240*/  STG.E.U8 desc[UR8][R24.64], R29 ;  /* 0x0000001d18007986 */ /* 0x0005e2000c101108 */
[----:B0-----:R-:W-:-:S02]  /*9250*/  IADD3 R20, P3, PT, R43, UR6, RZ ;  /* 0x000000062b147c10 */ /* 0x001fc4000ff7e0ff */
[----:B------:R-:W-:Y:S01]  /*9260*/  ISETP.GE.AND P1, PT, R5, R30, PT ;  /* 0x0000001e0500720c */ /* 0x000fe20003f26270 */
[----:B------:R2:W-:Y:S01]  /*9270*/  STG.E.U8 desc[UR8][R26.64], R29 ;  /* 0x0000001d1a007986 */ /* 0x0005e2000c101108 */
[----:B-1----:R-:W-:Y:S02]  /*9280*/  IADD3 R18, P4, PT, R45, UR6, RZ ;  /* 0x000000062d127c10 */ /* 0x002fe4000ff9e0ff */
[----:B------:R-:W-:Y:S01]  /*9290*/  LEA.HI.X.SX32 R21, R43, UR7, 0x1, P3 ;  /* 0x000000072b157c11 */ /* 0x000fe200098f0eff */
[----:B------:R2:W-:Y:S01]  /*92a0*/  STG.E.U8 desc[UR8][R22.64], R29 ;  /* 0x0000001d16007986 */ /* 0x0005e2000c101108 */
[----:B------:R-:W-:-:S03]  /*92b0*/  LEA.HI.X.SX32 R19, R45, UR7, 0x1, P4 ;  /* 0x000000072d137c11 */ /* 0x000fc6000a0f0eff */
[----:B------:R2:W-:Y:S04]  /*92c0*/  STG.E.U8 desc[UR8][R20.64], R29 ;  /* 0x0000001d14007986 */ /* 0x0005e8000c101108 */
[----:B------:R2:W-:Y:S01]  /*92d0*/  STG.E.U8 desc[UR8][R18.64], R29 ;  /* 0x0000001d12007986 */ /* 0x0005e2000c101108 */
[----:B------:R-:W-:Y:S05]  /*92e0*/  @!P1 BRA `(.L_x_462) ;  /* 0xfffffff800ac9947 */ /* 0x000fea000383ffff */
.L_x_461:
[----:B------:R-:W-:Y:S05]  /*92f0*/  BSYNC.RECONVERGENT B1 ;  /* 0x0000000000017941 */ /* 0x000fea0003800200 */
.L_x_460:
[----:B--2---:R-:W-:Y:S01]  /*9300*/  IMAD.IADD R2, R28, 0x1, -R5 ;  /* 0x000000011c027824 */ /* 0x004fe200078e0a05 */
[----:B------:R-:W-:Y:S04]  /*9310*/  BSSY.RECONVERGENT B1, `(.L_x_463) ;  /* 0x0000031000017945 */ /* 0x000fe80003800200 */
[----:B------:R-:W-:-:S13]  /*9320*/  ISETP.GT.AND P1, PT, R2, 0x80, PT ;  /* 0x000000800200780c */ /* 0x000fda0003f24270 */
[----:B------:R-:W-:Y:S05]  /*9330*/  @!P1 BRA `(.L_x_464) ;  /* 0x0000000000b89947 */ /* 0x000fea0003800000 */
[C---:B------:R-:W-:Y:S01]  /*9340*/  LEA R20, R5.reuse, R34, 0x2 ;  /* 0x0000002205147211 */ /* 0x040fe200078e10ff */
[----:B------:R-:W0:Y:S01]  /*9350*/  LDCU UR10, c[0x0][0x38c] ;  /* 0x00007180ff0a77ac */ /* 0x000e220008000800 */
[----:B------:R-:W-:Y:S01]  /*9360*/  IMAD.MOV.U32 R29, RZ, RZ, 0x1 ;  /* 0x00000001ff1d7424 */ /* 0x000fe200078e00ff */
[----:B------:R-:W-:Y:S02]  /*9370*/  IADD3 R5, PT, PT, R5, 0x100, RZ ;  /* 0x0000010005057810 */ /* 0x000fe40007ffe0ff */
[----:B------:R-:W0:Y:S01]  /*9380*/  LDS R3, [R20] ;  /* 0x0000000014037984 */ /* 0x000e220000000800 */
[----:B------:R-:W1:Y:S03]  /*9390*/  LDCU.64 UR12, c[0x0][0x3a0] ;  /* 0x00007400ff0c77ac */ /* 0x000e660008000a00 */
[----:B------:R-:W2:Y:S04]  /*93a0*/  LDS R19, [R20+0x80] ;  /* 0x0000800014137984 */ /* 0x000ea80000000800 */
[----:B------:R-:W3:Y:S04]  /*93b0*/  LDS R31, [R20+0x180] ;  /* 0x00018000141f7984 */ /* 0x000ee80000000800 */
[----:B------:R-:W4:Y:S04]  /*93c0*/  LDS R27, [R20+0x100] ;  /* 0x00010000141b7984 */ /* 0x000f280000000800 */
[----:B------:R-:W5:Y:S04]  /*93d0*/  LDS R39, [R20+0x200] ;  /* 0x0002000014277984 */ /* 0x000f680000000800 */
[----:B------:R-:W5:Y:S04]  /*93e0*/  LDS R25, [R20+0x280] ;  /* 0x0002800014197984 */ /* 0x000f680000000800 */
[----:B------:R-:W5:Y:S04]  /*93f0*/  LDS R21, [R20+0x300] ;  /* 0x0003000014157984 */ /* 0x000f680000000800 */
[----:B------:R5:W5:Y:S01]  /*9400*/  LDS R23, [R20+0x380] ;  /* 0x0003800014177984 */ /* 0x000b620000000800 */
[----:B0-----:R-:W-:-:S02]  /*9410*/  IMAD R3, R40, UR10, R3 ;  /* 0x0000000a28037c24 */ /* 0x001fc4000f8e0203 */
[----:B--2---:R-:W-:-:S03]  /*9420*/  IMAD R22, R40, UR10, R19 ;  /* 0x0000000a28167c24 */ /* 0x004fc6000f8e0213 */
[C---:B-1----:R-:W-:Y:S01]  /*9430*/  IADD3 R18, P0, PT, R3.reuse, UR12, RZ ;  /* 0x0000000c03127c10 */ /* 0x042fe2000ff1e0ff */
[----:B---3--:R-:W-:Y:S01]  /*9440*/  IMAD R31, R40, UR10, R31 ;  /* 0x0000000a281f7c24 */ /* 0x008fe2000f8e021f */
[----:B------:R-:W-:Y:S02]  /*9450*/  IADD3 R2, P1, PT, R22, UR12, RZ ;  /* 0x0000000c16027c10 */ /* 0x000fe4000ff3e0ff */
[----:B------:R-:W-:Y:S01]  /*9460*/  LEA.HI.X.SX32 R19, R3, UR13, 0x1, P0 ;  /* 0x0000000d03137c11 */ /* 0x000fe200080f0eff */
[----:B----4-:R-:W-:Y:S01]  /*9470*/  IMAD R27, R40, UR10, R27 ;  /* 0x0000000a281b7c24 */ /* 0x010fe2000f8e021b */
[----:B------:R-:W-:Y:S02]  /*9480*/  IADD3 R24, P0, PT, R31, UR12, RZ ;  /* 0x0000000c1f187c10 */ /* 0x000fe4000ff1e0ff */
[----:B------:R-:W-:Y:S01]  /*9490*/  LEA.HI.X.SX32 R3, R22, UR13, 0x1, P1 ;  /* 0x0000000d16037c11 */ /* 0x000fe200088f0eff */
[C---:B-----5:R-:W-:Y:S01]  /*94a0*/  IMAD R39, R40.reuse, UR10, R39 ;  /* 0x0000000a28277c24 */ /* 0x060fe2000f8e0227 */
[----:B------:R-:W-:Y:S01]  /*94b0*/  IADD3 R26, P2, PT, R27, UR12, RZ ;  /* 0x0000000c1b1a7c10 */ /* 0x000fe2000ff5e0ff */
[----:B------:R0:W-:Y:S01]  /*94c0*/  STG.E.U8 desc[UR8][R18.64], R29 ;  /* 0x0000001d12007986 */ /* 0x0001e2000c101108 */
[----:B------:R-:W-:-:S02]  /*94d0*/  IMAD R30, R40, UR10, R25 ;  /* 0x0000000a281e7c24 */ /* 0x000fc4000f8e0219 */
[----:B------:R-:W-:Y:S01]  /*94e0*/  IADD3 R22, P1, PT, R39, UR12, RZ ;  /* 0x0000000c27167c10 */ /* 0x000fe2000ff3e0ff */
[----:B------:R1:W-:Y:S01]  /*94f0*/  STG.E.U8 desc[UR8][R2.64], R29 ;  /* 0x0000001d02007986 */ /* 0x0003e2000c101108 */
[----:B------:R-:W-:Y:S01]  /*9500*/  LEA.HI.X.SX32 R25, R31, UR13, 0x1, P0 ;  /* 0x0000000d1f197c11 */ /* 0x000fe200080f0eff */
[----:B------:R-:W-:Y:S01]  /*9510*/  IMAD R41, R40, UR10, R21 ;  /* 0x0000000a28297c24 */ /* 0x000fe2000f8e0215 */
[----:B------:R-:W-:Y:S02]  /*9520*/  LEA.HI.X.SX32 R27, R27, UR13, 0x1, P2 ;  /* 0x0000000d1b1b7c11 */ /* 0x000fe400090f0eff */
[----:B------:R-:W-:Y:S01]  /*9530*/  IADD3 R20, P0, PT, R30, UR12, RZ ;  /* 0x0000000c1e147c10 */ /* 0x000fe2000ff1e0ff */
[----:B------:R-:W-:Y:S01]  /*9540*/  IMAD R42, R40, UR10, R23 ;  /* 0x0000000a282a7c24 */ /* 0x000fe2000f8e0217 */
[----:B------:R-:W-:Y:S01]  /*9550*/  LEA.HI.X.SX32 R23, R39, UR13, 0x1, P1 ;  /* 0x0000000d27177c11 */ /* 0x000fe200088f0eff */
[----:B------:R2:W-:Y:S01]  /*9560*/  STG.E.U8 desc[UR8][R26.64], R29 ;  /* 0x0000001d1a007986 */ /* 0x0005e2000c101108 */
[----:B0-----:R-:W-:-:S02]  /*9570*/  IADD3 R18, P2, PT, R41, UR12, RZ ;  /* 0x0000000c29127c10 */ /* 0x001fc4000ff5e0ff */
[----:B------:R-:W-:Y:S01]  /*9580*/  LEA.HI.X.SX32 R21, R30, UR13, 0x1, P0 ;  /* 0x0000000d1e157c11 */ /* 0x000fe200080f0eff */
[----:B------:R2:W-:Y:S01]  /*9590*/  STG.E.U8 desc[UR8][R24.64], R29 ;  /* 0x0000001d18007986 */ /* 0x0005e2000c101108 */
[C---:B-1----:R-:W-:Y:S02]  /*95a0*/  IADD3 R2, P3, PT, R42.reuse, UR12, RZ ;  /* 0x0000000c2a027c10 */ /* 0x042fe4000ff7e0ff */
[----:B------:R-:W-:Y:S01]  /*95b0*/  LEA.HI.X.SX32 R19, R41, UR13, 0x1, P2 ;  /* 0x0000000d29137c11 */ /* 0x000fe200090f0eff */
[----:B------:R2:W-:Y:S01]  /*95c0*/  STG.E.U8 desc[UR8][R22.64], R29 ;  /* 0x0000001d16007986 */ /* 0x0005e2000c101108 */
[----:B------:R-:W-:Y:S02]  /*95d0*/  LEA.HI.X.SX32 R3, R42, UR13, 0x1, P3 ;  /* 0x0000000d2a037c11 */ /* 0x000fe400098f0eff */
[----:B------:R-:W-:Y:S01]  /*95e0*/  PLOP3.LUT P0, PT, PT, PT, PT, 0x8, 0x80 ;  /* 0x000000000080781c */ /* 0x000fe20003f0e170 */
[----:B------:R2:W-:Y:S04]  /*95f0*/  STG.E.U8 desc[UR8][R20.64], R29 ;  /* 0x0000001d14007986 */ /* 0x0005e8000c101108 */
[----:B------:R2:W-:Y:S04]  /*9600*/  STG.E.U8 desc[UR8][R18.64], R29 ;  /* 0x0000001d12007986 */ /* 0x0005e8000c101108 */
[----:B------:R2:W-:Y:S04]  /*9610*/  STG.E.U8 desc[UR8][R2.64], R29 ;  /* 0x0000001d02007986 */ /* 0x0005e8000c101108 */
.L_x_464:
[----:B------:R-:W-:Y:S05]  /*9620*/  BSYNC.RECONVERGENT B1 ;  /* 0x0000000000017941 */ /* 0x000fea0003800200 */
.L_x_463:
[----:B------:R-:W-:-:S13]  /*9630*/  ISETP.LT.OR P0, PT, R5, R28, P0 ;  /* 0x0000001c0500720c */ /* 0x000fda0000701670 */
[----:B------:R-:W-:Y:S05]  /*9640*/  @!P0 BRA `(.L_x_457) ;  /* 0x0000000000608947 */ /* 0x000fea0003800000 */
[----:B--2---:R-:W-:Y:S01]  /*9650*/  IMAD R2, R5, 0x4, R34 ;  /* 0x0000000405027824 */ /* 0x004fe200078e0222 */
[----:B------:R-:W0:Y:S01]  /*9660*/  LDCU UR10, c[0x0][0x38c] ;  /* 0x00007180ff0a77ac */ /* 0x000e220008000800 */
[----:B------:R-:W-:-:S03]  /*9670*/  HFMA2 R25, -RZ, RZ, 0, 5.9604644775390625e-08 ;  /* 0x00000001ff197431 */ /* 0x000fc600000001ff */
[----:B------:R-:W0:Y:S01]  /*9680*/  LDS R3, [R2] ;  /* 0x0000000002037984 */ /* 0x000e220000000800 */
[----:B------:R-:W1:Y:S03]  /*9690*/  LDCU.64 UR12, c[0x0][0x3a0] ;  /* 0x00007400ff0c77ac */ /* 0x000e660008000a00 */
[----:B------:R-:W2:Y:S04]  /*96a0*/  LDS R5, [R2+0x80] ;  /* 0x0000800002057984 */ /* 0x000ea80000000800 */
[----:B------:R-:W3:Y:S04]  /*96b0*/  LDS R19, [R2+0x100] ;  /* 0x0001000002137984 */ /* 0x000ee80000000800 */
[----:B------:R-:W4:Y:S01]  /*96c0*/  LDS R21, [R2+0x180] ;  /* 0x0001800002157984 */ /* 0x000f220000000800 */
[----:B0-----:R-:W-:-:S02]  /*96d0*/  IMAD R3, R40, UR10, R3 ;  /* 0x0000000a28037c24 */ /* 0x001fc4000f8e0203 */
[----:B--2---:R-:W-:-:S03]  /*96e0*/  IMAD R5, R40, UR10, R5 ;  /* 0x0000000a28057c24 */ /* 0x004fc6000f8e0205 */
[----:B-1----:R-:W-:Y:S01]  /*96f0*/  IADD3 R22, P0, PT, R3, UR12, RZ ;  /* 0x0000000c03167c10 */ /* 0x002fe2000ff1e0ff */
[C---:B---3--:R-:W-:Y:S01]  /*9700*/  IMAD R19, R40.reuse, UR10, R19 ;  /* 0x0000000a28137c24 */ /* 0x048fe2000f8e0213 */
[----:B------:R-:W-:Y:S02]  /*9710*/  IADD3 R20, P1, PT, R5, UR12, RZ ;  /* 0x0000000c05147c10 */ /* 0x000fe4000ff3e0ff */
[----:B------:R-:W-:Y:S01]  /*9720*/  LEA.HI.X.SX32 R23, R3, UR13, 0x1, P0 ;  /* 0x0000000d03177c11 */ /* 0x000fe200080f0eff */
[----:B----4-:R-:W-:Y:S01]  /*9730*/  IMAD R24, R40, UR10, R21 ;  /* 0x0000000a28187c24 */ /* 0x010fe2000f8e0215 */
[----:B------:R-:W-:Y:S02]  /*9740*/  IADD3 R18, P2, PT, R19, UR12, RZ ;  /* 0x0000000c13127c10 */ /* 0x000fe4000ff5e0ff */
[----:B------:R-:W-:Y:S01]  /*9750*/  LEA.HI.X.SX32 R21, R5, UR13, 0x1, P1 ;  /* 0x0000000d05157c11 */ /* 0x000fe200088f0eff */
[----:B------:R0:W-:Y:S01]  /*9760*/  STG.E.U8 desc[UR8][R22.64], R25 ;  /* 0x0000001916007986 */ /* 0x0001e2000c101108 */
[----:B------:R-:W-:-:S02]  /*9770*/  IADD3 R2, P3, PT, R24, UR12, RZ ;  /* 0x0000000c18027c10 */ /* 0x000fc4000ff7e0ff */
[----:B------:R-:W-:Y:S01]  /*9780*/  LEA.HI.X.SX32 R19, R19, UR13, 0x1, P2 ;  /* 0x0000000d13137c11 */ /* 0x000fe200090f0eff */
[----:B------:R0:W-:Y:S01]  /*9790*/  STG.E.U8 desc[UR8][R20.64], R25 ;  /* 0x0000001914007986 */ /* 0x0001e2000c101108 */
[----:B------:R-:W-:-:S03]  /*97a0*/  LEA.HI.X.SX32 R3, R24, UR13, 0x1, P3 ;  /* 0x0000000d18037c11 */ /* 0x000fc600098f0eff */
[----:B------:R0:W-:Y:S04]  /*97b0*/  STG.E.U8 desc[UR8][R18.64], R25 ;  /* 0x0000001912007986 */ /* 0x0001e8000c101108 */
[----:B------:R0:W-:Y:S02]  /*97c0*/  STG.E.U8 desc[UR8][R2.64], R25 ;  /* 0x0000001902007986 */ /* 0x0001e4000c101108 */
.L_x_457:
[----:B0-----:R-:W-:Y:S05]  /*97d0*/  BSYNC.RECONVERGENT B0 ;  /* 0x0000000000007941 */ /* 0x001fea0003800200 */
.L_x_456:
[----:B------:R-:W0:Y:S01]  /*97e0*/  LDC R5, c[0x0][0x38c] ;  /* 0x0000e300ff057b82 */ /* 0x000e220000000800 */
[----:B------:R-:W-:Y:S01]  /*97f0*/  BSSY.RECONVERGENT B0, `(.L_x_465) ;  /* 0x000007d000007945 */ /* 0x000fe20003800200 */
[----:B0-----:R-:W-:-:S13]  /*9800*/  ISETP.GE.AND P0, PT, R9, R5, PT ;  /* 0x000000050900720c */ /* 0x001fda0003f06270 */
[----:B------:R-:W-:Y:S05]  /*9810*/  @P0 BRA `(.L_x_466) ;  /* 0x0000000400e80947 */ /* 0x000fea0003800000 */
[----:B------:R-:W-:Y:S01]  /*9820*/  ISETP.NE.AND P0, PT, R37, RZ, PT ;  /* 0x000000ff2500720c */ /* 0x000fe20003f05270 */
[----:B------:R-:W-:Y:S01]  /*9830*/  BSSY.RECONVERGENT B1, `(.L_x_467) ;  /* 0x0000013000017945 */ /* 0x000fe20003800200 */
[----:B------:R-:W-:Y:S01]  /*9840*/  ISETP.GE.U32.AND P1, PT, R16, 0x60, PT ;  /* 0x000000601000780c */ /* 0x000fe20003f26070 */
[----:B-12---:R-:W-:-:S10]  /*9850*/  IMAD.MOV.U32 R22, RZ, RZ, R9 ;  /* 0x000000ffff167224 */ /* 0x006fd400078e0009 */
[----:B------:R-:W-:Y:S05]  /*9860*/  @!P0 BRA `(.L_x_468) ;  /* 0x00000000003c8947 */ /* 0x000fea0003800000 */
[----:B---34-:R-:W0:Y:S01]  /*9870*/  LDS.U16 R19, [R32] ;  /* 0x0000000020137984 */ /* 0x018e220000000400 */
[----:B------:R-:W1:Y:S01]  /*9880*/  LDC.64 R2, c[0x0][0x398] ;  /* 0x0000e600ff027b82 */ /* 0x000e620000000a00 */
[----:B------:R-:W-:Y:S01]  /*9890*/  IMAD R21, R40, R5, R9 ;  /* 0x0000000528157224 */ /* 0x000fe200078e0209 */
[----:B------:R-:W-:Y:S02]  /*98a0*/  ISETP.NE.AND P0, PT, R37, 0x1, PT ;  /* 0x000000012500780c */ /* 0x000fe40003f05270 */
[----:B------:R-:W-:Y:S01]  /*98b0*/  MOV R22, R0 ;  /* 0x0000000000167202 */ /* 0x000fe20000000f00 */
[----:B-1----:R-:W-:-:S05]  /*98c0*/  IMAD.WIDE R2, R21, 0x2, R2 ;  /* 0x0000000215027825 */ /* 0x002fca00078e0202 */
[----:B0-----:R0:W-:Y:S05]  /*98d0*/  STG.E.U16 desc[UR8][R2.64], R19 ;  /* 0x0000001302007986 */ /* 0x0011ea000c101508 */
[----:B------:R-:W-:Y:S05]  /*98e0*/  @!P0 BRA `(.L_x_468) ;  /* 0x00000000001c8947 */ /* 0x000fea0003800000 */
[----:B------:R-:W-:Y:S01]  /*98f0*/  ISETP.NE.AND P0, PT, R37, 0x2, PT ;  /* 0x000000022500780c */ /* 0x000fe20003f05270 */
[----:B0-----:R-:W0:Y:S01]  /*9900*/  LDS.U16 R19, [R32+0x40] ;  /* 0x0000400020137984 */ /* 0x001e220000000400 */
[----:B------:R-:W-:-:S11]  /*9910*/  IMAD.MOV.U32 R22, RZ, RZ, R4 ;  /* 0x000000ffff167224 */ /* 0x000fd600078e0004 */
[----:B------:R-:W1:Y:S01]  /*9920*/  @P0 LDS.U16 R21, [R32+0x80] ;  /* 0x0000800020150984 */ /* 0x000e620000000400 */
[----:B------:R-:W-:-:S03]  /*9930*/  @P0 MOV R22, R6 ;  /* 0x0000000600160202 */ /* 0x000fc60000000f00 */
[----:B0-----:R2:W-:Y:S04]  /*9940*/  STG.E.U16 desc[UR8][R2.64+0x40], R19 ;  /* 0x0000401302007986 */ /* 0x0015e8000c101508 */
[----:B-1----:R2:W-:Y:S02]  /*9950*/  @P0 STG.E.U16 desc[UR8][R2.64+0x80], R21 ;  /* 0x0000801502000986 */ /* 0x0025e4000c101508 */
.L_x_468:
[----:B------:R-:W-:Y:S05]  /*9960*/  BSYNC.RECONVERGENT B1 ;  /* 0x0000000000017941 */ /* 0x000fea0003800200 */
.L_x_467:
[----:B------:R-:W-:Y:S05]  /*9970*/  @!P1 BRA `(.L_x_466) ;  /* 0x0000000400909947 */ /* 0x000fea0003800000 */
[----:B0-234-:R-:W-:Y:S01]  /*9980*/  IMAD.IADD R2, R5, 0x1, -R22 ;  /* 0x0000000105027824 */ /* 0x01dfe200078e0a16 */
[----:B------:R-:W-:Y:S01]  /*9990*/  BSSY.RECONVERGENT B1, `(.L_x_469) ;  /* 0x0000036000017945 */ /* 0x000fe20003800200 */
[----:B------:R-:W-:-:S03]  /*99a0*/  PLOP3.LUT P0, PT, PT, PT, PT, 0x80, 0x8 ;  /* 0x000000000008781c */ /* 0x000fc60003f0f070 */
[----:B------:R-:W-:-:S13]  /*99b0*/  ISETP.GT.AND P1, PT, R2, 0x180, PT ;  /* 0x000001800200780c */ /* 0x000fda0003f24270 */
[----:B------:R-:W-:Y:S05]  /*99c0*/  @!P1 BRA `(.L_x_470) ;  /* 0x0000000000c89947 */ /* 0x000fea0003800000 */
[----:B------:R-:W-:Y:S02]  /*99d0*/  PLOP3.LUT P0, PT, PT, PT, PT, 0x8, 0x80 ;  /* 0x000000000080781c */ /* 0x000fe40003f0e170 */
[----:B------:R-:W-:-:S11]  /*99e0*/  IADD3 R23, PT, PT, R5, -0x180, RZ ;  /* 0xfffffe8005177810 */ /* 0x000fd60007ffe0ff */
.L_x_471:
[----:B------:R-:W-:Y:S01]  /*99f0*/  IMAD R30, R22, 0x2, R14 ;  /* 0x00000002161e7824 */ /* 0x000fe200078e020e */
[----:B--2---:R-:W0:Y:S01]  /*9a00*/  LDC.64 R2, c[0x0][0x398] ;  /* 0x0000e600ff027b82 */ /* 0x004e220000000a00 */
[----:B------:R-:W-:-:S03]  /*9a10*/  IMAD R19, R40, R5, R22 ;  /* 0x0000000528137224 */ /* 0x000fc600078e0216 */
[----:B------:R-:W1:Y:S04]  /*9a20*/  LDS.U16 R25, [R30+0xc0] ;  /* 0x0000c0001e197984 */ /* 0x000e680000000400 */
[----:B------:R-:W2:Y:S04]  /*9a30*/  LDS.U16 R20, [R30+0x40] ;  /* 0x000040001e147984 */ /* 0x000ea80000000400 */
[----:B------:R-:W3:Y:S04]  /*9a40*/  LDS.U16 R21, [R30] ;  /* 0x000000001e157984 */ /* 0x000ee80000000400 */
        /* <DEDUP_REMOVED lines=15> */
[----:B--2---:R2:W-:Y:S04]  /*9b40*/  STG.E.U16 desc[UR8][R18.64+0x40], R20 ;  /* 0x0000401412007986 */ /* 0x0045e8000c101508 */
[----:B---3--:R3:W-:Y:S04]  /*9b50*/  STG.E.U16 desc[UR8][R18.64], R21 ;  /* 0x0000001512007986 */ /* 0x0087e8000c101508 */
[----:B----4-:R4:W-:Y:S01]  /*9b60*/  STG.E.U16 desc[UR8][R18.64+0x80], R44 ;  /* 0x0000802c12007986 */ /* 0x0109e2000c101508 */
[----:B--2---:R-:W-:-:S05]  /*9b70*/  IADD3 R20, PT, PT, R22, 0x80, RZ ;  /* 0x0000008016147810 */ /* 0x004fca0007ffe0ff */
[----:B---3--:R-:W-:Y:S02]  /*9b80*/  IMAD R21, R40, R5, R20 ;  /* 0x0000000528157224 */ /* 0x008fe400078e0214 */
[C---:B----4-:R-:W-:Y:S01]  /*9b90*/  VIADD R18, R22.reuse, 0x100 ;  /* 0x0000010016127836 */ /* 0x050fe20000000000 */
[----:B------:R-:W-:Y:S01]  /*9ba0*/  IADD3 R44, PT, PT, R22, 0x180, RZ ;  /* 0x00000180162c7810 */ /* 0x000fe20007ffe0ff */
[----:B------:R-:W-:-:S04]  /*9bb0*/  IMAD.WIDE R20, R21, 0x2, R2 ;  /* 0x0000000215147825 */ /* 0x000fc800078e0202 */
[CC--:B------:R-:W-:Y:S01]  /*9bc0*/  IMAD R19, R40.reuse, R5.reuse, R18 ;  /* 0x0000000528137224 */ /* 0x0c0fe200078e0212 */
[----:B-----5:R2:W-:Y:S01]  /*9bd0*/  STG.E.U16 desc[UR8][R20.64], R45 ;  /* 0x0000002d14007986 */ /* 0x0205e2000c101508 */
[----:B------:R-:W-:Y:S02]  /*9be0*/  IMAD R44, R40, R5, R44 ;  /* 0x00000005282c7224 */ /* 0x000fe400078e022c */
[--C-:B------:R-:W-:Y:S01]  /*9bf0*/  IMAD.WIDE R18, R19, 0x2, R2.reuse ;  /* 0x0000000213127825 */ /* 0x100fe200078e0202 */
[----:B0-----:R2:W-:Y:S03]  /*9c00*/  STG.E.U16 desc[UR8][R20.64+0x40], R24 ;  /* 0x0000401814007986 */ /* 0x0015e6000c101508 */
[----:B------:R-:W-:Y:S01]  /*9c10*/  IMAD.WIDE R2, R44, 0x2, R2 ;  /* 0x000000022c027825 */ /* 0x000fe200078e0202 */
[----:B------:R2:W-:Y:S03]  /*9c20*/  STG.E.U16 desc[UR8][R20.64+0x80], R26 ;  /* 0x0000801a14007986 */ /* 0x0005e6000c101508 */
[----:B------:R-:W-:Y:S01]  /*9c30*/  VIADD R22, R22, 0x200 ;  /* 0x0000020016167836 */ /* 0x000fe20000000000 */
[----:B------:R2:W-:Y:S04]  /*9c40*/  STG.E.U16 desc[UR8][R20.64+0xc0], R28 ;  /* 0x0000c01c14007986 */ /* 0x0005e8000c101508 */
[----:B-1----:R2:W-:Y:S01]  /*9c50*/  STG.E.U16 desc[UR8][R18.64], R25 ;  /* 0x0000001912007986 */ /* 0x0025e2000c101508 */
[----:B------:R-:W-:-:S03]  /*9c60*/  ISETP.GE.AND P1, PT, R22, R23, PT ;  /* 0x000000171600720c */ /* 0x000fc60003f26270 */
        /* <DEDUP_REMOVED lines=8> */
.L_x_470:
[----:B------:R-:W-:Y:S05]  /*9cf0*/  BSYNC.RECONVERGENT B1 ;  /* 0x0000000000017941 */ /* 0x000fea0003800200 */
.L_x_469:
[----:B--2---:R-:W-:Y:S01]  /*9d00*/  IADD3 R2, PT, PT, -R22, R5, RZ ;  /* 0x0000000516027210 */ /* 0x004fe20007ffe1ff */
[----:B------:R-:W-:Y:S03]  /*9d10*/  BSSY.RECONVERGENT B1, `(.L_x_472) ;  /* 0x000001c000017945 */ /* 0x000fe60003800200 */
[----:B------:R-:W-:-:S13]  /*9d20*/  ISETP.GT.AND P1, PT, R2, 0x80, PT ;  /* 0x000000800200780c */ /* 0x000fda0003f24270 */
[----:B------:R-:W-:Y:S05]  /*9d30*/  @!P1 BRA `(.L_x_473) ;  /* 0x0000000000649947 */ /* 0x000fea0003800000 */
[C---:B------:R-:W-:Y:S01]  /*9d40*/  IMAD R20, R22.reuse, 0x2, R14 ;  /* 0x0000000216147824 */ /* 0x040fe200078e020e */
[----:B------:R-:W0:Y:S01]  /*9d50*/  LDC.64 R2, c[0x0][0x398] ;  /* 0x0000e600ff027b82 */ /* 0x000e220000000a00 */
[----:B------:R-:W-:Y:S01]  /*9d60*/  IADD3 R18, PT, PT, R22, 0x80, RZ ;  /* 0x0000008016127810 */ /* 0x000fe20007ffe0ff */
[-C--:B------:R-:W-:Y:S01]  /*9d70*/  IMAD R19, R40, R5.reuse, R22 ;  /* 0x0000000528137224 */ /* 0x080fe200078e0216 */
[----:B------:R-:W-:Y:S01]  /*9d80*/  PLOP3.LUT P0, PT, PT, PT, PT, 0x8, 0x80 ;  /* 0x000000000080781c */ /* 0x000fe20003f0e170 */
[----:B------:R-:W1:Y:S01]  /*9d90*/  LDS.U16 R21, [R20] ;  /* 0x0000000014157984 */ /* 0x000e620000000400 */
[----:B------:R-:W-:Y:S02]  /*9da0*/  VIADD R22, R22, 0x100 ;  /* 0x0000010016167836 */ /* 0x000fe40000000000 */
        /* <DEDUP_REMOVED lines=18> */
.L_x_473:
[----:B------:R-:W-:Y:S05]  /*9ed0*/  BSYNC.RECONVERGENT B1 ;  /* 0x0000000000017941 */ /* 0x000fea0003800200 */
.L_x_472:
        /* <DEDUP_REMOVED lines=14> */
.L_x_466:
[----:B------:R-:W-:Y:S05]  /*9fc0*/  BSYNC.RECONVERGENT B0 ;  /* 0x0000000000007941 */ /* 0x000fea0003800200 */
.L_x_465:
[----:B------:R5:W-:Y:S06]  /*9fd0*/  MEMBAR.SC.CTA ;  /* 0x0000000000007992 */ /* 0x000bec0000000000 */
[----:B-----5:R-:W5:Y:S01]  /*9fe0*/  LDCU UR5, c[0x0][0x370] ;  /* 0x00006e00ff0577ac */ /* 0x020f620008000800 */
[----:B------:R-:W-:Y:S01]  /*9ff0*/  NOP ;  /* 0x0000000000007918 */ /* 0x000fe20000000000 */
[----:B-----5:R-:W-:-:S06]  /*a000*/  UIADD3 UR4, UPT, UPT, UR5, UR4, URZ ;  /* 0x0000000405047290 */ /* 0x020fcc000fffe0ff */
[----:B------:R-:W-:-:S13]  /*a010*/  ISETP.LE.AND P0, PT, R8, UR4, PT ;  /* 0x0000000408007c0c */ /* 0x000fda000bf03270 */
[----:B------:R-:W-:Y:S05]  /*a020*/  @!P0 BRA `(.L_x_474) ;  /* 0xffffff6400008947 */ /* 0x000fea000383ffff */
[----:B------:R-:W-:Y:S05]  /*a030*/  EXIT ;  /* 0x000000000000794d */ /* 0x000fea0003800000 */
        .weak           $__internal_3_$__cuda_sm20_div_rn_f64_full
        .type           $__internal_3_$__cuda_sm20_div_rn_f64_full,@function
        .size           $__internal_3_$__cuda_sm20_div_rn_f64_full,($__internal_4_$__cuda_sm20_rcp_rn_f32_slowpath - $__internal_3_$__cuda_sm20_div_rn_f64_full)
$__internal_3_$__cuda_sm20_div_rn_f64_full:
[----:B------:R-:W-:Y:S01]  /*a040*/  FSETP.GEU.AND P3, PT, |R19|, 1.469367938527859385e-39, PT ;  /* 0x001000001300780b */ /* 0x000fe20003f6e200 */
[----:B------:R-:W-:Y:S01]  /*a050*/  IMAD.MOV.U32 R26, RZ, RZ, 0x1 ;  /* 0x00000001ff1a7424 */ /* 0x000fe200078e00ff */
[C---:B------:R-:W-:Y:S01]  /*a060*/  FSETP.GEU.AND P0, PT, |R23|.reuse, 1.469367938527859385e-39, PT ;  /* 0x001000001700780b */ /* 0x040fe20003f0e200 */
[----:B------:R-:W-:Y:S01]  /*a070*/  BSSY.RECONVERGENT B3, `(.L_x_475) ;  /* 0x0000054000037945 */ /* 0x000fe20003800200 */
[----:B------:R-:W-:Y:S02]  /*a080*/  LOP3.LUT R20, R23, 0x800fffff, RZ, 0xc0, !PT ;  /* 0x800fffff17147812 */ /* 0x000fe400078ec0ff */
[----:B------:R-:W-:Y:S02]  /*a090*/  LOP3.LUT R41, R19, 0x7ff00000, RZ, 0xc0, !PT ;  /* 0x7ff0000013297812 */ /* 0x000fe400078ec0ff */
[----:B------:R-:W-:Y:S01]  /*a0a0*/  LOP3.LUT R21, R20, 0x3ff00000, RZ, 0xfc, !PT ;  /* 0x3ff0000014157812 */ /* 0x000fe200078efcff */
[----:B------:R-:W-:Y:S01]  /*a0b0*/  IMAD.MOV.U32 R20, RZ, RZ, R22 ;  /* 0x000000ffff147224 */ /* 0x000fe200078e0016 */
[----:B------:R-:W-:-:S02]  /*a0c0*/  LOP3.LUT R44, R23, 0x7ff00000, RZ, 0xc0, !PT ;  /* 0x7ff00000172c7812 */ /* 0x000fc400078ec0ff */
[----:B------:R-:W-:Y:S02]  /*a0d0*/  MOV R43, 0x1ca00000 ;  /* 0x1ca00000002b7802 */ /* 0x000fe40000000f00 */
[----:B------:R-:W-:Y:S01]  /*a0e0*/  @!P3 LOP3.LUT R24, R23, 0x7ff00000, RZ, 0xc0, !PT ;  /* 0x7ff000001718b812 */ /* 0x000fe200078ec0ff */
[----:B------:R-:W-:Y:S01]  /*a0f0*/  @!P0 DMUL R20, R22, 8.98846567431157953865e+307 ;  /* 0x7fe0000016148828 */ /* 0x000fe20000000000 */
[C---:B------:R-:W-:Y:S02]  /*a100*/  ISETP.GE.U32.AND P2, PT, R41.reuse, R44, PT ;  /* 0x0000002c2900720c */ /* 0x040fe40003f46070 */
[----:B------:R-:W-:Y:S01]  /*a110*/  @!P3 ISETP.GE.U32.AND P4, PT, R41, R24, PT ;  /* 0x000000182900b20c */ /* 0x000fe20003f86070 */
[----:B------:R-:W-:Y:S01]  /*a120*/  IMAD.MOV.U32 R24, RZ, RZ, R18 ;  /* 0x000000ffff187224 */ /* 0x000fe200078e0012 */
[C---:B------:R-:W-:Y:S01]  /*a130*/  SEL R25, R43.reuse, 0x63400000, !P2 ;  /* 0x634000002b197807 */ /* 0x040fe20005000000 */
[----:B------:R-:W0:Y:S01]  /*a140*/  MUFU.RCP64H R27, R21 ;  /* 0x00000015001b7308 */ /* 0x000e220000001800 */
[----:B------:R-:W-:-:S02]  /*a150*/  @!P3 SEL R29, R43, 0x63400000, !P4 ;  /* 0x634000002b1db807 */ /* 0x000fc40006000000 */
[--C-:B------:R-:W-:Y:S02]  /*a160*/  LOP3.LUT R25, R25, 0x800fffff, R19.reuse, 0xf8, !PT ;  /* 0x800fffff19197812 */ /* 0x100fe400078ef813 */
[----:B------:R-:W-:Y:S02]  /*a170*/  @!P3 LOP3.LUT R29, R29, 0x80000000, R19, 0xf8, !PT ;  /* 0x800000001d1db812 */ /* 0x000fe400078ef813 */
[----:B------:R-:W-:Y:S02]  /*a180*/  @!P3 MOV R28, RZ ;  /* 0x000000ff001cb202 */ /* 0x000fe40000000f00 */
[----:B------:R-:W-:Y:S02]  /*a190*/  @!P3 LOP3.LUT R29, R29, 0x100000, RZ, 0xfc, !PT ;  /* 0x001000001d1db812 */ /* 0x000fe400078efcff */
        /* <DEDUP_REMOVED lines=11> */
[----:B------:R-:W-:-:S05]  /*a250*/  @!P3 LOP3.LUT R28, R25, 0x7ff00000, RZ, 0xc0, !PT ;  /* 0x7ff00000191cb812 */ /* 0x000fca00078ec0ff */
[----:B------:R-:W-:-:S05]  /*a260*/  VIADD R26, R28, 0xffffffff ;  /* 0xffffffff1c1a7836 */ /* 0x000fca0000000000 */
        /* <DEDUP_REMOVED lines=9> */
[----:B------:R-:W-:Y:S02]  /*a300*/  IMAD.IADD R28, R18, 0x1, -R43 ;  /* 0x00000001121c7824 */ /* 0x000fe400078e0a2b */
[----:B------:R-:W-:-:S03]  /*a310*/  IMAD.MOV.U32 R18, RZ, RZ, RZ ;  /* 0x000000ffff127224 */ /* 0x000fc600078e00ff */
[----:B------:R-:W-:-:S06]  /*a320*/  IADD3 R19, PT, PT, R28, 0x7fe00000, RZ ;  /* 0x7fe000001c137810 */ /* 0x000fcc0007ffe0ff */
[----:B------:R-:W-:-:S10]  /*a330*/  DMUL R26, R30, R18 ;  /* 0x000000121e1a7228 */ /* 0x000fd40000000000 */
[----:B------:R-:W-:-:S13]  /*a340*/  FSETP.GTU.AND P0, PT, |R27|, 1.469367938527859385e-39, PT ;  /* 0x001000001b00780b */ /* 0x000fda0003f0c200 */
[----:B------:R-:W-:Y:S05]  /*a350*/  @P0 BRA `(.L_x_477) ;  /* 0x0000000000940947 */ /* 0x000fea0003800000 */
[----:B------:R-:W-:-:S06]  /*a360*/  DFMA R20, R30, -R20, R24 ;  /* 0x800000141e14722b */ /* 0x000fcc0000000018 */
[----:B------:R-:W-:-:S04]  /*a370*/  MOV R20, RZ ;  /* 0x000000ff00147202 */ /* 0x000fc80000000f00 */
[C---:B------:R-:W-:Y:S02]  /*a380*/  FSETP.NEU.AND P0, PT, R21.reuse, RZ, PT ;  /* 0x000000ff1500720b */ /* 0x040fe40003f0d000 */
[----:B------:R-:W-:-:S04]  /*a390*/  LOP3.LUT R23, R21, 0x80000000, R23, 0x48, !PT ;  /* 0x8000000015177812 */ /* 0x000fc800078e4817 */
[----:B------:R-:W-:-:S07]  /*a3a0*/  LOP3.LUT R21, R23, R19, RZ, 0xfc, !PT ;  /* 0x0000001317157212 */ /* 0x000fce00078efcff */
[----:B------:R-:W-:Y:S05]  /*a3b0*/  @!P0 BRA `(.L_x_477) ;  /* 0x00000000007c8947 */ /* 0x000fea0003800000 */
[----:B------:R-:W-:Y:S01]  /*a3c0*/  IMAD.MOV R19, RZ, RZ, -R28 ;  /* 0x000000ffff137224 */ /* 0x000fe200078e0a1c */
[----:B------:R-:W-:Y:S01]  /*a3d0*/  MOV R18, RZ ;  /* 0x000000ff00127202 */ /* 0x000fe20000000f00 */
        /* <DEDUP_REMOVED lines=8> */
.L_x_476:
        /* <DEDUP_REMOVED lines=11> */
[----:B------:R-:W-:Y:S01]  /*a510*/  @P0 LOP3.LUT R18, R27, 0x7ff00000, RZ, 0xfc, !PT ;  /* 0x7ff000001b120812 */ /* 0x000fe200078efcff */
[----:B------:R-:W-:Y:S01]  /*a520*/  @!P0 IMAD.MOV.U32 R26, RZ, RZ, RZ ;  /* 0x000000ffff1a8224 */ /* 0x000fe200078e00ff */
[----:B------:R-:W-:-:S03]  /*a530*/  @P0 MOV R26, RZ ;  /* 0x000000ff001a0202 */ /* 0x000fc60000000f00 */
[----:B------:R-:W-:Y:S01]  /*a540*/  @P0 IMAD.MOV.U32 R27, RZ, RZ, R18 ;  /* 0x000000ffff1b0224 */ /* 0x000fe200078e0012 */
[----:B------:R-:W-:Y:S06]  /*a550*/  BRA `(.L_x_477) ;  /* 0x0000000000147947 */ /* 0x000fec0003800000 */
.L_x_479:
[----:B------:R-:W-:Y:S02]  /*a560*/  LOP3.LUT R27, R23, 0x80000, RZ, 0xfc, !PT ;  /* 0x00080000171b7812 */ /* 0x000fe400078efcff */
[----:B------:R-:W-:Y:S01]  /*a570*/  MOV R26, R22 ;  /* 0x00000016001a7202 */ /* 0x000fe20000000f00 */
[----:B------:R-:W-:Y:S06]  /*a580*/  BRA `(.L_x_477) ;  /* 0x0000000000087947 */ /* 0x000fec0003800000 */
.L_x_478:
[----:B------:R-:W-:Y:S01]  /*a590*/  LOP3.LUT R27, R19, 0x80000, RZ, 0xfc, !PT ;  /* 0x00080000131b7812 */ /* 0x000fe200078efcff */
[----:B------:R-:W-:-:S07]  /*a5a0*/  IMAD.MOV.U32 R26, RZ, RZ, R18 ;  /* 0x000000ffff1a7224 */ /* 0x000fce00078e0012 */
.L_x_477:
[----:B------:R-:W-:Y:S05]  /*a5b0*/  BSYNC.RECONVERGENT B3 ;  /* 0x0000000000037941 */ /* 0x000fea0003800200 */
.L_x_475:
[----:B------:R-:W-:Y:S01]  /*a5c0*/  HFMA2 R43, -RZ, RZ, 0, 0 ;  /* 0x00000000ff2b7431 */ /* 0x000fe200000001ff */
[----:B------:R-:W-:Y:S01]  /*a5d0*/  MOV R18, R26 ;  /* 0x0000001a00127202 */ /* 0x000fe20000000f00 */
[----:B------:R-:W-:Y:S02]  /*a5e0*/  IMAD.MOV.U32 R19, RZ, RZ, R27 ;  /* 0x000000ffff137224 */ /* 0x000fe400078e001b */
[----:B------:R-:W-:Y:S05]  /*a5f0*/  RET.REL.NODEC R42 `(_ZN18transformer_engine43fused_score_for_moe_aux_loss_forward_kernelI13__nv_bfloat16EEvPKT_iiiiPS2_PbS5_) ;  /* 0xffffff582a807950 */ /* 0x000fea0003c3ffff */
        .weak           $__internal_4_$__cuda_sm20_rcp_rn_f32_slowpath
        .type           $__internal_4_$__cuda_sm20_rcp_rn_f32_slowpath,@function
        .size           $__internal_4_$__cuda_sm20_rcp_rn_f32_slowpath,($__internal_5_$__cuda_sm3x_div_rn_noftz_f32_slowpath - $__internal_4_$__cuda_sm20_rcp_rn_f32_slowpath)
$__internal_4_$__cuda_sm20_rcp_rn_f32_slowpath:
[----:B------:R-:W-:Y:S01]  /*a600*/  IMAD.SHL.U32 R3, R2, 0x2, RZ ;  /* 0x0000000202037824 */ /* 0x000fe200078e00ff */
[----:B------:R-:W-:Y:S04]  /*a610*/  BSSY.RECONVERGENT B3, `(.L_x_480) ;  /* 0x0000030000037945 */ /* 0x000fe80003800200 */
[----:B------:R-:W-:-:S04]  /*a620*/  SHF.R.U32.HI R24, RZ, 0x18, R3 ;  /* 0x00000018ff187819 */ /* 0x000fc80000011603 */
[----:B------:R-:W-:-:S13]  /*a630*/  ISETP.NE.U32.AND P0, PT, R24, RZ, PT ;  /* 0x000000ff1800720c */ /* 0x000fda0003f05070 */
[----:B------:R-:W-:Y:S05]  /*a640*/  @P0 BRA `(.L_x_481) ;  /* 0x0000000000280947 */ /* 0x000fea0003800000 */
[----:B------:R-:W-:-:S04]  /*a650*/  SHF.L.U32 R3, R2, 0x1, RZ ;  /* 0x0000000102037819 */ /* 0x000fc800000006ff */
[----:B------:R-:W-:-:S13]  /*a660*/  ISETP.NE.AND P0, PT, R3, RZ, PT ;  /* 0x000000ff0300720c */ /* 0x000fda0003f05270 */
[----:B------:R-:W-:Y:S01]  /*a670*/  @P0 FFMA R21, R2, 1.84467440737095516160e+19, RZ ;  /* 0x5f80000002150823 */ /* 0x000fe200000000ff */
[----:B------:R-:W-:Y:S08]  /*a680*/  @!P0 MUFU.RCP R20, R2 ;  /* 0x0000000200148308 */ /* 0x000ff00000001000 */
[----:B------:R-:W0:Y:S02]  /*a690*/  @P0 MUFU.RCP R22, R21 ;  /* 0x0000001500160308 */ /* 0x000e240000001000 */
[----:B0-----:R-:W-:-:S04]  /*a6a0*/  @P0 FFMA R3, R21, R22, -1 ;  /* 0xbf80000015030423 */ /* 0x001fc80000000016 */
[----:B------:R-:W-:-:S04]  /*a6b0*/  @P0 FADD.FTZ R3, -R3, -RZ ;  /* 0x800000ff03030221 */ /* 0x000fc80000010100 */
[----:B------:R-:W-:-:S04]  /*a6c0*/  @P0 FFMA R3, R22, R3, R22 ;  /* 0x0000000316030223 */ /* 0x000fc80000000016 */
[----:B------:R-:W-:Y:S01]  /*a6d0*/  @P0 FFMA R20, R3, 1.84467440737095516160e+19, RZ ;  /* 0x5f80000003140823 */ /* 0x000fe200000000ff */
[----:B------:R-:W-:Y:S06]  /*a6e0*/  BRA `(.L_x_482) ;  /* 0x0000000000887947 */ /* 0x000fec0003800000 */
.L_x_481:
[----:B------:R-:W-:-:S05]  /*a6f0*/  VIADD R26, R24, 0xffffff03 ;  /* 0xffffff03181a7836 */ /* 0x000fca0000000000 */
[----:B------:R-:W-:-:S13]  /*a700*/  ISETP.GT.U32.AND P0, PT, R26, 0x1, PT ;  /* 0x000000011a00780c */ /* 0x000fda0003f04070 */
[----:B------:R-:W-:Y:S05]  /*a710*/  @P0 BRA `(.L_x_483) ;  /* 0x0000000000780947 */ /* 0x000fea0003800000 */
[----:B------:R-:W-:Y:S02]  /*a720*/  LOP3.LUT R3, R2, 0x7fffff, RZ, 0xc0, !PT ;  /* 0x007fffff02037812 */ /* 0x000fe400078ec0ff */
[----:B------:R-:W-:Y:S02]  /*a730*/  MOV R23, 0x3 ;  /* 0x0000000300177802 */ /* 0x000fe40000000f00 */
[----:B------:R-:W-:Y:S02]  /*a740*/  LOP3.LUT R3, R3, 0x3f800000, RZ, 0xfc, !PT ;  /* 0x3f80000003037812 */ /* 0x000fe400078efcff */
[----:B------:R-:W-:Y:S02]  /*a750*/  SHF.L.U32 R23, R23, R26, RZ ;  /* 0x0000001a17177219 */ /* 0x000fe400000006ff */
[----:B------:R-:W0:Y:S02]  /*a760*/  MUFU.RCP R20, R3 ;  /* 0x0000000300147308 */ /* 0x000e240000001000 */
[----:B0-----:R-:W-:-:S04]  /*a770*/  FFMA R21, R3, R20, -1 ;  /* 0xbf80000003157423 */ /* 0x001fc80000000014 */
[----:B------:R-:W-:-:S04]  /*a780*/  FADD.FTZ R21, -R21, -RZ ;  /* 0x800000ff15157221 */ /* 0x000fc80000010100 */
[CCC-:B------:R-:W-:Y:S01]  /*a790*/  FFMA.RM R22, R20.reuse, R21.reuse, R20.reuse ;  /* 0x0000001514167223 */ /* 0x1c0fe20000004014 */
[----:B------:R-:W-:-:S04]  /*a7a0*/  FFMA.RP R21, R20, R21, R20 ;  /* 0x0000001514157223 */ /* 0x000fc80000008014 */
[C---:B------:R-:W-:Y:S02]  /*a7b0*/  LOP3.LUT R20, R22.reuse, 0x7fffff, RZ, 0xc0, !PT ;  /* 0x007fffff16147812 */ /* 0x040fe400078ec0ff */
[----:B------:R-:W-:Y:S02]  /*a7c0*/  FSETP.NEU.FTZ.AND P0, PT, R22, R21, PT ;  /* 0x000000151600720b */ /* 0x000fe40003f1d000 */
[----:B------:R-:W-:Y:S02]  /*a7d0*/  LOP3.LUT R20, R20, 0x800000, RZ, 0xfc, !PT ;  /* 0x0080000014147812 */ /* 0x000fe400078efcff */
[----:B------:R-:W-:Y:S02]  /*a7e0*/  SEL R21, RZ, 0xffffffff, !P0 ;  /* 0xffffffffff157807 */ /* 0x000fe40004000000 */
[----:B------:R-:W-:-:S03]  /*a7f0*/  LOP3.LUT R23, R23, R20, RZ, 0xc0, !PT ;  /* 0x0000001417177212 */ /* 0x000fc600078ec0ff */
[----:B------:R-:W-:Y:S01]  /*a800*/  IMAD.MOV R21, RZ, RZ, -R21 ;  /* 0x000000ffff157224 */ /* 0x000fe200078e0a15 */
[----:B------:R-:W-:-:S04]  /*a810*/  SHF.R.U32.HI R23, RZ, R26, R23 ;  /* 0x0000001aff177219 */ /* 0x000fc80000011617 */
[----:B------:R-:W-:Y:S02]  /*a820*/  LOP3.LUT P1, RZ, R21, R26, R20, 0xf8, !PT ;  /* 0x0000001a15ff7212 */ /* 0x000fe4000782f814 */
[C---:B------:R-:W-:Y:S02]  /*a830*/  LOP3.LUT P0, RZ, R23.reuse, 0x1, RZ, 0xc0, !PT ;  /* 0x0000000117ff7812 */ /* 0x040fe4000780c0ff */
[----:B------:R-:W-:-:S04]  /*a840*/  LOP3.LUT P3, RZ, R23, 0x2, RZ, 0xc0, !PT ;  /* 0x0000000217ff7812 */ /* 0x000fc8000786c0ff */
[----:B------:R-:W-:Y:S02]  /*a850*/  PLOP3.LUT P0, PT, P0, P1, P3, 0xe0, 0x0 ;  /* 0x000000000000781c */ /* 0x000fe40000703c30 */
[----:B------:R-:W-:Y:S02]  /*a860*/  LOP3.LUT P1, RZ, R2, 0x7fffff, RZ, 0xc0, !PT ;  /* 0x007fffff02ff7812 */ /* 0x000fe4000782c0ff */
[----:B------:R-:W-:-:S04]  /*a870*/  SEL R3, RZ, 0x1, !P0 ;  /* 0x00000001ff037807 */ /* 0x000fc80004000000 */
[----:B------:R-:W-:-:S04]  /*a880*/  IADD3 R3, PT, PT, -R3, RZ, RZ ;  /* 0x000000ff03037210 */ /* 0x000fc80007ffe1ff */
[----:B------:R-:W-:Y:S01]  /*a890*/  ISETP.GE.AND P0, PT, R3, RZ, PT ;  /* 0x000000ff0300720c */ /* 0x000fe20003f06270 */
[----:B------:R-:W-:-:S05]  /*a8a0*/  VIADD R3, R24, 0xffffff04 ;  /* 0xffffff0418037836 */ /* 0x000fca0000000000 */
[----:B------:R-:W-:-:S07]  /*a8b0*/  SHF.R.U32.HI R3, RZ, R3, R20 ;  /* 0x00000003ff037219 */ /* 0x000fce0000011614 */
[----:B------:R-:W-:-:S05]  /*a8c0*/  @!P0 IADD3 R3, PT, PT, R3, 0x1, RZ ;  /* 0x0000000103038810 */ /* 0x000fca0007ffe0ff */
[----:B------:R-:W-:-:S05]  /*a8d0*/  @!P1 IMAD.SHL.U32 R3, R3, 0x2, RZ ;  /* 0x0000000203039824 */ /* 0x000fca00078e00ff */
[----:B------:R-:W-:Y:S01]  /*a8e0*/  LOP3.LUT R20, R3, 0x80000000, R2, 0xf8, !PT ;  /* 0x8000000003147812 */ /* 0x000fe200078ef802 */
[----:B------:R-:W-:Y:S06]  /*a8f0*/  BRA `(.L_x_482) ;  /* 0x0000000000047947 */ /* 0x000fec0003800000 */
.L_x_483:
[----:B------:R0:W1:Y:S02]  /*a900*/  MUFU.RCP R20, R2 ;  /* 0x0000000200147308 */ /* 0x0000640000001000 */
.L_x_482:
[----:B------:R-:W-:Y:S05]  /*a910*/  BSYNC.RECONVERGENT B3 ;  /* 0x0000000000037941 */ /* 0x000fea0003800200 */
.L_x_480:
[----:B0-----:R-:W-:Y:S01]  /*a920*/  MOV R2, R19 ;  /* 0x0000001300027202 */ /* 0x001fe20000000f00 */
[----:B------:R-:W-:-:S04]  /*a930*/  IMAD.MOV.U32 R3, RZ, RZ, 0x0 ;  /* 0x00000000ff037424 */ /* 0x000fc800078e00ff */
[----:B-1----:R-:W-:Y:S05]  /*a940*/  RET.REL.NODEC R2 `(_ZN18transformer_engine43fused_score_for_moe_aux_loss_forward_kernelI13__nv_bfloat16EEvPKT_iiiiPS2_PbS5_) ;  /* 0xffffff5402ac7950 */ /* 0x002fea0003c3ffff */
        .weak           $__internal_5_$__cuda_sm3x_div_rn_noftz_f32_slowpath
        .type           $__internal_5_$__cuda_sm3x_div_rn_noftz_f32_slowpath,@function
        .size           $__internal_5_$__cuda_sm3x_div_rn_noftz_f32_slowpath,(.L_x_897 - $__internal_5_$__cuda_sm3x_div_rn_noftz_f32_slowpath)
$__internal_5_$__cuda_sm3x_div_rn_noftz_f32_slowpath:
[----:B------:R-:W-:Y:S01]  /*a950*/  SHF.R.U32.HI R21, RZ, 0x17, R5 ;  /* 0x00000017ff157819 */ /* 0x000fe20000011605 */
[----:B------:R-:W-:Y:S01]  /*a960*/  BSSY.RECONVERGENT B3, `(.L_x_484) ;  /* 0x0000063000037945 */ /* 0x000fe20003800200 */
[----:B------:R-:W-:Y:S02]  /*a970*/  SHF.R.U32.HI R3, RZ, 0x17, R2 ;  /* 0x00000017ff037819 */ /* 0x000fe40000011602 */
[----:B------:R-:W-:Y:S02]  /*a980*/  LOP3.LUT R21, R21, 0xff, RZ, 0xc0, !PT ;  /* 0x000000ff15157812 */ /* 0x000fe400078ec0ff */
[----:B------:R-:W-:Y:S02]  /*a990*/  LOP3.LUT R26, R3, 0xff, RZ, 0xc0, !PT ;  /* 0x000000ff031a7812 */ /* 0x000fe400078ec0ff */
[----:B------:R-:W-:Y:S02]  /*a9a0*/  IADD3 R24, PT, PT, R21, -0x1, RZ ;  /* 0xffffffff15187810 */ /* 0x000fe40007ffe0ff */
[----:B------:R-:W-:Y:S01]  /*a9b0*/  MOV R23, R5 ;  /* 0x0000000500177202 */ /* 0x000fe20000000f00 */
[----:B------:R-:W-:Y:S01]  /*a9c0*/  VIADD R22, R26, 0xffffffff ;  /* 0xffffffff1a167836 */ /* 0x000fe20000000000 */
[----:B------:R-:W-:-:S04]  /*a9d0*/  ISETP.GT.U32.AND P0, PT, R24, 0xfd, PT ;  /* 0x000000fd1800780c */ /* 0x000fc80003f04070 */
[----:B------:R-:W-:-:S13]  /*a9e0*/  ISETP.GT.U32.OR P0, PT, R22, 0xfd, P0 ;  /* 0x000000fd1600780c */ /* 0x000fda0000704470 */
[----:B------:R-:W-:Y:S01]  /*a9f0*/  @!P0 IMAD.MOV.U32 R3, RZ, RZ, RZ ;  /* 0x000000ffff038224 */ /* 0x000fe200078e00ff */
[----:B------:R-:W-:Y:S06]  /*aa00*/  @!P0 BRA `(.L_x_485) ;  /* 0x00000000005c8947 */ /* 0x000fec0003800000 */
[----:B------:R-:W-:Y:S02]  /*aa10*/  FSETP.GTU.FTZ.AND P0, PT, |R2|, +INF , PT ;  /* 0x7f8000000200780b */ /* 0x000fe40003f1c200 */
[----:B------:R-:W-:-:S04]  /*aa20*/  FSETP.GTU.FTZ.AND P1, PT, |R5|, +INF , PT ;  /* 0x7f8000000500780b */ /* 0x000fc80003f3c200 */
[----:B------:R-:W-:-:S13]  /*aa30*/  PLOP3.LUT P0, PT, P0, P1, PT, 0xf8, 0x8f ;  /* 0x00000000008f781c */ /* 0x000fda0000703f70 */
[----:B------:R-:W-:Y:S05]  /*aa40*/  @P0 BRA `(.L_x_486) ;  /* 0x00000004004c0947 */ /* 0x000fea0003800000 */
[----:B------:R-:W-:-:S13]  /*aa50*/  LOP3.LUT P0, RZ, R23, 0x7fffffff, R2, 0xc8, !PT ;  /* 0x7fffffff17ff7812 */ /* 0x000fda000780c802 */
[----:B------:R-:W-:Y:S05]  /*aa60*/  @!P0 BRA `(.L_x_487) ;  /* 0x00000004003c8947 */ /* 0x000fea0003800000 */
[C---:B------:R-:W-:Y:S02]  /*aa70*/  FSETP.NEU.FTZ.AND P4, PT, |R2|.reuse, +INF , PT ;  /* 0x7f8000000200780b */ /* 0x040fe40003f9d200 */
[----:B------:R-:W-:Y:S02]  /*aa80*/  FSETP.NEU.FTZ.AND P1, PT, |R5|, +INF , PT ;  /* 0x7f8000000500780b */ /* 0x000fe40003f3d200 */
[----:B------:R-:W-:-:S11]  /*aa90*/  FSETP.NEU.FTZ.AND P0, PT, |R2|, +INF , PT ;  /* 0x7f8000000200780b */ /* 0x000fd60003f1d200 */
[----:B------:R-:W-:Y:S05]  /*aaa0*/  @!P1 BRA !P4, `(.L_x_487) ;  /* 0x00000004002c9947 */ /* 0x000fea0006000000 */
[----:B------:R-:W-:-:S04]  /*aab0*/  LOP3.LUT P4, RZ, R2, 0x7fffffff, RZ, 0xc0, !PT ;  /* 0x7fffffff02ff7812 */ /* 0x000fc8000788c0ff */
[----:B------:R-:W-:-:S13]  /*aac0*/  PLOP3.LUT P1, PT, P1, P4, PT, 0x2f, 0xf2 ;  /* 0x0000000000f2781c */ /* 0x000fda0000f28577 */
[----:B------:R-:W-:Y:S05]  /*aad0*/  @P1 BRA `(.L_x_488) ;  /* 0x0000000400181947 */ /* 0x000fea0003800000 */
[----:B------:R-:W-:-:S04]  /*aae0*/  LOP3.LUT P1, RZ, R23, 0x7fffffff, RZ, 0xc0, !PT ;  /* 0x7fffffff17ff7812 */ /* 0x000fc8000782c0ff */
[----:B------:R-:W-:-:S13]  /*aaf0*/  PLOP3.LUT P0, PT, P0, P1, PT, 0x2f, 0xf2 ;  /* 0x0000000000f2781c */ /* 0x000fda0000702577 */
[----:B------:R-:W-:Y:S05]  /*ab00*/  @P0 BRA `(.L_x_489) ;  /* 0x0000000400000947 */ /* 0x000fea0003800000 */
[----:B------:R-:W-:Y:S02]  /*ab10*/  ISETP.GE.AND P0, PT, R22, RZ, PT ;  /* 0x000000ff1600720c */ /* 0x000fe40003f06270 */
[----:B------:R-:W-:-:S11]  /*ab20*/  ISETP.GE.AND P1, PT, R24, RZ, PT ;  /* 0x000000ff1800720c */ /* 0x000fd60003f26270 */
[----:B------:R-:W-:Y:S01]  /*ab30*/  @P0 MOV R3, RZ ;  /* 0x000000ff00030202 */ /* 0x000fe20000000f00 */
[----:B------:R-:W-:Y:S02]  /*ab40*/  @!P0 IMAD.MOV.U32 R3, RZ, RZ, -0x40 ;  /* 0xffffffc0ff038424 */ /* 0x000fe400078e00ff */
[----:B------:R-:W-:Y:S01]  /*ab50*/  @!P0 FFMA R2, R2, 1.84467440737095516160e+19, RZ ;  /* 0x5f80000002028823 */ /* 0x000fe200000000ff */
[----:B------:R-:W-:Y:S02]  /*ab60*/  @!P1 FFMA R23, R5, 1.84467440737095516160e+19, RZ ;  /* 0x5f80000005179823 */ /* 0x000fe400000000ff */
[----:B------:R-:W-:-:S07]  /*ab70*/  @!P1 IADD3 R3, PT, PT, R3, 0x40, RZ ;  /* 0x0000004003039810 */ /* 0x000fce0007ffe0ff */
.L_x_485:
[----:B------:R-:W-:Y:S01]  /*ab80*/  LEA R22, R21, 0xc0800000, 0x17 ;  /* 0xc080000015167811 */ /* 0x000fe200078eb8ff */
[----:B------:R-:W-:Y:S04]  /*ab90*/  BSSY.RECONVERGENT B4, `(.L_x_490) ;  /* 0x0000036000047945 */ /* 0x000fe80003800200 */
[----:B------:R-:W-:Y:S01]  /*aba0*/  IMAD.IADD R24, R23, 0x1, -R22 ;  /* 0x0000000117187824 */ /* 0x000fe200078e0a16 */
[----:B------:R-:W-:-:S03]  /*abb0*/  IADD3 R22, PT, PT, R26, -0x7f, RZ ;  /* 0xffffff811a167810 */ /* 0x000fc60007ffe0ff */
[----:B------:R-:W0:Y:S01]  /*abc0*/  MUFU.RCP R23, R24 ;  /* 0x0000001800177308 */ /* 0x000e220000001000 */
[----:B------:R-:W-:Y:S01]  /*abd0*/  FADD.FTZ R25, -R24, -RZ ;  /* 0x800000ff18197221 */ /* 0x000fe20000010100 */
[C---:B------:R-:W-:Y:S01]  /*abe0*/  IMAD R2, R22.reuse, -0x800000, R2 ;  /* 0xff80000016027824 */ /* 0x040fe200078e0202 */
[----:B------:R-:W-:-:S05]  /*abf0*/  IADD3 R22, PT, PT, R22, 0x7f, -R21 ;  /* 0x0000007f16167810 */ /* 0x000fca0007ffe815 */
[----:B------:R-:W-:Y:S02]  /*ac00*/  IMAD.IADD R22, R22, 0x1, R3 ;  /* 0x0000000116167824 */ /* 0x000fe400078e0203 */
[----:B0-----:R-:W-:-:S04]  /*ac10*/  FFMA R26, R23, R25, 1 ;  /* 0x3f800000171a7423 */ /* 0x001fc80000000019 */
[----:B------:R-:W-:-:S04]  /*ac20*/  FFMA R23, R23, R26, R23 ;  /* 0x0000001a17177223 */ /* 0x000fc80000000017 */
[----:B------:R-:W-:-:S04]  /*ac30*/  FFMA R26, R2, R23, RZ ;  /* 0x00000017021a7223 */ /* 0x000fc800000000ff */
[----:B------:R-:W-:-:S04]  /*ac40*/  FFMA R27, R25, R26, R2 ;  /* 0x0000001a191b7223 */ /* 0x000fc80000000002 */
[----:B------:R-:W-:-:S04]  /*ac50*/  FFMA R26, R23, R27, R26 ;  /* 0x0000001b171a7223 */ /* 0x000fc8000000001a */
[----:B------:R-:W-:-:S04]  /*ac60*/  FFMA R25, R25, R26, R2 ;  /* 0x0000001a19197223 */ /* 0x000fc80000000002 */
[----:B------:R-:W-:-:S05]  /*ac70*/  FFMA R2, R23, R25, R26 ;  /* 0x0000001917027223 */ /* 0x000fca000000001a */
[----:B------:R-:W-:-:S04]  /*ac80*/  SHF.R.U32.HI R21, RZ, 0x17, R2 ;  /* 0x00000017ff157819 */ /* 0x000fc80000011602 */
[----:B------:R-:W-:-:S04]  /*ac90*/  LOP3.LUT R21, R21, 0xff, RZ, 0xc0, !PT ;  /* 0x000000ff15157812 */ /* 0x000fc800078ec0ff */
[----:B------:R-:W-:-:S05]  /*aca0*/  IADD3 R27, PT, PT, R21, R22, RZ ;  /* 0x00000016151b7210 */ /* 0x000fca0007ffe0ff */
[----:B------:R-:W-:-:S05]  /*acb0*/  VIADD R3, R27, 0xffffffff ;  /* 0xffffffff1b037836 */ /* 0x000fca0000000000 */
[----:B------:R-:W-:-:S13]  /*acc0*/  ISETP.GE.U32.AND P0, PT, R3, 0xfe, PT ;  /* 0x000000fe0300780c */ /* 0x000fda0003f06070 */
[----:B------:R-:W-:Y:S05]  /*acd0*/  @!P0 BRA `(.L_x_491) ;  /* 0x0000000000808947 */ /* 0x000fea0003800000 */
[----:B------:R-:W-:-:S13]  /*ace0*/  ISETP.GT.AND P0, PT, R27, 0xfe, PT ;  /* 0x000000fe1b00780c */ /* 0x000fda0003f04270 */
[----:B------:R-:W-:Y:S05]  /*acf0*/  @P0 BRA `(.L_x_492) ;  /* 0x00000000006c0947 */ /* 0x000fea0003800000 */
[----:B------:R-:W-:-:S13]  /*ad00*/  ISETP.GE.AND P0, PT, R27, 0x1, PT ;  /* 0x000000011b00780c */ /* 0x000fda0003f06270 */
[----:B------:R-:W-:Y:S05]  /*ad10*/  @P0 BRA `(.L_x_493) ;  /* 0x0000000000740947 */ /* 0x000fea0003800000 */
[----:B------:R-:W-:Y:S02]  /*ad20*/  ISETP.GE.AND P0, PT, R27, -0x18, PT ;  /* 0xffffffe81b00780c */ /* 0x000fe40003f06270 */
[----:B------:R-:W-:-:S11]  /*ad30*/  LOP3.LUT R2, R2, 0x80000000, RZ, 0xc0, !PT ;  /* 0x8000000002027812 */ /* 0x000fd600078ec0ff */
[----:B------:R-:W-:Y:S05]  /*ad40*/  @!P0 BRA `(.L_x_493) ;  /* 0x0000000000688947 */ /* 0x000fea0003800000 */
[-CC-:B------:R-:W-:Y:S01]  /*ad50*/  FFMA.RZ R3, R23, R25.reuse, R26.reuse ;  /* 0x0000001917037223 */ /* 0x180fe2000000c01a */
[----:B------:R-:W-:Y:S01]  /*ad60*/  IADD3 R24, PT, PT, R27, 0x20, RZ ;  /* 0x000000201b187810 */ /* 0x000fe20007ffe0ff */
[-CC-:B------:R-:W-:Y:S01]  /*ad70*/  FFMA.RM R22, R23, R25.reuse, R26.reuse ;  /* 0x0000001917167223 */ /* 0x180fe2000000401a */
[----:B------:R-:W-:Y:S02]  /*ad80*/  ISETP.NE.AND P4, PT, R27, RZ, PT ;  /* 0x000000ff1b00720c */ /* 0x000fe40003f85270 */
[----:B------:R-:W-:Y:S01]  /*ad90*/  LOP3.LUT R21, R3, 0x7fffff, RZ, 0xc0, !PT ;  /* 0x007fffff03157812 */ /* 0x000fe200078ec0ff */
[----:B------:R-:W-:Y:S01]  /*ada0*/  FFMA.RP R3, R23, R25, R26 ;  /* 0x0000001917037223 */ /* 0x000fe2000000801a */
[----:B------:R-:W-:Y:S01]  /*adb0*/  IMAD.MOV R23, RZ, RZ, -R27 ;  /* 0x000000ffff177224 */ /* 0x000fe200078e0a1b */
[----:B------:R-:W-:Y:S02]  /*adc0*/  ISETP.NE.AND P1, PT, R27, RZ, PT ;  /* 0x000000ff1b00720c */ /* 0x000fe40003f25270 */
[----:B------:R-:W-:-:S02]  /*add0*/  LOP3.LUT R21, R21, 0x800000, RZ, 0xfc, !PT ;  /* 0x0080000015157812 */ /* 0x000fc400078efcff */
[----:B------:R-:W-:Y:S02]  /*ade0*/  FSETP.NEU.FTZ.AND P0, PT, R3, R22, PT ;  /* 0x000000160300720b */ /* 0x000fe40003f1d000 */
[----:B------:R-:W-:Y:S02]  /*adf0*/  SHF.L.U32 R24, R21, R24, RZ ;  /* 0x0000001815187219 */ /* 0x000fe400000006ff */
[----:B------:R-:W-:Y:S02]  /*ae00*/  SEL R22, R23, RZ, P4 ;  /* 0x000000ff17167207 */ /* 0x000fe40002000000 */
[----:B------:R-:W-:Y:S02]  /*ae10*/  ISETP.NE.AND P1, PT, R24, RZ, P1 ;  /* 0x000000ff1800720c */ /* 0x000fe40000f25270 */
[----:B------:R-:W-:Y:S02]  /*ae20*/  SHF.R.U32.HI R22, RZ, R22, R21 ;  /* 0x00000016ff167219 */ /* 0x000fe40000011615 */
[----:B------:R-:W-:-:S02]  /*ae30*/  PLOP3.LUT P0, PT, P0, P1, PT, 0xf8, 0x8f ;  /* 0x00000000008f781c */ /* 0x000fc40000703f70 */
[----:B------:R-:W-:Y:S02]  /*ae40*/  SHF.R.U32.HI R24, RZ, 0x1, R22 ;  /* 0x00000001ff187819 */ /* 0x000fe40000011616 */
[----:B------:R-:W-:-:S04]  /*ae50*/  SEL R3, RZ, 0x1, !P0 ;  /* 0x00000001ff037807 */ /* 0x000fc80004000000 */
[----:B------:R-:W-:-:S04]  /*ae60*/  LOP3.LUT R3, R3, 0x1, R24, 0xf8, !PT ;  /* 0x0000000103037812 */ /* 0x000fc800078ef818 */
[----:B------:R-:W-:-:S04]  /*ae70*/  LOP3.LUT R3, R3, R22, RZ, 0xc0, !PT ;  /* 0x0000001603037212 */ /* 0x000fc800078ec0ff */
[----:B------:R-:W-:-:S04]  /*ae80*/  IADD3 R3, PT, PT, R24, R3, RZ ;  /* 0x0000000318037210 */ /* 0x000fc80007ffe0ff */
[----:B------:R-:W-:Y:S01]  /*ae90*/  LOP3.LUT R2, R3, R2, RZ, 0xfc, !PT ;  /* 0x0000000203027212 */ /* 0x000fe200078efcff */
[----:B------:R-:W-:Y:S06]  /*aea0*/  BRA `(.L_x_493) ;  /* 0x0000000000107947 */ /* 0x000fec0003800000 */
.L_x_492:
[----:B------:R-:W-:-:S04]  /*aeb0*/  LOP3.LUT R2, R2, 0x80000000, RZ, 0xc0, !PT ;  /* 0x8000000002027812 */ /* 0x000fc800078ec0ff */
[----:B------:R-:W-:Y:S01]  /*aec0*/  LOP3.LUT R2, R2, 0x7f800000, RZ, 0xfc, !PT ;  /* 0x7f80000002027812 */ /* 0x000fe200078efcff */
[----:B------:R-:W-:Y:S06]  /*aed0*/  BRA `(.L_x_493) ;  /* 0x0000000000047947 */ /* 0x000fec0003800000 */
.L_x_491:
[----:B------:R-:W-:-:S07]  /*aee0*/  IMAD R2, R22, 0x800000, R2 ;  /* 0x0080000016027824 */ /* 0x000fce00078e0202 */
.L_x_493:
[----:B------:R-:W-:Y:S05]  /*aef0*/  BSYNC.RECONVERGENT B4 ;  /* 0x0000000000047941 */ /* 0x000fea0003800200 */
.L_x_490:
[----:B------:R-:W-:Y:S05]  /*af00*/  BRA `(.L_x_494) ;  /* 0x0000000000207947 */ /* 0x000fea0003800000 */
.L_x_489:
[----:B------:R-:W-:-:S04]  /*af10*/  LOP3.LUT R2, R23, 0x80000000, R2, 0x48, !PT ;  /* 0x8000000017027812 */ /* 0x000fc800078e4802 */
[----:B------:R-:W-:Y:S01]  /*af20*/  LOP3.LUT R2, R2, 0x7f800000, RZ, 0xfc, !PT ;  /* 0x7f80000002027812 */ /* 0x000fe200078efcff */
[----:B------:R-:W-:Y:S06]  /*af30*/  BRA `(.L_x_494) ;  /* 0x0000000000147947 */ /* 0x000fec0003800000 */
.L_x_488:
[----:B------:R-:W-:Y:S01]  /*af40*/  LOP3.LUT R2, R23, 0x80000000, R2, 0x48, !PT ;  /* 0x8000000017027812 */ /* 0x000fe200078e4802 */
[----:B------:R-:W-:Y:S06]  /*af50*/  BRA `(.L_x_494) ;  /* 0x00000000000c7947 */ /* 0x000fec0003800000 */
.L_x_487:
[----:B------:R-:W0:Y:S01]  /*af60*/  MUFU.RSQ R2, -QNAN ;  /* 0xffc0000000027908 */ /* 0x000e220000001400 */
[----:B------:R-:W-:Y:S05]  /*af70*/  BRA `(.L_x_494) ;  /* 0x0000000000047947 */ /* 0x000fea0003800000 */
.L_x_486:
[----:B------:R-:W-:-:S07]  /*af80*/  FADD.FTZ R2, R2, R5 ;  /* 0x0000000502027221 */ /* 0x000fce0000010000 */
.L_x_494:
[----:B------:R-:W-:Y:S05]  /*af90*/  BSYNC.RECONVERGENT B3 ;  /* 0x0000000000037941 */ /* 0x000fea0003800200 */
.L_x_484:
[----:B------:R-:W-:Y:S01]  /*afa0*/  HFMA2 R3, -RZ, RZ, 0, 0 ;  /* 0x00000000ff037431 */ /* 0x000fe200000001ff */
[----:B0-----:R-:W-:Y:S01]  /*afb0*/  MOV R21, R2 ;  /* 0x0000000200157202 */ /* 0x001fe20000000f00 */
[----:B------:R-:W-:-:S04]  /*afc0*/  IMAD.MOV.U32 R2, RZ, RZ, R20 ;  /* 0x000000ffff027224 */ /* 0x000fc800078e0014 */
[----:B------:R-:W-:Y:S05]  /*afd0*/  RET.REL.NODEC R2 `(_ZN18transformer_engine43fused_score_for_moe_aux_loss_forward_kernelI13__nv_bfloat16EEvPKT_iiiiPS2_PbS5_) ;  /* 0xffffff5002087950 */ /* 0x000fea0003c3ffff */
.L_x_495:
        /* <DEDUP_REMOVED lines=10> */
.L_x_897:


//--------------------- .text._ZN18transformer_engine43fused_score_for_moe_aux_loss_forward_kernelI6__halfEEvPKT_iiiiPS2_PbS5_ --------------------------
	.section	.text._ZN18transformer_engine43fused_score_for_moe_aux_loss_forward_kernelI6__halfEEvPKT_iiiiPS2_PbS5_,"ax",@progbits
	.align	128
        .global         _ZN18transformer_engine43fused_score_for_moe_aux_loss_forward_kernelI6__halfEEvPKT_iiiiPS2_PbS5_
        .type           _ZN18transformer_engine43fused_score_for_moe_aux_loss_forward_kernelI6__halfEEvPKT_iiiiPS2_PbS5_,@function
        .size           _ZN18transformer_engine43fused_score_for_moe_aux_loss_forward_kernelI6__halfEEvPKT_iiiiPS2_PbS5_,(.L_x_900 - _ZN18transformer_engine43fused_score_for_moe_aux_loss_forward_kernelI6__halfEEvPKT_iiiiPS2_PbS5_)
        .other          _ZN18transformer_engine43fused_score_for_moe_aux_loss_forward_kernelI6__halfEEvPKT_iiiiPS2_PbS5_,@"STO_CUDA_ENTRY STV_DEFAULT"
_ZN18transformer_engine43fused_score_for_moe_aux_loss_forward_kernelI6__halfEEvPKT_iiiiPS2_PbS5_:
.text._ZN18transformer_engine43fused_score_for_moe_aux_loss_forward_kernelI6__halfEEvPKT_iiiiPS2_PbS5_:
        /* <DEDUP_REMOVED lines=42> */
[----:B0-----:R-:W-:-:S02]  /*02a0*/  SHF.R.U32.HI R10, RZ, 0x5, R9 ;  /* 0x00000005ff0a7819 */ /* 0x001fc40000011609 */
[----:B------:R-:W-:Y:S02]  /*02b0*/  LOP3.LUT R9, R9, 0x1f, RZ, 0xc0, !PT ;  /* 0x0000001f09097812 */ /* 0x000fe400078ec0ff */
[----:B----4-:R-:W-:Y:S01]  /*02c0*/  SHF.L.U32 R14, R16, 0x1, RZ ;  /* 0x00000001100e7819 */ /* 0x010fe200000006ff */
[----:B------:R-:W-:Y:S01]  /*02d0*/  IMAD R11, R10, UR7, RZ ;  /* 0x000000070a0b7c24 */ /* 0x000fe2000f8e02ff */
[----:B------:R-:W-:Y:S02]  /*02e0*/  LOP3.LUT R17, RZ, R9, RZ, 0x33, !PT ;  /* 0x00000009ff117212 */ /* 0x000fe400078e33ff */
[--C-:B------:R-:W-:Y:S01]  /*02f0*/  IADD3 R15, PT, PT, -R9, -0x21, R16.reuse ;  /* 0xffffffdf090f7810 */ /* 0x100fe20007ffe110 */
[-C--:B------:R-:W-:Y:S01]  /*0300*/  IMAD R13, R7, R14.reuse, UR4 ;  /* 0x00000004070d7e24 */ /* 0x080fe2000f8e020e */
[----:B------:R-:W-:Y:S01]  /*0310*/  LOP3.LUT R0, R9, 0x20, RZ, 0xfc, !PT ;  /* 0x0000002009007812 */ /* 0x000fe200078efcff */
[C---:B------:R-:W-:Y:S01]  /*0320*/  IMAD.IADD R16, R17.reuse, 0x1, R16 ;  /* 0x0000000111107824 */ /* 0x040fe200078e0210 */
[----:B------:R-:W-:Y:S01]  /*0330*/  IADD3 R17, PT, PT, R17, UR7, RZ ;  /* 0x0000000711117c10 */ /* 0x000fe2000fffe0ff */
[----:B------:R-:W-:Y:S01]  /*0340*/  IMAD R2, R2, 0x2, R13 ;  /* 0x0000000202027824 */ /* 0x000fe200078e020d */
[----:B------:R-:W-:Y:S01]  /*0350*/  LEA.HI R35, R15, 0x1, RZ, 0x1b ;  /* 0x000000010f237811 */ /* 0x000fe200078fd8ff */
[----:B------:R-:W-:Y:S01]  /*0360*/  IMAD R14, R10, R14, UR4 ;  /* 0x000000040a0e7e24 */ /* 0x000fe2000f8e020e */
[----:B------:R-:W-:Y:S01]  /*0370*/  LEA.HI R37, R16, 0x1, RZ, 0x1b ;  /* 0x0000000110257811 */ /* 0x000fe200078fd8ff */
[----:B------:R-:W-:Y:S01]  /*0380*/  IMAD R34, R11, 0x4, R2 ;  /* 0x000000040b227824 */ /* 0x000fe200078e0202 */
[----:B------:R-:W-:Y:S01]  /*0390*/  LOP3.LUT R4, R9, 0x40, RZ, 0xfc, !PT ;  /* 0x0000004009047812 */ /* 0x000fe200078efcff */
[----:B------:R-:W-:Y:S01]  /*03a0*/  UMOV UR4, UR6 ;  /* 0x0000000600047c82 */ /* 0x000fe20008000000 */
[----:B------:R-:W-:-:S02]  /*03b0*/  LOP3.LUT R36, R37, 0x7, RZ, 0xc0, !PT ;  /* 0x0000000725247812 */ /* 0x000fc400078ec0ff */
[C---:B------:R-:W-:Y:S02]  /*03c0*/  LOP3.LUT R6, R9.reuse, 0x60, RZ, 0xfc, !PT ;  /* 0x0000006009067812 */ /* 0x040fe400078efcff */
[C---:B------:R-:W-:Y:S02]  /*03d0*/  LOP3.LUT R12, R9.reuse, 0x80, RZ, 0xfc, !PT ;  /* 0x00000080090c7812 */ /* 0x040fe400078efcff */
[----:B------:R-:W-:Y:S02]  /*03e0*/  LEA R32, R9, R14, 0x1 ;  /* 0x0000000e09207211 */ /* 0x000fe400078e08ff */
[----:B------:R-:W-:Y:S02]  /*03f0*/  LOP3.LUT R33, R17, 0x60, RZ, 0xc0, !PT ;  /* 0x0000006011217812 */ /* 0x000fe400078ec0ff */
[----:B------:R-:W-:Y:S02]  /*0400*/  LOP3.LUT R35, R35, 0x3, RZ, 0xc0, !PT ;  /* 0x0000000323237812 */ /* 0x000fe400078ec0ff */
[----:B------:R-:W-:-:S02]  /*0410*/  LOP3.LUT R37, R37, 0x3, RZ, 0xc0, !PT ;  /* 0x0000000325257812 */ /* 0x000fc400078ec0ff */
[----:B---3--:R-:W-:-:S07]  /*0420*/  LEA R38, R9, R34, 0x2 ;  /* 0x0000002209267211 */ /* 0x008fce00078e10ff */
.L_x_670:
        /* <DEDUP_REMOVED lines=17> */
[----:B------:R-:W-:Y:S01]  /*0540*/  ISETP.NE.AND P1, PT, R36, RZ, PT ;  /* 0x000000ff2400720c */ /* 0x000fe20003f25270 */
[----:B------:R-:W-:-:S10]  /*0550*/  IMAD.MOV.U32 R20, RZ, RZ, R9 ;  /* 0x000000ffff147224 */ /* 0x000fd400078e0009 */
[----:B------:R-:W-:Y:S05]  /*0560*/  @!P0 BRA `(.L_x_502) ;  /* 0x00000000007c8947 */ /* 0x000fea0003800000 */
[----:B------:R-:W-:Y:S01]  /*0570*/  LEA.HI R22, R16, 0x1, RZ, 0x1b ;  /* 0x0000000110167811 */ /* 0x000fe200078fd8ff */
[----:B------:R-:W-:Y:S01]  /*0580*/  IMAD.MOV.U32 R20, RZ, RZ, R9 ;  /* 0x000000ffff147224 */ /* 0x000fe200078e0009 */
[----:B------:R-:W-:Y:S02]  /*0590*/  MOV R21, RZ ;  /* 0x000000ff00157202 */ /* 0x000fe40000000f00 */
[----:B------:R-:W-:-:S07]  /*05a0*/  LOP3.LUT R22, R22, 0xffffff8, RZ, 0xc0, !PT ;  /* 0x0ffffff816167812 */ /* 0x000fce00078ec0ff */
.L_x_503:
[----:B-1----:R-:W0:Y:S01]  /*05b0*/  LDC.64 R2, c[0x0][0x3a8] ;  /* 0x0000ea00ff027b82 */ /* 0x002e220000000a00 */
[----:B------:R-:W-:Y:S02]  /*05c0*/  IMAD R23, R40, R5, R20 ;  /* 0x0000000528177224 */ /* 0x000fe400078e0214 */
[----:B------:R-:W-:Y:S02]  /*05d0*/  HFMA2 R24, -RZ, RZ, 0, -0.0 ;  /* 0x00008000ff187431 */ /* 0x000fe400000001ff */
[----:B------:R-:W-:Y:S01]  /*05e0*/  VIADD R21, R21, 0x8 ;  /* 0x0000000815157836 */ /* 0x000fe20000000000 */
[----:B------:R-:W-:Y:S02]  /*05f0*/  IADD3 R20, PT, PT, R20, 0x100, RZ ;  /* 0x0000010014147810 */ /* 0x000fe40007ffe0ff */
        /* <DEDUP_REMOVED lines=22> */
.L_x_502:
[----:B------:R-:W-:Y:S05]  /*0760*/  BSYNC.RECONVERGENT B3 ;  /* 0x0000000000037941 */ /* 0x000fea0003800200 */
.L_x_501:
[----:B------:R-:W-:Y:S05]  /*0770*/  @!P1 BRA `(.L_x_504) ;  /* 0x0000000400d09947 */ /* 0x000fea0003800000 */
[----:B-1----:R-:W-:Y:S01]  /*0780*/  VIADD R2, R36, 0xffffffff ;  /* 0xffffffff24027836 */ /* 0x002fe20000000000 */
[----:B------:R-:W-:Y:S01]  /*0790*/  BSSY.RECONVERGENT B3, `(.L_x_505) ;  /* 0x0000015000037945 */ /* 0x000fe20003800200 */
[----:B------:R-:W-:-:S03]  /*07a0*/  ISETP.NE.AND P1, PT, R37, RZ, PT ;  /* 0x000000ff2500720c */ /* 0x000fc60003f25270 */
[----:B------:R-:W-:-:S13]  /*07b0*/  ISETP.GE.U32.AND P0, PT, R2, 0x3, PT ;  /* 0x000000030200780c */ /* 0x000fda0003f06070 */
[----:B------:R-:W-:Y:S05]  /*07c0*/  @!P0 BRA `(.L_x_506) ;  /* 0x0000000000448947 */ /* 0x000fea0003800000 */
[----:B------:R-:W0:Y:S01]  /*07d0*/  LDC.64 R2, c[0x0][0x3a8] ;  /* 0x0000ea00ff027b82 */ /* 0x000e220000000a00 */
[----:B------:R-:W1:Y:S01]  /*07e0*/  LDCU.64 UR10, c[0x0][0x3a0] ;  /* 0x00007400ff0a77ac */ /* 0x000e620008000a00 */
[----:B------:R-:W-:Y:S01]  /*07f0*/  IMAD R21, R40, R5, R20 ;  /* 0x0000000528157224 */ /* 0x000fe200078e0214 */
[----:B------:R-:W-:Y:S01]  /*0800*/  MOV R22, 0x8000 ;  /* 0x0000800000167802 */ /* 0x000fe20000000f00 */
[----:B------:R-:W-:-:S03]  /*0810*/  VIADD R20, R20, 0x80 ;  /* 0x0000008014147836 */ /* 0x000fc60000000000 */
        /* <DEDUP_REMOVED lines=12> */
.L_x_506:
[----:B------:R-:W-:Y:S05]  /*08e0*/  BSYNC.RECONVERGENT B3 ;  /* 0x0000000000037941 */ /* 0x000fea0003800200 */
.L_x_505:
        /* <DEDUP_REMOVED lines=9> */
[----:B------:R-:W-:Y:S01]  /*0980*/  IMAD R21, R40, R5, R20 ;  /* 0x0000000528157224 */ /* 0x000fe200078e0214 */
[----:B------:R-:W-:Y:S01]  /*0990*/  IADD3 R20, PT, PT, R20, 0x40, RZ ;  /* 0x0000004014147810 */ /* 0x000fe20007ffe0ff */
[----:B------:R-:W-:-:S03]  /*09a0*/  IMAD.MOV.U32 R22, RZ, RZ, 0x8000 ;  /* 0x00008000ff167424 */ /* 0x000fc600078e00ff */
        /* <DEDUP_REMOVED lines=8> */
.L_x_509:
[----:B------:R-:W-:Y:S05]  /*0a30*/  BSYNC.RECONVERGENT B3 ;  /* 0x0000000000037941 */ /* 0x000fea0003800200 */
.L_x_508:
[----:B------:R-:W-:Y:S04]  /*0a40*/  BSSY.RECONVERGENT B3, `(.L_x_510) ;  /* 0x000000b000037945 */ /* 0x000fe80003800200 */
[----:B------:R-:W-:Y:S05]  /*0a50*/  @P0 BRA `(.L_x_511) ;  /* 0x0000000000240947 */ /* 0x000fea0003800000 */
[----:B01----:R-:W0:Y:S01]  /*0a60*/  LDC.64 R2, c[0x0][0x3a8] ;  /* 0x0000ea00ff027b82 */ /* 0x003e220000000a00 */
[----:B------:R-:W1:Y:S01]  /*0a70*/  LDCU.64 UR10, c[0x0][0x3a0] ;  /* 0x00007400ff0a77ac */ /* 0x000e620008000a00 */
[----:B------:R-:W-:Y:S02]  /*0a80*/  IMAD R21, R40, R5, R20 ;  /* 0x0000000528157224 */ /* 0x000fe400078e0214 */
[----:B------:R-:W-:-:S03]  /*0a90*/  IMAD.MOV.U32 R20, RZ, RZ, 0x8000 ;  /* 0x00008000ff147424 */ /* 0x000fc600078e00ff */
[----:B-1----:R-:W-:-:S04]  /*0aa0*/  IADD3 R18, P0, PT, R21, UR10, RZ ;  /* 0x0000000a15127c10 */ /* 0x002fc8000ff1e0ff */
[C---:B------:R-:W-:Y:S01]  /*0ab0*/  LEA.HI.X.SX32 R19, R21.reuse, UR11, 0x1, P0 ;  /* 0x0000000b15137c11 */ /* 0x040fe200080f0eff */
[----:B0-----:R-:W-:-:S04]  /*0ac0*/  IMAD.WIDE R2, R21, 0x2, R2 ;  /* 0x0000000215027825 */ /* 0x001fc800078e0202 */
[----:B------:R2:W-:Y:S04]  /*0ad0*/  STG.E.U8 desc[UR8][R18.64], RZ ;  /* 0x000000ff12007986 */ /* 0x0005e8000c101108 */
[----:B------:R2:W-:Y:S02]  /*0ae0*/  STG.E.U16 desc[UR8][R2.64], R20 ;  /* 0x0000001402007986 */ /* 0x0005e4000c101508 */
.L_x_511:
[----:B------:R-:W-:Y:S05]  /*0af0*/  BSYNC.RECONVERGENT B3 ;  /* 0x0000000000037941 */ /* 0x000fea0003800200 */
.L_x_510:
[----:B------:R-:W-:Y:S05]  /*0b00*/  BRA `(.L_x_504) ;  /* 0x0000000000ec7947 */ /* 0x000fea0003800000 */
.L_x_500:
[----:B------:R-:W-:Y:S01]  /*0b10*/  ISETP.GE.U32.AND P0, PT, R16, 0xe0, PT ;  /* 0x000000e01000780c */ /* 0x000fe20003f06070 */
[----:B------:R-:W-:Y:S01]  /*0b20*/  BSSY.RECONVERGENT B3, `(.L_x_512) ;  /* 0x0000018000037945 */ /* 0x000fe20003800200 */
[----:B------:R-:W-:Y:S02]  /*0b30*/  ISETP.NE.AND P1, PT, R36, RZ, PT ;  /* 0x000000ff2400720c */ /* 0x000fe40003f25270 */
[----:B------:R-:W-:-:S09]  /*0b40*/  MOV R20, R9 ;  /* 0x0000000900147202 */ /* 0x000fd20000000f00 */
[----:B------:R-:W-:Y:S05]  /*0b50*/  @!P0 BRA `(.L_x_513) ;  /* 0x0000000000508947 */ /* 0x000fea0003800000 */
[----:B------:R-:W-:Y:S01]  /*0b60*/  LEA.HI R2, R16, 0x1, RZ, 0x1b ;  /* 0x0000000110027811 */ /* 0x000fe200078fd8ff */
[--C-:B------:R-:W-:Y:S02]  /*0b70*/  IMAD R19, R40, R5, R9.reuse ;  /* 0x0000000528137224 */ /* 0x100fe400078e0209 */
[----:B------:R-:W-:Y:S01]  /*0b80*/  IMAD.MOV.U32 R20, RZ, RZ, R9 ;  /* 0x000000ffff147224 */ /* 0x000fe200078e0009 */
[----:B------:R-:W-:-:S04]  /*0b90*/  LOP3.LUT R2, R2, 0xffffff8, RZ, 0xc0, !PT ;  /* 0x0ffffff802027812 */ /* 0x000fc800078ec0ff */
[----:B------:R-:W-:-:S07]  /*0ba0*/  IADD3 R18, PT, PT, -R2, RZ, RZ ;  /* 0x000000ff02127210 */ /* 0x000fce0007ffe1ff */
.L_x_514:
[C---:B0-----:R-:W-:Y:S01]  /*0bb0*/  IADD3 R2, P0, PT, R19.reuse, UR12, RZ ;  /* 0x0000000c13027c10 */ /* 0x041fe2000ff1e0ff */
[----:B------:R-:W-:Y:S01]  /*0bc0*/  VIADD R18, R18, 0x8 ;  /* 0x0000000812127836 */ /* 0x000fe20000000000 */
[----:B------:R-:W-:Y:S02]  /*0bd0*/  IADD3 R20, PT, PT, R20, 0x100, RZ ;  /* 0x0000010014147810 */ /* 0x000fe40007ffe0ff */
[C---:B------:R-:W-:Y:S01]  /*0be0*/  LEA.HI.X.SX32 R3, R19.reuse, UR13, 0x1, P0 ;  /* 0x0000000d13037c11 */ /* 0x040fe200080f0eff */
[----:B------:R-:W-:Y:S01]  /*0bf0*/  VIADD R19, R19, 0x100 ;  /* 0x0000010013137836 */ /* 0x000fe20000000000 */
[----:B------:R-:W-:-:S03]  /*0c00*/  ISETP.NE.AND P0, PT, R18, RZ, PT ;  /* 0x000000ff1200720c */ /* 0x000fc60003f05270 */
        /* <DEDUP_REMOVED lines=9> */
.L_x_513:
[----:B------:R-:W-:Y:S05]  /*0ca0*/  BSYNC.RECONVERGENT B3 ;  /* 0x0000000000037941 */ /* 0x000fea0003800200 */
.L_x_512:
[----:B------:R-:W-:Y:S05]  /*0cb0*/  @!P1 BRA `(.L_x_504) ;  /* 0x0000000000809947 */ /* 0x000fea0003800000 */
[----:B0-----:R-:W-:Y:S01]  /*0cc0*/  IADD3 R2, PT, PT, R36, -0x1, RZ ;  /* 0xffffffff24027810 */ /* 0x001fe20007ffe0ff */
[----:B------:R-:W-:Y:S01]  /*0cd0*/  BSSY.RECONVERGENT B3, `(.L_x_515) ;  /* 0x000000d000037945 */ /* 0x000fe20003800200 */
[----:B------:R-:W-:Y:S02]  /*0ce0*/  ISETP.NE.AND P1, PT, R37, RZ, PT ;  /* 0x000000ff2500720c */ /* 0x000fe40003f25270 */
        /* <DEDUP_REMOVED lines=11> */
.L_x_516:
[----:B------:R-:W-:Y:S05]  /*0da0*/  BSYNC.RECONVERGENT B3 ;  /* 0x0000000000037941 */ /* 0x000fea0003800200 */
.L_x_515:
        /* <DEDUP_REMOVED lines=17> */
.L_x_504:
[----:B------:R-:W-:Y:S02]  /*0ec0*/  ISETP.NE.AND P0, PT, R37, RZ, PT ;  /* 0x000000ff2500720c */ /* 0x000fe40003f05270 */
[----:B------:R-:W-:-:S11]  /*0ed0*/  MOV R24, R9 ;  /* 0x0000000900187202 */ /* 0x000fd60000000f00 */
[----:B------:R-:W-:Y:S05]  /*0ee0*/  @!P0 BREAK.RELIABLE B2 ;  /* 0x0000000000028942 */ /* 0x000fea0003800100 */
[----:B------:R-:W-:Y:S05]  /*0ef0*/  @!P0 BRA `(.L_x_507) ;  /* 0x0000000000408947 */ /* 0x000fea0003800000 */
[----:B------:R-:W-:Y:S05]  /*0f00*/  BSYNC.RELIABLE B2 ;  /* 0x0000000000027941 */ /* 0x000fea0003800100 */
.L_x_499:
[----:B012---:R-:W0:Y:S01]  /*0f10*/  LDC.64 R2, c[0x0][0x380] ;  /* 0x0000e000ff027b82 */ /* 0x007e220000000a00 */
[----:B------:R-:W-:-:S04]  /*0f20*/  IMAD R19, R40, R5, R9 ;  /* 0x0000000528137224 */ /* 0x000fc800078e0209 */
[----:B0-----:R-:W-:-:S05]  /*0f30*/  IMAD.WIDE R2, R19, 0x2, R2 ;  /* 0x0000000213027825 */ /* 0x001fca00078e0202 */
[----:B------:R-:W2:Y:S01]  /*0f40*/  LDG.E.U16 R19, desc[UR8][R2.64] ;  /* 0x0000000802137981 */ /* 0x000ea2000c1e1500 */
[----:B------:R-:W-:Y:S01]  /*0f50*/  ISETP.NE.AND P0, PT, R37, 0x1, PT ;  /* 0x000000012500780c */ /* 0x000fe20003f05270 */
[----:B------:R-:W-:Y:S02]  /*0f60*/  IMAD.MOV.U32 R24, RZ, RZ, R0 ;  /* 0x000000ffff187224 */ /* 0x000fe400078e0000 */
[----:B--2---:R3:W-:Y:S10]  /*0f70*/  STS.U16 [R32], R19 ;  /* 0x0000001320007388 */ /* 0x0047f40000000400 */
[----:B------:R-:W-:Y:S05]  /*0f80*/  @!P0 BRA `(.L_x_507) ;  /* 0x00000000001c8947 */ /* 0x000fea0003800000 */
[----:B------:R-:W-:Y:S01]  /*0f90*/  ISETP.NE.AND P0, PT, R37, 0x2, PT ;  /* 0x000000022500780c */ /* 0x000fe20003f05270 */
[----:B---3--:R-:W2:-:S12]  /*0fa0*/  LDG.E.U16 R19, desc[UR8][R2.64+0x40] ;  /* 0x0000400802137981 */ /* 0x008e98000c1e1500 */
[----:B------:R-:W3:Y:S01]  /*0fb0*/  @P0 LDG.E.U16 R21, desc[UR8][R2.64+0x80] ;  /* 0x0000800802150981 */ /* 0x000ee2000c1e1500 */
[----:B------:R-:W-:Y:S01]  /*0fc0*/  MOV R24, R4 ;  /* 0x0000000400187202 */ /* 0x000fe20000000f00 */
[----:B------:R-:W-:Y:S02]  /*0fd0*/  @P0 IMAD.MOV.U32 R24, RZ, RZ, R6 ;  /* 0x000000ffff180224 */ /* 0x000fe400078e0006 */
[----:B--2---:R4:W-:Y:S04]  /*0fe0*/  STS.U16 [R32+0x40], R19 ;  /* 0x0000401320007388 */ /* 0x0049e80000000400 */
[----:B---3--:R4:W-:Y:S02]  /*0ff0*/  @P0 STS.U16 [R32+0x80], R21 ;  /* 0x0000801520000388 */ /* 0x0089e40000000400 */
.L_x_507:
[----:B------:R-:W-:Y:S05]  /*1000*/  BSYNC.RECONVERGENT B1 ;  /* 0x0000000000017941 */ /* 0x000fea0003800200 */
.L_x_498:
        /* <DEDUP_REMOVED lines=9> */
.L_x_519:
[----:B0-----:R-:W0:Y:S01]  /*10a0*/  LDC.64 R2, c[0x0][0x380] ;  /* 0x0000e000ff027b82 */ /* 0x001e220000000a00 */
[----:B------:R-:W-:-:S04]  /*10b0*/  IMAD R23, R40, R5, R24 ;  /* 0x0000000528177224 */ /* 0x000fc800078e0218 */
[----:B0-----:R-:W-:-:S05]  /*10c0*/  IMAD.WIDE R22, R23, 0x2, R2 ;  /* 0x0000000217167825 */ /* 0x001fca00078e0202 */
[----:B------:R-:W2:Y:S01]  /*10d0*/  LDG.E.U16 R28, desc[UR8][R22.64] ;  /* 0x00000008161c7981 */ /* 0x000ea2000c1e1500 */
[C---:B------:R-:W-:Y:S01]  /*10e0*/  IADD3 R18, PT, PT, R24.reuse, 0x80, RZ ;  /* 0x0000008018127810 */ /* 0x040fe20007ffe0ff */
[C---:B---34-:R-:W-:Y:S01]  /*10f0*/  VIADD R19, R24.reuse, 0x100 ;  /* 0x0000010018137836 */ /* 0x058fe20000000000 */
[C---:B------:R-:W-:Y:S01]  /*1100*/  IADD3 R20, PT, PT, R24.reuse, 0x180, RZ ;  /* 0x0000018018147810 */ /* 0x040fe20007ffe0ff */
[----:B------:R-:W-:Y:S01]  /*1110*/  IMAD R42, R24, 0x2, R14 ;  /* 0x00000002182a7824 */ /* 0x000fe200078e020e */
[----:B------:R-:W3:Y:S01]  /*1120*/  LDG.E.U16 R26, desc[UR8][R22.64+0x40] ;  /* 0x00004008161a7981 */ /* 0x000ee2000c1e1500 */
[CC--:B------:R-:W-:Y:S02]  /*1130*/  IMAD R21, R40.reuse, R5.reuse, R18 ;  /* 0x0000000528157224 */ /* 0x0c0fe400078e0212 */
[CC--:B------:R-:W-:Y:S01]  /*1140*/  IMAD R19, R40.reuse, R5.reuse, R19 ;  /* 0x0000000528137224 */ /* 0x0c0fe200078e0213 */
[----:B------:R-:W4:Y:S01]  /*1150*/  LDG.E.U16 R27, desc[UR8][R22.64+0x80] ;  /* 0x00008008161b7981 */ /* 0x000f22000c1e1500 */
[----:B------:R-:W-:-:S02]  /*1160*/  IMAD R31, R40, R5, R20 ;  /* 0x00000005281f7224 */ /* 0x000fc400078e0214 */
[--C-:B------:R-:W-:Y:S01]  /*1170*/  IMAD.WIDE R20, R21, 0x2, R2.reuse ;  /* 0x0000000215147825 */ /* 0x100fe200078e0202 */
[----:B------:R-:W5:Y:S03]  /*1180*/  LDG.E.U16 R29, desc[UR8][R22.64+0xc0] ;  /* 0x0000c008161d7981 */ /* 0x000f66000c1e1500 */
[--C-:B------:R-:W-:Y:S01]  /*1190*/  IMAD.WIDE R18, R19, 0x2, R2.reuse ;  /* 0x0000000213127825 */ /* 0x100fe200078e0202 */
[----:B------:R-:W5:Y:S03]  /*11a0*/  LDG.E.U16 R39, desc[UR8][R20.64] ;  /* 0x0000000814277981 */ /* 0x000f66000c1e1500 */
[----:B------:R-:W-:Y:S01]  /*11b0*/  IMAD.WIDE R2, R31, 0x2, R2 ;  /* 0x000000021f027825 */ /* 0x000fe200078e0202 */
        /* <DEDUP_REMOVED lines=30> */
.L_x_518:
[----:B------:R-:W-:Y:S05]  /*13a0*/  BSYNC.RECONVERGENT B1 ;  /* 0x0000000000017941 */ /* 0x000fea0003800200 */
.L_x_517:
[----:B------:R-:W-:Y:S01]  /*13b0*/  IMAD.IADD R2, R5, 0x1, -R24 ;  /* 0x0000000105027824 */ /* 0x000fe200078e0a18 */
[----:B------:R-:W-:Y:S04]  /*13c0*/  BSSY.RECONVERGENT B1, `(.L_x_520) ;  /* 0x000001c000017945 */ /* 0x000fe80003800200 */
[----:B------:R-:W-:-:S13]  /*13d0*/  ISETP.GT.AND P1, PT, R2, 0x80, PT ;  /* 0x000000800200780c */ /* 0x000fda0003f24270 */
[----:B------:R-:W-:Y:S05]  /*13e0*/  @!P1 BRA `(.L_x_521) ;  /* 0x0000000000649947 */ /* 0x000fea0003800000 */
[----:B------:R-:W1:Y:S01]  /*13f0*/  LDC.64 R2, c[0x0][0x380] ;  /* 0x0000e000ff027b82 */ /* 0x000e620000000a00 */
[----:B------:R-:W-:Y:S01]  /*1400*/  IADD3 R18, PT, PT, R24, 0x80, RZ ;  /* 0x0000008018127810 */ /* 0x000fe20007ffe0ff */
[----:B---34-:R-:W-:-:S04]  /*1410*/  IMAD R19, R40, R5, R24 ;  /* 0x0000000528137224 */ /* 0x018fc800078e0218 */
        /* <DEDUP_REMOVED lines=11> */
[----:B------:R-:W-:Y:S01]  /*14d0*/  IMAD R20, R24, 0x2, R14 ;  /* 0x0000000218147824 */ /* 0x000fe200078e020e */
[----:B------:R-:W-:-:S02]  /*14e0*/  PLOP3.LUT P0, PT, PT, PT, PT, 0x8, 0x80 ;  /* 0x000000000080781c */ /* 0x000fc40003f0e170 */
[----:B------:R-:W-:Y:S02]  /*14f0*/  IADD3 R24, PT, PT, R24, 0x100, RZ ;  /* 0x0000010018187810 */ /* 0x000fe40007ffe0ff */
        /* <DEDUP_REMOVED lines=8> */
.L_x_521:
[----:B------:R-:W-:Y:S05]  /*1580*/  BSYNC.RECONVERGENT B1 ;  /* 0x0000000000017941 */ /* 0x000fea0003800200 */
.L_x_520:
        /* <DEDUP_REMOVED lines=14> */
.L_x_497:
[----:B------:R-:W-:Y:S05]  /*1670*/  BSYNC.RECONVERGENT B0 ;  /* 0x0000000000007941 */ /* 0x000fea0003800200 */
.L_x_496:
        /* <DEDUP_REMOVED lines=20> */
[----:B0-----:R-:W-:-:S05]  /*17c0*/  HADD2.F32 R2, -RZ, R2.H0_H0 ;  /* 0x20000002ff027230 */ /* 0x001fca0000004100 */
        /* <DEDUP_REMOVED lines=13> */
[----:B------:R-:W-:Y:S05]  /*18a0*/  CALL.REL.NOINC `($__internal_7_$__cuda_sm20_rcp_rn_f32_slowpath) ;  /* 0x0000008c000c7944 */ /* 0x000fea0003c00000 */
[----:B------:R-:W-:Y:S01]  /*18b0*/  IMAD.MOV.U32 R3, RZ, RZ, R20 ;  /* 0x000000ffff037224 */ /* 0x000fe200078e0014 */
[----:B------:R-:W-:Y:S06]  /*18c0*/  BRA `(.L_x_530) ;  /* 0x0000000000107947 */ /* 0x000fec0003800000 */
.L_x_529:
[----:B------:R-:W0:Y:S02]  /*18d0*/  MUFU.RCP R3, R2 ;  /* 0x0000000200037308 */ /* 0x000e240000001000 */
[----:B0-----:R-:W-:-:S04]  /*18e0*/  FFMA R5, R2, R3, -1 ;  /* 0xbf80000002057423 */ /* 0x001fc80000000003 */
[----:B------:R-:W-:-:S04]  /*18f0*/  FADD.FTZ R18, -R5, -RZ ;  /* 0x800000ff05127221 */ /* 0x000fc80000010100 */
[----:B------:R-:W-:-:S07]  /*1900*/  FFMA R3, R3, R18, R3 ;  /* 0x0000001203037223 */ /* 0x000fce0000000003 */
.L_x_530:
[----:B------:R-:W-:Y:S05]  /*1910*/  BSYNC.RECONVERGENT B2 ;  /* 0x0000000000027941 */ /* 0x000fea0003800200 */
.L_x_528:
[----:B------:R-:W-:Y:S02]  /*1920*/  F2FP.F16.F32.PACK_AB R3, RZ, R3 ;  /* 0x00000003ff03723e */ /* 0x000fe400000000ff */
[----:B------:R-:W-:-:S03]  /*1930*/  MOV R5, R0 ;  /* 0x0000000000057202 */ /* 0x000fc60000000f00 */
[----:B------:R0:W-:Y:S01]  /*1940*/  STS.U16 [R32], R3 ;  /* 0x0000000320007388 */ /* 0x0001e20000000400 */
[----:B------:R-:W-:Y:S05]  /*1950*/  @!P4 BRA `(.L_x_527) ;  /* 0x0000000000f0c947 */ /* 0x000fea0003800000 */
[----:B------:R-:W1:Y:S01]  /*1960*/  LDS.U16 R2, [R32+0x40] ;  /* 0x0000400020027984 */ /* 0x000e620000000400 */
[----:B------:R-:W-:Y:S02]  /*1970*/  HFMA2 R18, -RZ, RZ, 3.7421875, 0 ;  /* 0x437c0000ff127431 */ /* 0x000fe400000001ff */
[----:B0-----:R-:W-:Y:S01]  /*1980*/  IMAD.MOV.U32 R3, RZ, RZ, 0x3bbb989d ;  /* 0x3bbb989dff037424 */ /* 0x001fe200078e00ff */
[----:B------:R-:W-:Y:S01]  /*1990*/  BSSY.RECONVERGENT B2, `(.L_x_531) ;  /* 0x0000017000027945 */ /* 0x000fe20003800200 */
[----:B------:R-:W-:Y:S01]  /*19a0*/  ISETP.NE.AND P4, PT, R37, 0x2, PT ;  /* 0x000000022500780c */ /* 0x000fe20003f85270 */
[----:B-1----:R-:W-:-:S05]  /*19b0*/  HADD2.F32 R2, -RZ, R2.H0_H0 ;  /* 0x20000002ff027230 */ /* 0x002fca0000004100 */
        /* <DEDUP_REMOVED lines=16> */
.L_x_532:
[----:B------:R-:W0:Y:S02]  /*1ac0*/  MUFU.RCP R3, R2 ;  /* 0x0000000200037308 */ /* 0x000e240000001000 */
[----:B0-----:R-:W-:-:S04]  /*1ad0*/  FFMA R5, R2, R3, -1 ;  /* 0xbf80000002057423 */ /* 0x001fc80000000003 */
[----:B------:R-:W-:-:S04]  /*1ae0*/  FADD.FTZ R18, -R5, -RZ ;  /* 0x800000ff05127221 */ /* 0x000fc80000010100 */
[----:B------:R-:W-:-:S07]  /*1af0*/  FFMA R3, R3, R18, R3 ;  /* 0x0000001203037223 */ /* 0x000fce0000000003 */
.L_x_533:
[----:B------:R-:W-:Y:S05]  /*1b00*/  BSYNC.RECONVERGENT B2 ;  /* 0x0000000000027941 */ /* 0x000fea0003800200 */
.L_x_531:
[----:B------:R-:W-:Y:S02]  /*1b10*/  F2FP.F16.F32.PACK_AB R3, RZ, R3 ;  /* 0x00000003ff03723e */ /* 0x000fe400000000ff */
[----:B------:R-:W-:-:S03]  /*1b20*/  MOV R5, R4 ;  /* 0x0000000400057202 */ /* 0x000fc60000000f00 */
[----:B------:R0:W-:Y:S01]  /*1b30*/  STS.U16 [R32+0x40], R3 ;  /* 0x0000400320007388 */ /* 0x0001e20000000400 */
[----:B------:R-:W-:Y:S05]  /*1b40*/  @!P4 BRA `(.L_x_527) ;  /* 0x000000000074c947 */ /* 0x000fea0003800000 */
[----:B------:R-:W1:Y:S01]  /*1b50*/  LDS.U16 R2, [R32+0x80] ;  /* 0x0000800020027984 */ /* 0x000e620000000400 */
[----:B------:R-:W-:Y:S02]  /*1b60*/  HFMA2 R18, -RZ, RZ, 3.7421875, 0 ;  /* 0x437c0000ff127431 */ /* 0x000fe400000001ff */
[----:B0-----:R-:W-:Y:S01]  /*1b70*/  IMAD.MOV.U32 R3, RZ, RZ, 0x3bbb989d ;  /* 0x3bbb989dff037424 */ /* 0x001fe200078e00ff */
[----:B------:R-:W-:Y:S01]  /*1b80*/  BSSY.RECONVERGENT B2, `(.L_x_534) ;  /* 0x0000016000027945 */ /* 0x000fe20003800200 */
        /* <DEDUP_REMOVED lines=17> */
.L_x_535:
[----:B------:R-:W0:Y:S02]  /*1ca0*/  MUFU.RCP R3, R2 ;  /* 0x0000000200037308 */ /* 0x000e240000001000 */
[----:B0-----:R-:W-:-:S04]  /*1cb0*/  FFMA R5, R2, R3, -1 ;  /* 0xbf80000002057423 */ /* 0x001fc80000000003 */
[----:B------:R-:W-:-:S04]  /*1cc0*/  FADD.FTZ R18, -R5, -RZ ;  /* 0x800000ff05127221 */ /* 0x000fc80000010100 */
[----:B------:R-:W-:-:S07]  /*1cd0*/  FFMA R3, R3, R18, R3 ;  /* 0x0000001203037223 */ /* 0x000fce0000000003 */
.L_x_536:
[----:B------:R-:W-:Y:S05]  /*1ce0*/  BSYNC.RECONVERGENT B2 ;  /* 0x0000000000027941 */ /* 0x000fea0003800200 */
.L_x_534:
[----:B------:R-:W-:Y:S02]  /*1cf0*/  F2FP.F16.F32.PACK_AB R3, RZ, R3 ;  /* 0x00000003ff03723e */ /* 0x000fe400000000ff */
[----:B------:R-:W-:-:S03]  /*1d00*/  MOV R5, R6 ;  /* 0x0000000600057202 */ /* 0x000fc60000000f00 */
[----:B------:R0:W-:Y:S04]  /*1d10*/  STS.U16 [R32+0x80], R3 ;  /* 0x0000800320007388 */ /* 0x0001e80000000400 */
.L_x_527:
[----:B0-----:R-:W-:Y:S05]  /*1d20*/  BSYNC.RECONVERGENT B1 ;  /* 0x0000000000017941 */ /* 0x001fea0003800200 */
.L_x_526:
[----:B------:R-:W-:-:S13]  /*1d30*/  ISETP.GE.U32.AND P0, PT, R16, 0x60, PT ;  /* 0x000000601000780c */ /* 0x000fda0003f06070 */
[----:B------:R-:W-:Y:S05]  /*1d40*/  @!P0 BRA `(.L_x_525) ;  /* 0x0000000400ec8947 */ /* 0x000fea0003800000 */
.L_x_549:
[C---:B012---:R-:W-:Y:S02]  /*1d50*/  IMAD R18, R5.reuse, 0x2, R14 ;  /* 0x0000000205127824 */ /* 0x047fe400078e020e */
[----:B------:R-:W-:Y:S02]  /*1d60*/  HFMA2 R3, -RZ, RZ, 0.96630859375, -0.0022525787353515625 ;  /* 0x3bbb989dff037431 */ /* 0x000fe400000001ff */
[----:B------:R-:W-:Y:S01]  /*1d70*/  IMAD.MOV.U32 R20, RZ, RZ, 0x437c0000 ;  /* 0x437c0000ff147424 */ /* 0x000fe200078e00ff */
[----:B------:R-:W-:Y:S01]  /*1d80*/  IADD3 R5, PT, PT, R5, 0x80, RZ ;  /* 0x0000008005057810 */ /* 0x000fe20007ffe0ff */
[----:B------:R-:W-:Y:S01]  /*1d90*/  BSSY.RECONVERGENT B1, `(.L_x_537) ;  /* 0x0000019000017945 */ /* 0x000fe20003800200 */
[----:B------:R-:W0:Y:S02]  /*1da0*/  LDS.U16 R2, [R18] ;  /* 0x0000000012027984 */ /* 0x000e240000000400 */
[----:B------:R-:W-:Y:S01]  /*1db0*/  ISETP.GE.AND P4, PT, R5, UR5, PT ;  /* 0x0000000505007c0c */ /* 0x000fe2000bf86270 */
[----:B0-----:R-:W-:-:S05]  /*1dc0*/  HADD2.F32 R2, -RZ, R2.H0_H0 ;  /* 0x20000002ff027230 */ /* 0x001fca0000004100 */
[----:B------:R-:W-:-:S04]  /*1dd0*/  FFMA.SAT R3, R2, -R3, 0.5 ;  /* 0x3f00000002037423 */ /* 0x000fc80000002803 */
[----:B------:R-:W-:-:S04]  /*1de0*/  FFMA.RM R3, R3, R20, 12582913 ;  /* 0x4b40000103037423 */ /* 0x000fc80000004014 */
[C---:B---34-:R-:W-:Y:S01]  /*1df0*/  FADD R19, R3.reuse, -12583039 ;  /* 0xcb40007f03137421 */ /* 0x058fe20000000000 */
        /* <DEDUP_REMOVED lines=9> */
[----:B------:R-:W-:Y:S01]  /*1e90*/  IMAD.MOV.U32 R2, RZ, RZ, R21 ;  /* 0x000000ffff027224 */ /* 0x000fe200078e0015 */
[----:B------:R-:W-:-:S07]  /*1ea0*/  MOV R19, 0x1ec0 ;  /* 0x00001ec000137802 */ /* 0x000fce0000000f00 */
[----:B------:R-:W-:Y:S05]  /*1eb0*/  CALL.REL.NOINC `($__internal_7_$__cuda_sm20_rcp_rn_f32_slowpath) ;  /* 0x0000008400887944 */ /* 0x000fea0003c00000 */
[----:B------:R-:W-:Y:S01]  /*1ec0*/  MOV R2, R20 ;  /* 0x0000001400027202 */ /* 0x000fe20000000f00 */
[----:B------:R-:W-:Y:S06]  /*1ed0*/  BRA `(.L_x_539) ;  /* 0x0000000000107947 */ /* 0x000fec0003800000 */
.L_x_538:
[----:B------:R-:W0:Y:S02]  /*1ee0*/  MUFU.RCP R2, R21 ;  /* 0x0000001500027308 */ /* 0x000e240000001000 */
[----:B0-----:R-:W-:-:S04]  /*1ef0*/  FFMA R3, R21, R2, -1 ;  /* 0xbf80000015037423 */ /* 0x001fc80000000002 */
[----:B------:R-:W-:-:S04]  /*1f00*/  FADD.FTZ R3, -R3, -RZ ;  /* 0x800000ff03037221 */ /* 0x000fc80000010100 */
[----:B------:R-:W-:-:S07]  /*1f10*/  FFMA R2, R2, R3, R2 ;  /* 0x0000000302027223 */ /* 0x000fce0000000002 */
.L_x_539:
[----:B------:R-:W-:Y:S05]  /*1f20*/  BSYNC.RECONVERGENT B1 ;  /* 0x0000000000017941 */ /* 0x000fea0003800200 */
.L_x_537:
[----:B------:R-:W0:Y:S01]  /*1f30*/  LDS.U16 R3, [R18+0x40] ;  /* 0x0000400012037984 */ /* 0x000e220000000400 */
[----:B------:R-:W-:Y:S02]  /*1f40*/  HFMA2 R22, -RZ, RZ, 3.7421875, 0 ;  /* 0x437c0000ff167431 */ /* 0x000fe400000001ff */
[----:B------:R-:W-:Y:S01]  /*1f50*/  IMAD.MOV.U32 R20, RZ, RZ, 0x3bbb989d ;  /* 0x3bbb989dff147424 */ /* 0x000fe200078e00ff */
[----:B------:R-:W-:Y:S01]  /*1f60*/  F2FP.F16.F32.PACK_AB R2, RZ, R2 ;  /* 0x00000002ff02723e */ /* 0x000fe200000000ff */
[----:B------:R-:W-:Y:S01]  /*1f70*/  BSSY.RECONVERGENT B1, `(.L_x_540) ;  /* 0x0000019000017945 */ /* 0x000fe20003800200 */
[----:B0-----:R-:W-:-:S05]  /*1f80*/  HADD2.F32 R3, -RZ, R3.H0_H0 ;  /* 0x20000003ff037230 */ /* 0x001fca0000004100 */
        /* <DEDUP_REMOVED lines=9> */
[----:B0-----:R-:W-:-:S05]  /*2020*/  FFMA R19, R19, R20, 1 ;  /* 0x3f80000013137423 */ /* 0x001fca0000000014 */
[----:B------:R-:W-:-:S04]  /*2030*/  IADD3 R2, PT, PT, R19, 0x1800000, RZ ;  /* 0x0180000013027810 */ /* 0x000fc80007ffe0ff */
[----:B------:R-:W-:-:S04]  /*2040*/  LOP3.LUT R2, R2, 0x7f800000, RZ, 0xc0, !PT ;  /* 0x7f80000002027812 */ /* 0x000fc800078ec0ff */
[----:B------:R-:W-:-:S13]  /*2050*/  ISETP.GT.U32.AND P0, PT, R2, 0x1ffffff, PT ;  /* 0x01ffffff0200780c */ /* 0x000fda0003f04070 */
[----:B-1----:R-:W-:Y:S05]  /*2060*/  @P0 BRA `(.L_x_541) ;  /* 0x0000000000140947 */ /* 0x002fea0003800000 */
[----:B------:R-:W-:Y:S01]  /*2070*/  IMAD.MOV.U32 R2, RZ, RZ, R19 ;  /* 0x000000ffff027224 */ /* 0x000fe200078e0013 */
[----:B------:R-:W-:-:S07]  /*2080*/  MOV R19, 0x20a0 ;  /* 0x000020a000137802 */ /* 0x000fce0000000f00 */
[----:B------:R-:W-:Y:S05]  /*2090*/  CALL.REL.NOINC `($__internal_7_$__cuda_sm20_rcp_rn_f32_slowpath) ;  /* 0x0000008400107944 */ /* 0x000fea0003c00000 */
[----:B------:R-:W-:Y:S01]  /*20a0*/  MOV R2, R20 ;  /* 0x0000001400027202 */ /* 0x000fe20000000f00 */
[----:B------:R-:W-:Y:S06]  /*20b0*/  BRA `(.L_x_542) ;  /* 0x0000000000107947 */ /* 0x000fec0003800000 */
.L_x_541:
[----:B------:R-:W0:Y:S02]  /*20c0*/  MUFU.RCP R2, R19 ;  /* 0x0000001300027308 */ /* 0x000e240000001000 */
[----:B0-----:R-:W-:-:S04]  /*20d0*/  FFMA R3, R19, R2, -1 ;  /* 0xbf80000013037423 */ /* 0x001fc80000000002 */
[----:B------:R-:W-:-:S04]  /*20e0*/  FADD.FTZ R3, -R3, -RZ ;  /* 0x800000ff03037221 */ /* 0x000fc80000010100 */
[----:B------:R-:W-:-:S07]  /*20f0*/  FFMA R2, R2, R3, R2 ;  /* 0x0000000302027223 */ /* 0x000fce0000000002 */
.L_x_542:
[----:B------:R-:W-:Y:S05]  /*2100*/  BSYNC.RECONVERGENT B1 ;  /* 0x0000000000017941 */ /* 0x000fea0003800200 */
.L_x_540:
        /* <DEDUP_REMOVED lines=25> */
.L_x_544:
[----:B------:R-:W0:Y:S02]  /*22a0*/  MUFU.RCP R2, R19 ;  /* 0x0000001300027308 */ /* 0x000e240000001000 */
[----:B0-----:R-:W-:-:S04]  /*22b0*/  FFMA R3, R19, R2, -1 ;  /* 0xbf80000013037423 */ /* 0x001fc80000000002 */
[----:B------:R-:W-:-:S04]  /*22c0*/  FADD.FTZ R3, -R3, -RZ ;  /* 0x800000ff03037221 */ /* 0x000fc80000010100 */
[----:B------:R-:W-:-:S07]  /*22d0*/  FFMA R2, R2, R3, R2 ;  /* 0x0000000302027223 */ /* 0x000fce0000000002 */
.L_x_545:
[----:B------:R-:W-:Y:S05]  /*22e0*/  BSYNC.RECONVERGENT B1 ;  /* 0x0000000000017941 */ /* 0x000fea0003800200 */
.L_x_543:
        /* <DEDUP_REMOVED lines=25> */
.L_x_547:
[----:B------:R-:W0:Y:S02]  /*2480*/  MUFU.RCP R2, R19 ;  /* 0x0000001300027308 */ /* 0x000e240000001000 */
[----:B0-----:R-:W-:-:S04]  /*2490*/  FFMA R3, R19, R2, -1 ;  /* 0xbf80000013037423 */ /* 0x001fc80000000002 */
[----:B------:R-:W-:-:S04]  /*24a0*/  FADD.FTZ R3, -R3, -RZ ;  /* 0x800000ff03037221 */ /* 0x000fc80000010100 */
[----:B------:R-:W-:-:S07]  /*24b0*/  FFMA R2, R2, R3, R2 ;  /* 0x0000000302027223 */ /* 0x000fce0000000002 */
.L_x_548:
[----:B------:R-:W-:Y:S05]  /*24c0*/  BSYNC.RECONVERGENT B1 ;  /* 0x0000000000017941 */ /* 0x000fea0003800200 */
.L_x_546:
[----:B------:R-:W-:-:S05]  /*24d0*/  F2FP.F16.F32.PACK_AB R2, RZ, R2 ;  /* 0x00000002ff02723e */ /* 0x000fca00000000ff */
[----:B------:R0:W-:Y:S01]  /*24e0*/  STS.U16 [R18+0xc0], R2 ;  /* 0x0000c00212007388 */ /* 0x0001e20000000400 */
[----:B------:R-:W-:Y:S05]  /*24f0*/  @!P4 BRA `(.L_x_549) ;  /* 0xfffffff80014c947 */ /* 0x000fea000383ffff */
.L_x_525:
[----:B0-----:R-:W-:Y:S05]  /*2500*/  BSYNC.RECONVERGENT B0 ;  /* 0x0000000000007941 */ /* 0x001fea0003800200 */
.L_x_524:
        /* <DEDUP_REMOVED lines=13> */
[----:B-1----:R-:W-:Y:S01]  /*25e0*/  IMAD.WIDE R2, R5, 0x2, R2 ;  /* 0x0000000205027825 */ /* 0x002fe200078e0202 */
[----:B------:R-:W-:-:S04]  /*25f0*/  MOV R5, R0 ;  /* 0x0000000000057202 */ /* 0x000fc80000000f00 */
[----:B0-----:R0:W-:Y:S03]  /*2600*/  STG.E.U16 desc[UR8][R2.64], R19 ;  /* 0x0000001302007986 */ /* 0x0011e6000c101508 */
        /* <DEDUP_REMOVED lines=8> */
.L_x_553:
[----:B------:R-:W-:Y:S05]  /*2690*/  BSYNC.RECONVERGENT B1 ;  /* 0x0000000000017941 */ /* 0x000fea0003800200 */
.L_x_552:
        /* <DEDUP_REMOVED lines=9> */
.L_x_556:
[----:B------:R-:W-:Y:S01]  /*2730*/  IMAD R30, R5, 0x2, R14 ;  /* 0x00000002051e7824 */ /* 0x000fe200078e020e */
[----:B--2---:R-:W0:Y:S01]  /*2740*/  LDC.64 R2, c[0x0][0x3a8] ;  /* 0x0000ea00ff027b82 */ /* 0x004e220000000a00 */
[----:B---34-:R-:W-:-:S03]  /*2750*/  IMAD R19, R40, R23, R5 ;  /* 0x0000001728137224 */ /* 0x018fc600078e0205 */
        /* <DEDUP_REMOVED lines=45> */
.L_x_555:
[----:B------:R-:W-:Y:S05]  /*2a30*/  BSYNC.RECONVERGENT B1 ;  /* 0x0000000000017941 */ /* 0x000fea0003800200 */
.L_x_554:
[----:B--2---:R-:W-:Y:S01]  /*2a40*/  IADD3 R2, PT, PT, -R5, R23, RZ ;  /* 0x0000001705027210 */ /* 0x004fe20007ffe1ff */
[----:B------:R-:W-:Y:S03]  /*2a50*/  BSSY.RECONVERGENT B1, `(.L_x_557) ;  /* 0x000001c000017945 */ /* 0x000fe60003800200 */
[----:B------:R-:W-:-:S13]  /*2a60*/  ISETP.GT.AND P1, PT, R2, 0x80, PT ;  /* 0x000000800200780c */ /* 0x000fda0003f24270 */
[----:B------:R-:W-:Y:S05]  /*2a70*/  @!P1 BRA `(.L_x_558) ;  /* 0x0000000000649947 */ /* 0x000fea0003800000 */
[C---:B------:R-:W-:Y:S01]  /*2a80*/  IMAD R20, R5.reuse, 0x2, R14 ;  /* 0x0000000205147824 */ /* 0x040fe200078e020e */
[----:B------:R-:W0:Y:S01]  /*2a90*/  LDC.64 R2, c[0x0][0x3a8] ;  /* 0x0000ea00ff027b82 */ /* 0x000e220000000a00 */
[C---:B------:R-:W-:Y:S01]  /*2aa0*/  IADD3 R18, PT, PT, R5.reuse, 0x80, RZ ;  /* 0x0000008005127810 */ /* 0x040fe20007ffe0ff */
[CC--:B---34-:R-:W-:Y:S01]  /*2ab0*/  IMAD R19, R40.reuse, R23.reuse, R5 ;  /* 0x0000001728137224 */ /* 0x0d8fe200078e0205 */
        /* <DEDUP_REMOVED lines=21> */
.L_x_558:
[----:B------:R-:W-:Y:S05]  /*2c10*/  BSYNC.RECONVERGENT B1 ;  /* 0x0000000000017941 */ /* 0x000fea0003800200 */
.L_x_557:
[----:B------:R-:W-:-:S13]  /*2c20*/  ISETP.LT.OR P0, PT, R5, R23, P0 ;  /* 0x000000170500720c */ /* 0x000fda0000701670 */
[----:B------:R-:W-:Y:S05]  /*2c30*/  @!P0 BRA `(.L_x_551) ;  /* 0x0000000000308947 */ /* 0x000fea0003800000 */
[----:B-1----:R-:W-:Y:S01]  /*2c40*/  LEA R18, R5, R14, 0x1 ;  /* 0x0000000e05127211 */ /* 0x002fe200078e08ff */
        /* <DEDUP_REMOVED lines=11> */
.L_x_551:
[----:B------:R-:W-:Y:S05]  /*2d00*/  BSYNC.RECONVERGENT B0 ;  /* 0x0000000000007941 */ /* 0x000fea0003800200 */
.L_x_550:
[----:B------:R-:W-:Y:S05]  /*2d10*/  BRA `(.L_x_523) ;  /* 0x0000003000187947 */ /* 0x000fea0003800000 */
.L_x_522:
[----:B012---:R-:W0:Y:S01]  /*2d20*/  @!P2 LDS.U16 R2, [R32] ;  /* 0x000000002002a984 */ /* 0x007e220000000400 */
[----:B------:R-:W-:Y:S01]  /*2d30*/  IMAD.MOV.U32 R18, RZ, RZ, 0x0 ;  /* 0x00000000ff127424 */ /* 0x000fe200078e00ff */
[----:B---34-:R-:W-:Y:S01]  /*2d40*/  MOV R19, 0xfff00000 ;  /* 0xfff0000000137802 */ /* 0x018fe20000000f00 */
[----:B------:R-:W-:Y:S01]  /*2d50*/  BSSY.RECONVERGENT B0, `(.L_x_559) ;  /* 0x0000046000007945 */ /* 0x000fe20003800200 */
[----:B------:R-:W-:Y:S01]  /*2d60*/  ISETP.GE.AND P0, PT, R0, R5, PT ;  /* 0x000000050000720c */ /* 0x000fe20003f06270 */
[----:B0-----:R-:W-:-:S04]  /*2d70*/  @!P2 HADD2.F32 R2, -RZ, R2.H0_H0 ;  /* 0x20000002ff02a230 */ /* 0x001fc80000004100 */
        /* <DEDUP_REMOVED lines=9> */
[----:B0-----:R-:W1:Y:S01]  /*2e10*/  F2F.F16.F64 R18, R18 ;  /* 0x0000001200127310 */ /* 0x001e620000300800 */
[----:B------:R-:W-:Y:S02]  /*2e20*/  MOV R22, R4 ;  /* 0x0000000400167202 */ /* 0x000fe40000000f00 */
[----:B-1----:R-:W-:-:S05]  /*2e30*/  HSETP2.GT.AND P3, PT, R18.H0_H0, R3.H0_H0, PT ;  /* 0x2000000312007234 */ /* 0x002fca0003f64800 */
[----:B------:R-:W-:Y:S02]  /*2e40*/  SEL R3, R3, R18, !P3 ;  /* 0x0000001203037207 */ /* 0x000fe40005800000 */
[----:B------:R-:W-:-:S03]  /*2e50*/  ISETP.NE.AND P3, PT, R35, 0x1, PT ;  /* 0x000000012300780c */ /* 0x000fc60003f65270 */
[----:B------:R-:W-:-:S06]  /*2e60*/  HADD2.F32 R3, -RZ, R3.H0_H0 ;  /* 0x20000003ff037230 */ /* 0x000fcc0000004100 */
[----:B------:R-:W0:Y:S02]  /*2e70*/  F2F.F64.F32 R2, R3 ;  /* 0x0000000300027310 */ /* 0x000e240000201800 */
[----:B0-----:R1:W-:Y:S02]  /*2e80*/  STL.64 [R1], R2 ;  /* 0x0000000201007387 */ /* 0x0013e40000100a00 */
[----:B------:R-:W-:Y:S05]  /*2e90*/  @!P3 BRA `(.L_x_562) ;  /* 0x000000000044b947 */ /* 0x000fea0003800000 */
[----:B------:R-:W0:Y:S01]  /*2ea0*/  LDS.U16 R19, [R32+0x80] ;  /* 0x0000800020137984 */ /* 0x000e220000000400 */
[----:B-1----:R-:W0:Y:S01]  /*2eb0*/  F2F.F16.F64 R2, R2 ;  /* 0x0000000200027310 */ /* 0x002e220000300800 */
[----:B------:R-:W-:Y:S01]  /*2ec0*/  ISETP.NE.AND P4, PT, R35, 0x2, PT ;  /* 0x000000022300780c */ /* 0x000fe20003f85270 */
[----:B------:R-:W-:-:S12]  /*2ed0*/  IMAD.MOV.U32 R22, RZ, RZ, R6 ;  /* 0x000000ffff167224 */ /* 0x000fd800078e0006 */
[----:B------:R-:W1:Y:S01]  /*2ee0*/  @P4 LDS.U16 R21, [R32+0xc0] ;  /* 0x0000c00020154984 */ /* 0x000e620000000400 */
[----:B------:R-:W-:Y:S02]  /*2ef0*/  @P4 MOV R22, R12 ;  /* 0x0000000c00164202 */ /* 0x000fe40000000f00 */
[----:B0-----:R-:W-:-:S05]  /*2f00*/  HSETP2.GT.AND P3, PT, R2.H0_H0, R19.H0_H0, PT ;  /* 0x2000001302007234 */ /* 0x001fca0003f64800 */
[----:B------:R-:W-:-:S05]  /*2f10*/  SEL R19, R19, R2, !P3 ;  /* 0x0000000213137207 */ /* 0x000fca0005800000 */
[----:B------:R-:W-:-:S06]  /*2f20*/  HADD2.F32 R19, -RZ, R19.H0_H0 ;  /* 0x20000013ff137230 */ /* 0x000fcc0000004100 */
[----:B------:R-:W0:Y:S08]  /*2f30*/  F2F.F64.F32 R18, R19 ;  /* 0x0000001300127310 */ /* 0x000e300000201800 */
[----:B0-----:R-:W1:Y:S01]  /*2f40*/  @P4 F2F.F16.F64 R20, R18 ;  /* 0x0000001200144310 */ /* 0x001e620000300800 */
[----:B------:R2:W-:Y:S01]  /*2f50*/  STL.64 [R1], R18 ;  /* 0x0000001201007387 */ /* 0x0005e20000100a00 */
[----:B-1----:R-:W-:-:S05]  /*2f60*/  @P4 HSETP2.GT.AND P3, PT, R20.H0_H0, R21.H0_H0, PT ;  /* 0x2000001514004234 */ /* 0x002fca0003f64800 */
[----:B------:R-:W-:-:S05]  /*2f70*/  @P4 SEL R20, R21, R20, !P3 ;  /* 0x0000001415144207 */ /* 0x000fca0005800000 */
[----:B------:R-:W-:-:S04]  /*2f80*/  @P4 HADD2.F32 R20, -RZ, R20.H0_H0 ;  /* 0x20000014ff144230 */ /* 0x000fc80000004100 */
[----:B------:R-:W0:Y:S02]  /*2f90*/  @P4 F2F.F64.F32 R2, R20 ;  /* 0x0000001400024310 */ /* 0x000e240000201800 */
[----:B0-----:R2:W-:Y:S02]  /*2fa0*/  @P4 STL.64 [R1], R2 ;  /* 0x0000000201004387 */ /* 0x0015e40000100a00 */
.L_x_562:
[----:B------:R-:W-:Y:S05]  /*2fb0*/  BSYNC.RECONVERGENT B1 ;  /* 0x0000000000017941 */ /* 0x000fea0003800200 */
.L_x_561:
[----:B------:R-:W-:Y:S05]  /*2fc0*/  @!P1 BRA `(.L_x_560) ;  /* 0x0000000000789947 */ /* 0x000fea0003800000 */
.L_x_563:
[----:B0-2---:R-:W2:Y:S01]  /*2fd0*/  LDL.64 R18, [R1] ;  /* 0x0000000001127983 */ /* 0x005ea20000100a00 */
[C---:B------:R-:W-:Y:S01]  /*2fe0*/  IMAD R23, R22.reuse, 0x2, R14 ;  /* 0x0000000216177824 */ /* 0x040fe200078e020e */
[----:B------:R-:W-:-:S04]  /*2ff0*/  IADD3 R22, PT, PT, R22, 0x80, RZ ;  /* 0x0000008016167810 */ /* 0x000fc80007ffe0ff */
[----:B-1-3--:R-:W0:Y:S04]  /*3000*/  LDS.U16 R3, [R23] ;  /* 0x0000000017037984 */ /* 0x00ae280000000400 */
[----:B------:R-:W1:Y:S04]  /*3010*/  LDS.U16 R21, [R23+0x40] ;  /* 0x0000400017157984 */ /* 0x000e680000000400 */
[----:B------:R-:W3:Y:S04]  /*3020*/  LDS.U16 R25, [R23+0x80] ;  /* 0x0000800017197984 */ /* 0x000ee80000000400 */
[----:B------:R-:W4:Y:S01]  /*3030*/  LDS.U16 R24, [R23+0xc0] ;  /* 0x0000c00017187984 */ /* 0x000f220000000400 */
[----:B--2---:R-:W0:Y:S02]  /*3040*/  F2F.F16.F64 R18, R18 ;  /* 0x0000001200127310 */ /* 0x004e240000300800 */
[----:B0-----:R-:W-:-:S05]  /*3050*/  HSETP2.GT.AND P1, PT, R18.H0_H0, R3.H0_H0, PT ;  /* 0x2000000312007234 */ /* 0x001fca0003f24800 */
[----:B------:R-:W-:-:S05]  /*3060*/  SEL R3, R3, R18, !P1 ;  /* 0x0000001203037207 */ /* 0x000fca0004800000 */
[----:B------:R-:W-:-:S06]  /*3070*/  HADD2.F32 R3, -RZ, R3.H0_H0 ;  /* 0x20000003ff037230 */ /* 0x000fcc0000004100 */
[----:B------:R-:W0:Y:S08]  /*3080*/  F2F.F64.F32 R2, R3 ;  /* 0x0000000300027310 */ /* 0x000e300000201800 */
[----:B0-----:R-:W1:Y:S02]  /*3090*/  F2F.F16.F64 R2, R2 ;  /* 0x0000000200027310 */ /* 0x001e640000300800 */
[----:B-1----:R-:W-:-:S05]  /*30a0*/  HSETP2.GT.AND P1, PT, R2.H0_H0, R21.H0_H0, PT ;  /* 0x2000001502007234 */ /* 0x002fca0003f24800 */
[----:B------:R-:W-:-:S05]  /*30b0*/  SEL R21, R21, R2, !P1 ;  /* 0x0000000215157207 */ /* 0x000fca0004800000 */
[----:B------:R-:W-:-:S06]  /*30c0*/  HADD2.F32 R21, -RZ, R21.H0_H0 ;  /* 0x20000015ff157230 */ /* 0x000fcc0000004100 */
[----:B------:R-:W0:Y:S08]  /*30d0*/  F2F.F64.F32 R20, R21 ;  /* 0x0000001500147310 */ /* 0x000e300000201800 */
[----:B0-----:R-:W3:Y:S02]  /*30e0*/  F2F.F16.F64 R20, R20 ;  /* 0x0000001400147310 */ /* 0x001ee40000300800 */
[----:B---3--:R-:W-:-:S05]  /*30f0*/  HSETP2.GT.AND P1, PT, R20.H0_H0, R25.H0_H0, PT ;  /* 0x2000001914007234 */ /* 0x008fca0003f24800 */
[----:B------:R-:W-:-:S05]  /*3100*/  SEL R25, R25, R20, !P1 ;  /* 0x0000001419197207 */ /* 0x000fca0004800000 */
[----:B------:R-:W-:-:S06]  /*3110*/  HADD2.F32 R18, -RZ, R25.H0_H0 ;  /* 0x20000019ff127230 */ /* 0x000fcc0000004100 */
[----:B------:R-:W0:Y:S08]  /*3120*/  F2F.F64.F32 R18, R18 ;  /* 0x0000001200127310 */ /* 0x000e300000201800 */
[----:B0-----:R-:W4:Y:S02]  /*3130*/  F2F.F16.F64 R19, R18 ;  /* 0x0000001200137310 */ /* 0x001f240000300800 */
[----:B----4-:R-:W-:-:S05]  /*3140*/  HSETP2.GT.AND P1, PT, R19.H0_H0, R24.H0_H0, PT ;  /* 0x2000001813007234 */ /* 0x010fca0003f24800 */
[----:B------:R-:W-:Y:S02]  /*3150*/  SEL R24, R24, R19, !P1 ;  /* 0x0000001318187207 */ /* 0x000fe40004800000 */
[----:B------:R-:W-:-:S03]  /*3160*/  ISETP.GE.AND P1, PT, R22, R5, PT ;  /* 0x000000051600720c */ /* 0x000fc60003f26270 */
[----:B------:R-:W-:-:S06]  /*3170*/  HADD2.F32 R2, -RZ, R24.H0_H0 ;  /* 0x20000018ff027230 */ /* 0x000fcc0000004100 */
[----:B------:R-:W0:Y:S02]  /*3180*/  F2F.F64.F32 R2, R2 ;  /* 0x0000000200027310 */ /* 0x000e240000201800 */
[----:B0-----:R3:W-:Y:S02]  /*3190*/  STL.64 [R1], R2 ;  /* 0x0000000201007387 */ /* 0x0017e40000100a00 */
[----:B------:R-:W-:Y:S05]  /*31a0*/  @!P1 BRA `(.L_x_563) ;  /* 0xfffffffc00889947 */ /* 0x000fea000383ffff */
.L_x_560:
[----:B------:R-:W-:Y:S05]  /*31b0*/  BSYNC.RECONVERGENT B0 ;  /* 0x0000000000007941 */ /* 0x000fea0003800200 */
.L_x_559:
[----:B-123--:R-:W0:Y:S01]  /*31c0*/  LDL.64 R2, [R1] ;  /* 0x0000000001027983 */ /* 0x00ee220000100a00 */
[----:B------:R-:W-:Y:S03]  /*31d0*/  BSSY.RECONVERGENT B0, `(.L_x_564) ;  /* 0x00000a2000007945 */ /* 0x000fe60003800200 */
[----:B0-----:R-:W-:Y:S01]  /*31e0*/  SHFL.BFLY PT, R19, R3, 0x10, 0x1f ;  /* 0x0e001f0003137f89 */ /* 0x001fe200000e0000 */
[----:B------:R-:W-:Y:S03]  /*31f0*/  F2F.F16.F64 R20, R2 ;  /* 0x0000000200147310 */ /* 0x000fe60000300800 */
[----:B------:R-:W0:Y:S05]  /*3200*/  SHFL.BFLY PT, R18, R2, 0x10, 0x1f ;  /* 0x0e001f0002127f89 */ /* 0x000e2a00000e0000 */
[----:B0-----:R-:W0:Y:S02]  /*3210*/  F2F.F16.F64 R19, R18 ;  /* 0x0000001200137310 */ /* 0x001e240000300800 */
[----:B0-----:R-:W-:-:S05]  /*3220*/  HSETP2.GT.AND P1, PT, R20.H0_H0, R19.H0_H0, PT ;  /* 0x2000001314007234 */ /* 0x001fca0003f24800 */
[----:B------:R-:W-:-:S05]  /*3230*/  SEL R20, R19, R20, !P1 ;  /* 0x0000001413147207 */ /* 0x000fca0004800000 */
[----:B------:R-:W-:-:S06]  /*3240*/  HADD2.F32 R22, -RZ, R20.H0_H0 ;  /* 0x20000014ff167230 */ /* 0x000fcc0000004100 */
[----:B------:R-:W0:Y:S02]  /*3250*/  F2F.F64.F32 R22, R22 ;  /* 0x0000001600167310 */ /* 0x000e240000201800 */
[----:B0-----:R-:W-:Y:S06]  /*3260*/  SHFL.BFLY PT, R21, R23, 0x8, 0x1f ;  /* 0x0d001f0017157f89 */ /* 0x001fec00000e0000 */
[----:B------:R-:W-:Y:S01]  /*3270*/  F2F.F16.F64 R24, R22 ;  /* 0x0000001600187310 */ /* 0x000fe20000300800 */
[----:B------:R-:W0:Y:S07]  /*3280*/  SHFL.BFLY PT, R20, R22, 0x8, 0x1f ;  /* 0x0d001f0016147f89 */ /* 0x000e2e00000e0000 */
        /* <DEDUP_REMOVED lines=36> */
[----:B--2---:R-:W1:Y:S02]  /*34d0*/  F2F.F16.F64 R2, R2 ;  /* 0x0000000200027310 */ /* 0x004e640000300800 */
[----:B-1----:R-:W-:-:S08]  /*34e0*/  HADD2.F32 R18, -RZ, R2.H0_H0 ;  /* 0x20000002ff127230 */ /* 0x002fd00000004100 */
[----:B------:R-:W-:Y:S05]  /*34f0*/  @!P1 BRA `(.L_x_567) ;  /* 0x0000000000c89947 */ /* 0x000fea0003800000 */
[----:B------:R-:W1:Y:S01]  /*3500*/  LDS.U16 R2, [R32] ;  /* 0x0000000020027984 */ /* 0x000e620000000400 */
[----:B------:R-:W-:Y:S01]  /*3510*/  ISETP.NE.AND P1, PT, R37, 0x1, PT ;  /* 0x000000012500780c */ /* 0x000fe20003f25270 */
[----:B-1----:R-:W-:Y:S02]  /*3520*/  HADD2.F32 R3, -RZ, R2.H0_H0 ;  /* 0x20000002ff037230 */ /* 0x002fe40000004100 */
[----:B------:R-:W-:-:S03]  /*3530*/  HFMA2 R2, -RZ, RZ, 0.96630859375, -0.0022525787353515625 ;  /* 0x3bbb989dff027431 */ /* 0x000fc600000001ff */
[----:B------:R-:W-:Y:S01]  /*3540*/  FADD R19, -R18, R3 ;  /* 0x0000000312137221 */ /* 0x000fe20000000100 */
[----:B------:R-:W-:-:S03]  /*3550*/  IMAD.MOV.U32 R3, RZ, RZ, 0x437c0000 ;  /* 0x437c0000ff037424 */ /* 0x000fc600078e00ff */
[----:B0-----:R-:W-:-:S04]  /*3560*/  FFMA.SAT R20, R19, R2, 0.5 ;  /* 0x3f00000013147423 */ /* 0x001fc80000002002 */
[----:B------:R-:W-:-:S04]  /*3570*/  FFMA.RM R20, R20, R3, 12582913 ;  /* 0x4b40000114147423 */ /* 0x000fc80000004003 */
[C---:B------:R-:W-:Y:S01]  /*3580*/  FADD R22, R20.reuse, -12583039 ;  /* 0xcb40007f14167421 */ /* 0x040fe20000000000 */
[----:B------:R-:W-:-:S03]  /*3590*/  SHF.L.U32 R20, R20, 0x17, RZ ;  /* 0x0000001714147819 */ /* 0x000fc600000006ff */
[----:B------:R-:W-:-:S04]  /*35a0*/  FFMA R22, R19, 1.4426950216293334961, -R22 ;  /* 0x3fb8aa3b13167823 */ /* 0x000fc80000000816 */
[----:B------:R-:W-:-:S04]  /*35b0*/  FFMA R22, R19, 1.925963033500011079e-08, R22 ;  /* 0x32a5706013167823 */ /* 0x000fc80000000016 */
[----:B------:R-:W0:Y:S02]  /*35c0*/  MUFU.EX2 R19, R22 ;  /* 0x0000001600137308 */ /* 0x000e240000000800 */
[----:B0-----:R-:W-:-:S05]  /*35d0*/  FMUL R19, R20, R19 ;  /* 0x0000001314137220 */ /* 0x001fca0000400000 */
[----:B------:R-:W-:-:S04]  /*35e0*/  F2FP.F16.F32.PACK_AB R19, RZ, R19 ;  /* 0x00000013ff13723e */ /* 0x000fc800000000ff */
[----:B------:R-:W-:Y:S01]  /*35f0*/  PRMT R20, R19, 0x7610, R20 ;  /* 0x0000761013147816 */ /* 0x000fe20000000014 */
[----:B------:R-:W-:-:S04]  /*3600*/  IMAD.MOV.U32 R19, RZ, RZ, R0 ;  /* 0x000000ffff137224 */ /* 0x000fc800078e0000 */
[----:B------:R1:W-:Y:S01]  /*3610*/  STS.U16 [R32], R20 ;  /* 0x0000001420007388 */ /* 0x0003e20000000400 */
[----:B------:R-:W-:Y:S05]  /*3620*/  @!P1 BRA `(.L_x_567) ;  /* 0x00000000007c9947 */ /* 0x000fea0003800000 */
[----:B------:R-:W0:Y:S01]  /*3630*/  LDS.U16 R19, [R32+0x40] ;  /* 0x0000400020137984 */ /* 0x000e220000000400 */
[----:B------:R-:W-:Y:S01]  /*3640*/  ISETP.NE.AND P1, PT, R37, 0x2, PT ;  /* 0x000000022500780c */ /* 0x000fe20003f25270 */
[----:B0-----:R-:W-:-:S05]  /*3650*/  HADD2.F32 R19, -RZ, R19.H0_H0 ;  /* 0x20000013ff137230 */ /* 0x001fca0000004100 */
[----:B------:R-:W-:-:S04]  /*3660*/  FADD R19, -R18, R19 ;  /* 0x0000001312137221 */ /* 0x000fc80000000100 */
[----:B-1----:R-:W-:-:S04]  /*3670*/  FFMA.SAT R20, R19, R2, 0.5 ;  /* 0x3f00000013147423 */ /* 0x002fc80000002002 */
        /* <DEDUP_REMOVED lines=10> */
[----:B------:R2:W-:Y:S01]  /*3720*/  STS.U16 [R32+0x40], R20 ;  /* 0x0000401420007388 */ /* 0x0005e20000000400 */
[----:B------:R-:W-:Y:S05]  /*3730*/  @!P1 BRA `(.L_x_567) ;  /* 0x0000000000389947 */ /* 0x000fea0003800000 */
[----:B------:R-:W0:Y:S02]  /*3740*/  LDS.U16 R19, [R32+0x80] ;  /* 0x0000800020137984 */ /* 0x000e240000000400 */
[----:B0-----:R-:W-:-:S05]  /*3750*/  HADD2.F32 R19, -RZ, R19.H0_H0 ;  /* 0x20000013ff137230 */ /* 0x001fca0000004100 */
[----:B------:R-:W-:-:S04]  /*3760*/  FADD R19, -R18, R19 ;  /* 0x0000001312137221 */ /* 0x000fc80000000100 */
[----:B------:R-:W-:-:S04]  /*3770*/  FFMA.SAT R2, R19, R2, 0.5 ;  /* 0x3f00000013027423 */ /* 0x000fc80000002002 */
[----:B------:R-:W-:-:S04]  /*3780*/  FFMA.RM R2, R2, R3, 12582913 ;  /* 0x4b40000102027423 */ /* 0x000fc80000004003 */
[C---:B--2---:R-:W-:Y:S01]  /*3790*/  FADD R20, R2.reuse, -12583039 ;  /* 0xcb40007f02147421 */ /* 0x044fe20000000000 */
[----:B------:R-:W-:-:S03]  /*37a0*/  SHF.L.U32 R2, R2, 0x17, RZ ;  /* 0x0000001702027819 */ /* 0x000fc600000006ff */
[----:B------:R-:W-:-:S04]  /*37b0*/  FFMA R20, R19, 1.4426950216293334961, -R20 ;  /* 0x3fb8aa3b13147823 */ /* 0x000fc80000000814 */
[----:B------:R-:W-:Y:S01]  /*37c0*/  FFMA R20, R19, 1.925963033500011079e-08, R20 ;  /* 0x32a5706013147823 */ /* 0x000fe20000000014 */
[----:B------:R-:W-:-:S03]  /*37d0*/  IMAD.MOV.U32 R19, RZ, RZ, R6 ;  /* 0x000000ffff137224 */ /* 0x000fc600078e0006 */
[----:B------:R-:W0:Y:S02]  /*37e0*/  MUFU.EX2 R3, R20 ;  /* 0x0000001400037308 */ /* 0x000e240000000800 */
[----:B0-----:R-:W-:-:S05]  /*37f0*/  FMUL R2, R2, R3 ;  /* 0x0000000302027220 */ /* 0x001fca0000400000 */
[----:B------:R-:W-:-:S05]  /*3800*/  F2FP.F16.F32.PACK_AB R2, RZ, R2 ;  /* 0x00000002ff02723e */ /* 0x000fca00000000ff */
[----:B------:R3:W-:Y:S02]  /*3810*/  STS.U16 [R32+0x80], R2 ;  /* 0x0000800220007388 */ /* 0x0007e40000000400 */
.L_x_567:
[----:B------:R-:W-:Y:S05]  /*3820*/  BSYNC.RECONVERGENT B1 ;  /* 0x0000000000017941 */ /* 0x000fea0003800200 */
.L_x_566:
[----:B------:R-:W-:-:S13]  /*3830*/  ISETP.GE.U32.AND P1, PT, R16, 0x60, PT ;  /* 0x000000601000780c */ /* 0x000fda0003f26070 */
[----:B------:R-:W-:Y:S05]  /*3840*/  @!P1 BRA `(.L_x_565) ;  /* 0x0000000000e89947 */ /* 0x000fea0003800000 */
.L_x_568:
[C---:B---34-:R-:W-:Y:S01]  /*3850*/  LEA R2, R19.reuse, R14, 0x1 ;  /* 0x0000000e13027211 */ /* 0x058fe200078e08ff */
[----:B------:R-:W-:-:S04]  /*3860*/  VIADD R19, R19, 0x80 ;  /* 0x0000008013137836 */ /* 0x000fc80000000000 */
[----:B------:R-:W3:Y:S01]  /*3870*/  LDS.U16 R3, [R2] ;  /* 0x0000000002037984 */ /* 0x000ee20000000400 */
[----:B------:R-:W-:-:S03]  /*3880*/  ISETP.GE.AND P1, PT, R19, R5, PT ;  /* 0x000000051300720c */ /* 0x000fc60003f26270 */
[----:B012---:R-:W0:Y:S04]  /*3890*/  LDS.U16 R20, [R2+0x40] ;  /* 0x0000400002147984 */ /* 0x007e280000000400 */
[----:B------:R-:W1:Y:S04]  /*38a0*/  LDS.U16 R22, [R2+0x80] ;  /* 0x0000800002167984 */ /* 0x000e680000000400 */
[----:B------:R-:W2:Y:S01]  /*38b0*/  LDS.U16 R28, [R2+0xc0] ;  /* 0x0000c000021c7984 */ /* 0x000ea20000000400 */
[----:B---3--:R-:W-:Y:S02]  /*38c0*/  HADD2.F32 R21, -RZ, R3.H0_H0 ;  /* 0x20000003ff157230 */ /* 0x008fe40000004100 */
[----:B------:R-:W-:-:S02]  /*38d0*/  IMAD.MOV.U32 R3, RZ, RZ, 0x3bbb989d ;  /* 0x3bbb989dff037424 */ /* 0x000fc400078e00ff */
[----:B0-----:R-:W-:Y:S02]  /*38e0*/  HADD2.F32 R23, -RZ, R20.H0_H0 ;  /* 0x20000014ff177230 */ /* 0x001fe40000004100 */
[----:B------:R-:W-:Y:S01]  /*38f0*/  FADD R26, -R18, R21 ;  /* 0x00000015121a7221 */ /* 0x000fe20000000100 */
[----:B------:R-:W-:Y:S01]  /*3900*/  MOV R20, 0x437c0000 ;  /* 0x437c000000147802 */ /* 0x000fe20000000f00 */
[----:B-1----:R-:W-:Y:S02]  /*3910*/  HADD2.F32 R27, -RZ, R22.H0_H0 ;  /* 0x20000016ff1b7230 */ /* 0x002fe40000004100 */
[-C--:B------:R-:W-:Y:S01]  /*3920*/  FFMA.SAT R21, R26, R3.reuse, 0.5 ;  /* 0x3f0000001a157423 */ /* 0x080fe20000002003 */
[----:B------:R-:W-:Y:S01]  /*3930*/  FADD R24, -R18, R23 ;  /* 0x0000001712187221 */ /* 0x000fe20000000100 */
[----:B--2---:R-:W-:Y:S02]  /*3940*/  HADD2.F32 R31, -RZ, R28.H0_H0 ;  /* 0x2000001cff1f7230 */ /* 0x004fe40000004100 */
[----:B------:R-:W-:Y:S01]  /*3950*/  FFMA.RM R21, R21, R20, 12582913 ;  /* 0x4b40000115157423 */ /* 0x000fe20000004014 */
[----:B------:R-:W-:Y:S01]  /*3960*/  FFMA.SAT R23, R24, R3, 0.5 ;  /* 0x3f00000018177423 */ /* 0x000fe20000002003 */
[----:B------:R-:W-:-:S02]  /*3970*/  FADD R22, -R18, R27 ;  /* 0x0000001b12167221 */ /* 0x000fc40000000100 */
[----:B------:R-:W-:Y:S01]  /*3980*/  FADD R25, R21, -12583039 ;  /* 0xcb40007f15197421 */ /* 0x000fe20000000000 */
[-C--:B------:R-:W-:Y:S01]  /*3990*/  FFMA.RM R23, R23, R20.reuse, 12582913 ;  /* 0x4b40000117177423 */ /* 0x080fe20000004014 */
[----:B------:R-:W-:Y:S01]  /*39a0*/  FADD R28, -R18, R31 ;  /* 0x0000001f121c7221 */ /* 0x000fe20000000100 */
[-C--:B------:R-:W-:Y:S01]  /*39b0*/  FFMA.SAT R29, R22, R3.reuse, 0.5 ;  /* 0x3f000000161d7423 */ /* 0x080fe20000002003 */
[----:B------:R-:W-:Y:S01]  /*39c0*/  FFMA R25, R26, 1.4426950216293334961, -R25 ;  /* 0x3fb8aa3b1a197823 */ /* 0x000fe20000000819 */
[----:B------:R-:W-:Y:S01]  /*39d0*/  FADD R27, R23, -12583039 ;  /* 0xcb40007f171b7421 */ /* 0x000fe20000000000 */
[----:B------:R-:W-:Y:S01]  /*39e0*/  FFMA.SAT R31, R28, R3, 0.5 ;  /* 0x3f0000001c1f7423 */ /* 0x000fe20000002003 */
[----:B------:R-:W-:Y:S02]  /*39f0*/  IMAD.SHL.U32 R21, R21, 0x800000, RZ ;  /* 0x0080000015157824 */ /* 0x000fe400078e00ff */
[----:B------:R-:W-:Y:S01]  /*3a00*/  FFMA R26, R26, 1.925963033500011079e-08, R25 ;  /* 0x32a570601a1a7823 */ /* 0x000fe20000000019 */
[-C--:B------:R-:W-:Y:S01]  /*3a10*/  FFMA.RM R25, R29, R20.reuse, 12582913 ;  /* 0x4b4000011d197423 */ /* 0x080fe20000004014 */
[----:B------:R-:W-:Y:S01]  /*3a20*/  FFMA R27, R24, 1.4426950216293334961, -R27 ;  /* 0x3fb8aa3b181b7823 */ /* 0x000fe2000000081b */
[----:B------:R-:W-:-:S02]  /*3a30*/  FFMA.RM R20, R31, R20, 12582913 ;  /* 0x4b4000011f147423 */ /* 0x000fc40000004014 */
[C---:B------:R-:W-:Y:S01]  /*3a40*/  FADD R29, R25.reuse, -12583039 ;  /* 0xcb40007f191d7421 */ /* 0x040fe20000000000 */
[----:B------:R-:W-:Y:S01]  /*3a50*/  FFMA R3, R24, 1.925963033500011079e-08, R27 ;  /* 0x32a5706018037823 */ /* 0x000fe2000000001b */
[----:B------:R-:W-:Y:S01]  /*3a60*/  FADD R27, R20, -12583039 ;  /* 0xcb40007f141b7421 */ /* 0x000fe20000000000 */
[----:B------:R-:W0:Y:S01]  /*3a70*/  MUFU.EX2 R26, R26 ;  /* 0x0000001a001a7308 */ /* 0x000e220000000800 */
[----:B------:R-:W-:Y:S01]  /*3a80*/  FFMA R29, R22, 1.4426950216293334961, -R29 ;  /* 0x3fb8aa3b161d7823 */ /* 0x000fe2000000081d */
[----:B------:R-:W-:Y:S01]  /*3a90*/  SHF.L.U32 R20, R20, 0x17, RZ ;  /* 0x0000001714147819 */ /* 0x000fe200000006ff */
[----:B------:R-:W-:Y:S01]  /*3aa0*/  FFMA R27, R28, 1.4426950216293334961, -R27 ;  /* 0x3fb8aa3b1c1b7823 */ /* 0x000fe2000000081b */
[----:B------:R-:W-:Y:S02]  /*3ab0*/  IMAD.SHL.U32 R25, R25, 0x800000, RZ ;  /* 0x0080000019197824 */ /* 0x000fe400078e00ff */
[----:B------:R-:W-:Y:S01]  /*3ac0*/  FFMA R29, R22, 1.925963033500011079e-08, R29 ;  /* 0x32a57060161d7823 */ /* 0x000fe2000000001d */
[----:B------:R-:W-:Y:S01]  /*3ad0*/  SHF.L.U32 R22, R23, 0x17, RZ ;  /* 0x0000001717167819 */ /* 0x000fe200000006ff */
[----:B------:R-:W-:Y:S01]  /*3ae0*/  FFMA R27, R28, 1.925963033500011079e-08, R27 ;  /* 0x32a570601c1b7823 */ /* 0x000fe2000000001b */
[----:B------:R-:W1:Y:S08]  /*3af0*/  MUFU.EX2 R3, R3 ;  /* 0x0000000300037308 */ /* 0x000e700000000800 */
[----:B------:R-:W2:Y:S01]  /*3b00*/  MUFU.EX2 R24, R29 ;  /* 0x0000001d00187308 */ /* 0x000ea20000000800 */
[----:B0-----:R-:W-:-:S05]  /*3b10*/  FMUL R21, R21, R26 ;  /* 0x0000001a15157220 */ /* 0x001fca0000400000 */
[----:B------:R-:W-:Y:S02]  /*3b20*/  F2FP.F16.F32.PACK_AB R21, RZ, R21 ;  /* 0x00000015ff15723e */ /* 0x000fe400000000ff */
[----:B------:R-:W0:Y:S01]  /*3b30*/  MUFU.EX2 R27, R27 ;  /* 0x0000001b001b7308 */ /* 0x000e220000000800 */
[----:B-1----:R-:W-:Y:S02]  /*3b40*/  FMUL R3, R22, R3 ;  /* 0x0000000316037220 */ /* 0x002fe40000400000 */
[----:B------:R4:W-:Y:S03]  /*3b50*/  STS.U16 [R2], R21 ;  /* 0x0000001502007388 */ /* 0x0009e60000000400 */
[----:B------:R-:W-:Y:S01]  /*3b60*/  F2FP.F16.F32.PACK_AB R3, RZ, R3 ;  /* 0x00000003ff03723e */ /* 0x000fe200000000ff */
[----:B--2---:R-:W-:-:S04]  /*3b70*/  FMUL R24, R25, R24 ;  /* 0x0000001819187220 */ /* 0x004fc80000400000 */
[----:B------:R4:W-:Y:S01]  /*3b80*/  STS.U16 [R2+0x40], R3 ;  /* 0x0000400302007388 */ /* 0x0009e20000000400 */
[----:B------:R-:W-:Y:S01]  /*3b90*/  F2FP.F16.F32.PACK_AB R24, RZ, R24 ;  /* 0x00000018ff18723e */ /* 0x000fe200000000ff */
[----:B0-----:R-:W-:-:S04]  /*3ba0*/  FMUL R20, R20, R27 ;  /* 0x0000001b14147220 */ /* 0x001fc80000400000 */
[----:B------:R4:W-:Y:S01]  /*3bb0*/  STS.U16 [R2+0x80], R24 ;  /* 0x0000801802007388 */ /* 0x0009e20000000400 */
[----:B------:R-:W-:-:S05]  /*3bc0*/  F2FP.F16.F32.PACK_AB R20, RZ, R20 ;  /* 0x00000014ff14723e */ /* 0x000fca00000000ff */
[----:B------:R4:W-:Y:S01]  /*3bd0*/  STS.U16 [R2+0xc0], R20 ;  /* 0x0000c01402007388 */ /* 0x0009e20000000400 */
[----:B------:R-:W-:Y:S05]  /*3be0*/  @!P1 BRA `(.L_x_568) ;  /* 0xfffffffc00189947 */ /* 0x000fea000383ffff */
.L_x_565:
[----:B------:R-:W-:Y:S05]  /*3bf0*/  BSYNC.RECONVERGENT B0 ;  /* 0x0000000000007941 */ /* 0x000fea0003800200 */
.L_x_564:
[----:B------:R-:W-:Y:S01]  /*3c00*/  NOP ;  /* 0x0000000000007918 */ /* 0x000fe20000000000 */
[----:B------:R-:W5:Y:S01]  /*3c10*/  @!P2 LDS.U16 R18, [R32] ;  /* 0x000000002012a984 */ /* 0x000f620000000400 */
[----:B---34-:R-:W-:Y:S01]  /*3c20*/  CS2R R2, SRZ ;  /* 0x0000000000027805 */ /* 0x018fe2000001ff00 */
[----:B------:R-:W-:Y:S01]  /*3c30*/  BSSY.RECONVERGENT B0, `(.L_x_569) ;  /* 0x00000d4000007945 */ /* 0x000fe20003800200 */
[----:B-----5:R-:W-:-:S04]  /*3c40*/  @!P2 HADD2.F32 R18, -RZ, R18.H0_H0 ;  /* 0x20000012ff12a230 */ /* 0x020fc80000004100 */
[----:B------:R-:W3:Y:S02]  /*3c50*/  @!P2 F2F.F64.F32 R2, R18 ;  /* 0x000000120002a310 */ /* 0x000ee40000201800 */
[----:B---3--:R3:W-:Y:S01]  /*3c60*/  STL.64 [R1], R2 ;  /* 0x0000000201007387 */ /* 0x0087e20000100a00 */
[----:B------:R-:W-:Y:S05]  /*3c70*/  @P0 BRA `(.L_x_570) ;  /* 0x0000000c003c0947 */ /* 0x000fea0003800000 */
[----:B------:R-:W-:Y:S01]  /*3c80*/  ISETP.NE.AND P0, PT, R35, RZ, PT ;  /* 0x000000ff2300720c */ /* 0x000fe20003f05270 */
[----:B------:R-:W-:Y:S01]  /*3c90*/  BSSY.RECONVERGENT B1, `(.L_x_571) ;  /* 0x000001c000017945 */ /* 0x000fe20003800200 */
[----:B------:R-:W-:Y:S02]  /*3ca0*/  ISETP.GE.U32.AND P1, PT, R15, 0x60, PT ;  /* 0x000000600f00780c */ /* 0x000fe40003f26070 */
[----:B------:R-:W-:-:S09]  /*3cb0*/  MOV R39, R0 ;  /* 0x0000000000277202 */ /* 0x000fd20000000f00 */
[----:B------:R-:W-:Y:S05]  /*3cc0*/  @!P0 BRA `(.L_x_572) ;  /* 0x0000000000608947 */ /* 0x000fea0003800000 */
[----:B------:R-:W4:Y:S01]  /*3cd0*/  LDS.U16 R19, [R32+0x40] ;  /* 0x0000400020137984 */ /* 0x000f220000000400 */
[----:B---3--:R-:W4:Y:S01]  /*3ce0*/  F2F.F16.F64 R2, R2 ;  /* 0x0000000200027310 */ /* 0x008f220000300800 */
[----:B------:R-:W-:Y:S01]  /*3cf0*/  ISETP.NE.AND P0, PT, R35, 0x1, PT ;  /* 0x000000012300780c */ /* 0x000fe20003f05270 */
[----:B------:R-:W-:Y:S02]  /*3d00*/  IMAD.MOV.U32 R39, RZ, RZ, R4 ;  /* 0x000000ffff277224 */ /* 0x000fe400078e0004 */
[----:B----4-:R-:W-:-:S05]  /*3d10*/  HADD2 R19, R2.H0_H0, R19.H0_H0 ;  /* 0x2000001302137230 */ /* 0x010fca0000000800 */
[----:B------:R-:W-:-:S04]  /*3d20*/  HADD2.F32 R19, -RZ, R19.H0_H0 ;  /* 0x20000013ff137230 */ /* 0x000fc80000004100 */
[----:B012---:R-:W0:Y:S02]  /*3d30*/  F2F.F64.F32 R20, R19 ;  /* 0x0000001300147310 */ /* 0x007e240000201800 */
[----:B0-----:R4:W-:Y:S01]  /*3d40*/  STL.64 [R1], R20 ;  /* 0x0000001401007387 */ /* 0x0019e20000100a00 */
[----:B------:R-:W-:Y:S05]  /*3d50*/  @!P0 BRA `(.L_x_572) ;  /* 0x00000000003c8947 */ /* 0x000fea0003800000 */
[----:B------:R-:W0:Y:S01]  /*3d60*/  LDS.U16 R3, [R32+0x80] ;  /* 0x0000800020037984 */ /* 0x000e220000000400 */
[----:B----4-:R-:W0:Y:S01]  /*3d70*/  F2F.F16.F64 R20, R20 ;  /* 0x0000001400147310 */ /* 0x010e220000300800 */
[----:B------:R-:W-:Y:S02]  /*3d80*/  ISETP.NE.AND P0, PT, R35, 0x2, PT ;  /* 0x000000022300780c */ /* 0x000fe40003f05270 */
[----:B------:R-:W-:-:S11]  /*3d90*/  MOV R39, R6 ;  /* 0x0000000600277202 */ /* 0x000fd60000000f00 */
[----:B------:R-:W1:Y:S01]  /*3da0*/  @P0 LDS.U16 R23, [R32+0xc0] ;  /* 0x0000c00020170984 */ /* 0x000e620000000400 */
[----:B------:R-:W-:Y:S02]  /*3db0*/  @P0 IMAD.MOV.U32 R39, RZ, RZ, R12 ;  /* 0x000000ffff270224 */ /* 0x000fe400078e000c */
[----:B0-----:R-:W-:-:S05]  /*3dc0*/  HADD2 R3, R20.H0_H0, R3.H0_H0 ;  /* 0x2000000314037230 */ /* 0x001fca0000000800 */
[----:B------:R-:W-:-:S06]  /*3dd0*/  HADD2.F32 R18, -RZ, R3.H0_H0 ;  /* 0x20000003ff127230 */ /* 0x000fcc0000004100 */
[----:B------:R-:W0:Y:S08]  /*3de0*/  F2F.F64.F32 R18, R18 ;  /* 0x0000001200127310 */ /* 0x000e300000201800 */
[----:B0-----:R-:W1:Y:S01]  /*3df0*/  @P0 F2F.F16.F64 R2, R18 ;  /* 0x0000001200020310 */ /* 0x001e620000300800 */
[----:B------:R0:W-:Y:S01]  /*3e00*/  STL.64 [R1], R18 ;  /* 0x0000001201007387 */ /* 0x0001e20000100a00 */
[----:B-1----:R-:W-:-:S05]  /*3e10*/  @P0 HADD2 R2, R2.H0_H0, R23.H0_H0 ;  /* 0x2000001702020230 */ /* 0x002fca0000000800 */
[----:B------:R-:W-:-:S06]  /*3e20*/  @P0 HADD2.F32 R2, -RZ, R2.H0_H0 ;  /* 0x20000002ff020230 */ /* 0x000fcc0000004100 */
[----:B------:R-:W1:Y:S02]  /*3e30*/  @P0 F2F.F64.F32 R2, R2 ;  /* 0x0000000200020310 */ /* 0x000e640000201800 */
[----:B-1----:R0:W-:Y:S02]  /*3e40*/  @P0 STL.64 [R1], R2 ;  /* 0x0000000201000387 */ /* 0x0021e40000100a00 */
.L_x_572:
[----:B------:R-:W-:Y:S05]  /*3e50*/  BSYNC.RECONVERGENT B1 ;  /* 0x0000000000017941 */ /* 0x000fea0003800200 */
.L_x_571:
[----:B------:R-:W-:Y:S05]  /*3e60*/  @!P1 BRA `(.L_x_570) ;  /* 0x0000000800c09947 */ /* 0x000fea0003800000 */
[----:B0--3--:R-:W-:Y:S01]  /*3e70*/  IADD3 R2, PT, PT, -R39, R5, RZ ;  /* 0x0000000527027210 */ /* 0x009fe20007ffe1ff */
[----:B------:R-:W-:Y:S01]  /*3e80*/  BSSY.RECONVERGENT B1, `(.L_x_573) ;  /* 0x0000063000017945 */ /* 0x000fe20003800200 */
[----:B------:R-:W-:Y:S02]  /*3e90*/  PLOP3.LUT P0, PT, PT, PT, PT, 0x80, 0x8 ;  /* 0x000000000008781c */ /* 0x000fe40003f0f070 */
[----:B------:R-:W-:-:S13]  /*3ea0*/  ISETP.GT.AND P1, PT, R2, 0x180, PT ;  /* 0x000001800200780c */ /* 0x000fda0003f24270 */
[----:B------:R-:W-:Y:S05]  /*3eb0*/  @!P1 BRA `(.L_x_574) ;  /* 0x00000004007c9947 */ /* 0x000fea0003800000 */
[----:B------:R-:W-:Y:S01]  /*3ec0*/  PLOP3.LUT P0, PT, PT, PT, PT, 0x8, 0x80 ;  /* 0x000000000080781c */ /* 0x000fe20003f0e170 */
[----:B------:R-:W-:-:S12]  /*3ed0*/  VIADD R44, R5, 0xfffffe80 ;  /* 0xfffffe80052c7836 */ /* 0x000fd80000000000 */
.L_x_575:
[----:B------:R-:W3:Y:S01]  /*3ee0*/  LDL.64 R2, [R1] ;  /* 0x0000000001027983 */ /* 0x000ee20000100a00 */
[C---:B------:R-:W-:Y:S01]  /*3ef0*/  LEA R41, R39.reuse, R14, 0x1 ;  /* 0x0000000e27297211 */ /* 0x040fe200078e08ff */
[----:B------:R-:W-:-:S04]  /*3f00*/  VIADD R39, R39, 0x200 ;  /* 0x0000020027277836 */ /* 0x000fc80000000000 */
[----:B0-----:R-:W0:Y:S01]  /*3f10*/  LDS.U16 R19, [R41] ;  /* 0x0000000029137984 */ /* 0x001e220000000400 */
[----:B------:R-:W-:-:S03]  /*3f20*/  ISETP.GE.AND P1, PT, R39, R44, PT ;  /* 0x0000002c2700720c */ /* 0x000fc60003f26270 */
[----:B----4-:R-:W4:Y:S04]  /*3f30*/  LDS.U16 R21, [R41+0x40] ;  /* 0x0000400029157984 */ /* 0x010f280000000400 */
[----:B-12---:R-:W1:Y:S04]  /*3f40*/  LDS.U16 R20, [R41+0x80] ;  /* 0x0000800029147984 */ /* 0x006e680000000400 */
[----:B------:R-:W-:Y:S04]  /*3f50*/  LDS.U16 R22, [R41+0x100] ;  /* 0x0001000029167984 */ /* 0x000fe80000000400 */
[----:B------:R-:W-:Y:S01]  /*3f60*/  LDS.U16 R43, [R41+0x180] ;  /* 0x00018000292b7984 */ /* 0x000fe20000000400 */
[----:B---3--:R2:W0:Y:S03]  /*3f70*/  F2F.F16.F64 R2, R2 ;  /* 0x0000000200027310 */ /* 0x0084260000300800 */
[----:B--2---:R-:W2:Y:S01]  /*3f80*/  LDS.U16 R3, [R41+0xc0] ;  /* 0x0000c00029037984 */ /* 0x004ea20000000400 */
[----:B0-----:R-:W-:-:S05]  /*3f90*/  HADD2 R19, R2.H0_H0, R19.H0_H0 ;  /* 0x2000001302137230 */ /* 0x001fca0000000800 */
[----:B------:R-:W-:-:S04]  /*3fa0*/  HADD2.F32 R19, -RZ, R19.H0_H0 ;  /* 0x20000013ff137230 */ /* 0x000fc80000004100 */
[----:B------:R0:W3:Y:S02]  /*3fb0*/  F2F.F64.F32 R30, R19 ;  /* 0x00000013001e7310 */ /* 0x0000e40000201800 */
[----:B0-----:R-:W0:Y:S06]  /*3fc0*/  LDS.U16 R19, [R41+0x140] ;  /* 0x0001400029137984 */ /* 0x001e2c0000000400 */
[----:B---3--:R-:W4:Y:S01]  /*3fd0*/  F2F.F16.F64 R18, R30 ;  /* 0x0000001e00127310 */ /* 0x008f220000300800 */
[----:B------:R-:W-:Y:S01]  /*3fe0*/  STL.64 [R1], R30 ;  /* 0x0000001e01007387 */ /* 0x000fe20000100a00 */
[----:B----4-:R-:W-:-:S05]  /*3ff0*/  HADD2 R18, R18.H0_H0, R21.H0_H0 ;  /* 0x2000001512127230 */ /* 0x010fca0000000800 */
[----:B------:R-:W-:-:S04]  /*4000*/  HADD2.F32 R18, -RZ, R18.H0_H0 ;  /* 0x20000012ff127230 */ /* 0x000fc80000004100 */
[----:B------:R-:W3:Y:S08]  /*4010*/  F2F.F64.F32 R28, R18 ;  /* 0x00000012001c7310 */ /* 0x000ef00000201800 */
[----:B---3--:R-:W1:Y:S01]  /*4020*/  F2F.F16.F64 R21, R28 ;  /* 0x0000001c00157310 */ /* 0x008e620000300800 */
[----:B------:R-:W-:Y:S01]  /*4030*/  STL.64 [R1], R28 ;  /* 0x0000001c01007387 */ /* 0x000fe20000100a00 */
[----:B-1----:R-:W-:-:S05]  /*4040*/  HADD2 R20, R21.H0_H0, R20.H0_H0 ;  /* 0x2000001415147230 */ /* 0x002fca0000000800 */
        /* <DEDUP_REMOVED lines=19> */
[----:B0-----:R-:W-:-:S03]  /*4180*/  HADD2 R2, R2.H0_H0, R43.H0_H0 ;  /* 0x2000002b02027230 */ /* 0x001fc60000000800 */
[----:B------:R-:W0:Y:S02]  /*4190*/  LDS.U16 R43, [R41+0x1c0] ;  /* 0x0001c000292b7984 */ /* 0x000e240000000400 */
[----:B------:R-:W-:-:S06]  /*41a0*/  HADD2.F32 R18, -RZ, R2.H0_H0 ;  /* 0x20000002ff127230 */ /* 0x000fcc0000004100 */
[----:B------:R-:W1:Y:S08]  /*41b0*/  F2F.F64.F32 R18, R18 ;  /* 0x0000001200127310 */ /* 0x000e700000201800 */
[----:B-1----:R-:W0:Y:S01]  /*41c0*/  F2F.F16.F64 R2, R18 ;  /* 0x0000001200027310 */ /* 0x002e220000300800 */
[----:B------:R-:W-:Y:S01]  /*41d0*/  STL.64 [R1], R18 ;  /* 0x0000001201007387 */ /* 0x000fe20000100a00 */
[----:B0-----:R-:W-:-:S03]  /*41e0*/  HADD2 R2, R2.H0_H0, R43.H0_H0 ;  /* 0x2000002b02027230 */ /* 0x001fc60000000800 */
[----:B------:R-:W0:Y:S02]  /*41f0*/  LDS.U16 R43, [R41+0x200] ;  /* 0x00020000292b7984 */ /* 0x000e240000000400 */
[----:B------:R-:W-:-:S04]  /*4200*/  HADD2.F32 R45, -RZ, R2.H0_H0 ;  /* 0x20000002ff2d7230 */ /* 0x000fc80000004100 */
[----:B------:R-:W1:Y:S08]  /*4210*/  F2F.F64.F32 R2, R45 ;  /* 0x0000002d00027310 */ /* 0x000e700000201800 */
[----:B-1----:R-:W0:Y:S02]  /*4220*/  F2F.F16.F64 R2, R2 ;  /* 0x0000000200027310 */ /* 0x002e240000300800 */
[----:B0-----:R-:W-:-:S05]  /*4230*/  HADD2 R43, R2.H0_H0, R43.H0_H0 ;  /* 0x2000002b022b7230 */ /* 0x001fca0000000800 */
[----:B------:R-:W-:-:S04]  /*4240*/  HADD2.F32 R43, -RZ, R43.H0_H0 ;  /* 0x2000002bff2b7230 */ /* 0x000fc80000004100 */
[----:B------:R0:W1:Y:S02]  /*4250*/  F2F.F64.F32 R2, R43 ;  /* 0x0000002b00027310 */ /* 0x0000640000201800 */
[----:B0-----:R-:W0:Y:S06]  /*4260*/  LDS.U16 R43, [R41+0x240] ;  /* 0x00024000292b7984 */ /* 0x001e2c0000000400 */
[----:B-1----:R1:W0:Y:S02]  /*4270*/  F2F.F16.F64 R42, R2 ;  /* 0x00000002002a7310 */ /* 0x0022240000300800 */
[----:B-1----:R-:W1:Y:S01]  /*4280*/  LDS.U16 R2, [R41+0x280] ;  /* 0x0002800029027984 */ /* 0x002e620000000400 */
[----:B0-----:R-:W-:-:S05]  /*4290*/  HADD2 R42, R42.H0_H0, R43.H0_H0 ;  /* 0x2000002b2a2a7230 */ /* 0x001fca0000000800 */
[----:B------:R-:W-:-:S06]  /*42a0*/  HADD2.F32 R42, -RZ, R42.H0_H0 ;  /* 0x2000002aff2a7230 */ /* 0x000fcc0000004100 */
[----:B------:R-:W0:Y:S08]  /*42b0*/  F2F.F64.F32 R42, R42 ;  /* 0x0000002a002a7310 */ /* 0x000e300000201800 */
[----:B0-----:R0:W1:Y:S02]  /*42c0*/  F2F.F16.F64 R45, R42 ;  /* 0x0000002a002d7310 */ /* 0x0010640000300800 */
[----:B0-----:R-:W-:Y:S01]  /*42d0*/  LDS.U16 R43, [R41+0x300] ;  /* 0x00030000292b7984 */ /* 0x001fe20000000400 */
[----:B-1----:R-:W-:-:S05]  /*42e0*/  HADD2 R45, R45.H0_H0, R2.H0_H0 ;  /* 0x200000022d2d7230 */ /* 0x002fca0000000800 */
[----:B------:R-:W-:-:S04]  /*42f0*/  HADD2.F32 R45, -RZ, R45.H0_H0 ;  /* 0x2000002dff2d7230 */ /* 0x000fc80000004100 */
[----:B------:R-:W0:Y:S08]  /*4300*/  F2F.F64.F32 R2, R45 ;  /* 0x0000002d00027310 */ /* 0x000e300000201800 */
[----:B0-----:R0:W1:Y:S02]  /*4310*/  F2F.F16.F64 R2, R2 ;  /* 0x0000000200027310 */ /* 0x0010640000300800 */
[----:B0-----:R-:W1:Y:S02]  /*4320*/  LDS.U16 R3, [R41+0x2c0] ;  /* 0x0002c00029037984 */ /* 0x001e640000000400 */
[----:B-1----:R-:W-:-:S05]  /*4330*/  HADD2 R3, R2.H0_H0, R3.H0_H0 ;  /* 0x2000000302037230 */ /* 0x002fca0000000800 */
[----:B------:R-:W-:-:S04]  /*4340*/  HADD2.F32 R45, -RZ, R3.H0_H0 ;  /* 0x20000003ff2d7230 */ /* 0x000fc80000004100 */
[----:B------:R-:W0:Y:S08]  /*4350*/  F2F.F64.F32 R2, R45 ;  /* 0x0000002d00027310 */ /* 0x000e300000201800 */
[----:B0-----:R0:W1:Y:S02]  /*4360*/  F2F.F16.F64 R2, R2 ;  /* 0x0000000200027310 */ /* 0x0010640000300800 */
[----:B0-----:R-:W0:Y:S01]  /*4370*/  LDS.U16 R3, [R41+0x340] ;  /* 0x0003400029037984 */ /* 0x001e220000000400 */
[----:B-1----:R-:W-:-:S05]  /*4380*/  HADD2 R43, R2.H0_H0, R43.H0_H0 ;  /* 0x2000002b022b7230 */ /* 0x002fca0000000800 */
[----:B------:R-:W-:-:S06]  /*4390*/  HADD2.F32 R43, -RZ, R43.H0_H0 ;  /* 0x2000002bff2b7230 */ /* 0x000fcc0000004100 */
[----:B------:R-:W1:Y:S08]  /*43a0*/  F2F.F64.F32 R42, R43 ;  /* 0x0000002b002a7310 */ /* 0x000e700000201800 */
[----:B-1----:R-:W0:Y:S02]  /*43b0*/  F2F.F16.F64 R42, R42 ;  /* 0x0000002a002a7310 */ /* 0x002e240000300800 */
[----:B0-----:R-:W-:-:S05]  /*43c0*/  HADD2 R3, R42.H0_H0, R3.H0_H0 ;  /* 0x200000032a037230 */ /* 0x001fca0000000800 */
[----:B------:R-:W-:-:S04]  /*43d0*/  HADD2.F32 R45, -RZ, R3.H0_H0 ;  /* 0x20000003ff2d7230 */ /* 0x000fc80000004100 */
[----:B------:R0:W1:Y:S02]  /*43e0*/  F2F.F64.F32 R2, R45 ;  /* 0x0000002d00027310 */ /* 0x0000640000201800 */
[----:B0-----:R-:W-:Y:S06]  /*43f0*/  LDS.U16 R45, [R41+0x3c0] ;  /* 0x0003c000292d7984 */ /* 0x001fec0000000400 */
[----:B-1----:R0:W1:Y:S02]  /*4400*/  F2F.F16.F64 R2, R2 ;  /* 0x0000000200027310 */ /* 0x0020640000300800 */
[----:B0-----:R-:W1:Y:S02]  /*4410*/  LDS.U16 R3, [R41+0x380] ;  /* 0x0003800029037984 */ /* 0x001e640000000400 */
[----:B-1----:R-:W-:-:S05]  /*4420*/  HADD2 R3, R2.H0_H0, R3.H0_H0 ;  /* 0x2000000302037230 */ /* 0x002fca0000000800 */
        /* <DEDUP_REMOVED lines=8> */
.L_x_574:
[----:B------:R-:W-:Y:S05]  /*44b0*/  BSYNC.RECONVERGENT B1 ;  /* 0x0000000000017941 */ /* 0x000fea0003800200 */
.L_x_573:
        /* <DEDUP_REMOVED lines=8> */
[----:B------:R-:W5:Y:S04]  /*4540*/  LDS.U16 R19, [R24] ;  /* 0x0000000018137984 */ /* 0x000f680000000400 */
[----:B----4-:R-:W4:Y:S04]  /*4550*/  LDS.U16 R21, [R24+0x40] ;  /* 0x0000400018157984 */ /* 0x010f280000000400 */
[----:B-12---:R-:W1:Y:S04]  /*4560*/  LDS.U16 R20, [R24+0x80] ;  /* 0x0000800018147984 */ /* 0x006e680000000400 */
[----:B------:R-:W-:Y:S01]  /*4570*/  LDS.U16 R26, [R24+0x100] ;  /* 0x00010000181a7984 */ /* 0x000fe20000000400 */
[----:B---3--:R-:W5:Y:S02]  /*4580*/  F2F.F16.F64 R2, R2 ;  /* 0x0000000200027310 */ /* 0x008f640000300800 */
[----:B-----5:R-:W-:-:S02]  /*4590*/  HADD2 R19, R2.H0_H0, R19.H0_H0 ;  /* 0x2000001302137230 */ /* 0x020fc40000000800 */
[----:B------:R-:W2:Y:S03]  /*45a0*/  LDS.U16 R2, [R24+0xc0] ;  /* 0x0000c00018027984 */ /* 0x000ea60000000400 */
[----:B------:R-:W-:-:S06]  /*45b0*/  HADD2.F32 R19, -RZ, R19.H0_H0 ;  /* 0x20000013ff137230 */ /* 0x000fcc0000004100 */
[----:B------:R-:W3:Y:S08]  /*45c0*/  F2F.F64.F32 R18, R19 ;  /* 0x0000001300127310 */ /* 0x000ef00000201800 */
[----:B---3--:R-:W4:Y:S02]  /*45d0*/  F2F.F16.F64 R18, R18 ;  /* 0x0000001200127310 */ /* 0x008f240000300800 */
[----:B----4-:R-:W-:-:S05]  /*45e0*/  HADD2 R21, R18.H0_H0, R21.H0_H0 ;  /* 0x2000001512157230 */ /* 0x010fca0000000800 */
[----:B------:R-:W-:-:S06]  /*45f0*/  HADD2.F32 R22, -RZ, R21.H0_H0 ;  /* 0x20000015ff167230 */ /* 0x000fcc0000004100 */
[----:B------:R-:W3:Y:S08]  /*4600*/  F2F.F64.F32 R22, R22 ;  /* 0x0000001600167310 */ /* 0x000ef00000201800 */
[----:B---3--:R3:W1:Y:S02]  /*4610*/  F2F.F16.F64 R23, R22 ;  /* 0x0000001600177310 */ /* 0x0086640000300800 */
[----:B---3--:R-:W3:Y:S01]  /*4620*/  LDS.U16 R22, [R24+0x140] ;  /* 0x0001400018167984 */ /* 0x008ee20000000400 */
[----:B-1----:R-:W-:-:S05]  /*4630*/  HADD2 R20, R23.H0_H0, R20.H0_H0 ;  /* 0x2000001417147230 */ /* 0x002fca0000000800 */
[----:B------:R-:W-:-:S06]  /*4640*/  HADD2.F32 R20, -RZ, R20.H0_H0 ;  /* 0x20000014ff147230 */ /* 0x000fcc0000004100 */
[----:B------:R-:W1:Y:S08]  /*4650*/  F2F.F64.F32 R20, R20 ;  /* 0x0000001400147310 */ /* 0x000e700000201800 */
[----:B-1----:R-:W2:Y:S02]  /*4660*/  F2F.F16.F64 R21, R20 ;  /* 0x0000001400157310 */ /* 0x002ea40000300800 */
[----:B--2---:R-:W-:-:S05]  /*4670*/  HADD2 R2, R21.H0_H0, R2.H0_H0 ;  /* 0x2000000215027230 */ /* 0x004fca0000000800 */
[----:B------:R-:W-:-:S06]  /*4680*/  HADD2.F32 R18, -RZ, R2.H0_H0 ;  /* 0x20000002ff127230 */ /* 0x000fcc0000004100 */
[----:B------:R-:W1:Y:S08]  /*4690*/  F2F.F64.F32 R18, R18 ;  /* 0x0000001200127310 */ /* 0x000e700000201800 */
[----:B-1----:R-:W1:Y:S02]  /*46a0*/  F2F.F16.F64 R19, R18 ;  /* 0x0000001200137310 */ /* 0x002e640000300800 */
[----:B-1----:R-:W-:-:S02]  /*46b0*/  HADD2 R19, R19.H0_H0, R26.H0_H0 ;  /* 0x2000001a13137230 */ /* 0x002fc40000000800 */
[----:B------:R-:W1:Y:S03]  /*46c0*/  LDS.U16 R26, [R24+0x180] ;  /* 0x00018000181a7984 */ /* 0x000e660000000400 */
[----:B------:R-:W-:-:S06]  /*46d0*/  HADD2.F32 R2, -RZ, R19.H0_H0 ;  /* 0x20000013ff027230 */ /* 0x000fcc0000004100 */
[----:B------:R-:W2:Y:S08]  /*46e0*/  F2F.F64.F32 R2, R2 ;  /* 0x0000000200027310 */ /* 0x000eb00000201800 */
        /* <DEDUP_REMOVED lines=9> */
[----:B-1----:R-:W2:Y:S02]  /*4780*/  F2F.F16.F64 R19, R18 ;  /* 0x0000001200137310 */ /* 0x002ea40000300800 */
[----:B--2---:R-:W-:-:S05]  /*4790*/  HADD2 R19, R19.H0_H0, R22.H0_H0 ;  /* 0x2000001613137230 */ /* 0x004fca0000000800 */
[----:B------:R-:W-:-:S06]  /*47a0*/  HADD2.F32 R2, -RZ, R19.H0_H0 ;  /* 0x20000013ff027230 */ /* 0x000fcc0000004100 */
[----:B------:R-:W1:Y:S02]  /*47b0*/  F2F.F64.F32 R2, R2 ;  /* 0x0000000200027310 */ /* 0x000e640000201800 */
[----:B-1----:R3:W-:Y:S02]  /*47c0*/  STL.64 [R1], R2 ;  /* 0x0000000201007387 */ /* 0x0027e40000100a00 */
.L_x_577:
[----:B------:R-:W-:Y:S05]  /*47d0*/  BSYNC.RECONVERGENT B1 ;  /* 0x0000000000017941 */ /* 0x000fea0003800200 */
.L_x_576:
[----:B------:R-:W-:-:S13]  /*47e0*/  ISETP.LT.OR P0, PT, R39, R5, P0 ;  /* 0x000000052700720c */ /* 0x000fda0000701670 */
[----:B------:R-:W-:Y:S05]  /*47f0*/  @!P0 BRA `(.L_x_570) ;  /* 0x00000000005c8947 */ /* 0x000fea0003800000 */
[----:B---3--:R-:W3:Y:S01]  /*4800*/  LDL.64 R2, [R1] ;  /* 0x0000000001027983 */ /* 0x008ee20000100a00 */
[----:B------:R-:W-:-:S05]  /*4810*/  IMAD R5, R39, 0x2, R14 ;  /* 0x0000000227057824 */ /* 0x000fca00078e020e */
[----:B------:R-:W5:Y:S04]  /*4820*/  LDS.U16 R19, [R5] ;  /* 0x0000000005137984 */ /* 0x000f680000000400 */
[----:B------:R-:W0:Y:S01]  /*4830*/  LDS.U16 R18, [R5+0x40] ;  /* 0x0000400005127984 */ /* 0x000e220000000400 */
[----:B---3--:R-:W5:Y:S02]  /*4840*/  F2F.F16.F64 R2, R2 ;  /* 0x0000000200027310 */ /* 0x008f640000300800 */
[----:B-----5:R-:W-:Y:S02]  /*4850*/  HADD2 R19, R2.H0_H0, R19.H0_H0 ;  /* 0x2000001302137230 */ /* 0x020fe40000000800 */
[----:B------:R-:W-:Y:S03]  /*4860*/  LDS.U16 R2, [R5+0xc0] ;  /* 0x0000c00005027984 */ /* 0x000fe60000000400 */
[----:B------:R-:W-:-:S02]  /*4870*/  HADD2.F32 R22, -RZ, R19.H0_H0 ;  /* 0x20000013ff167230 */ /* 0x000fc40000004100 */
[----:B------:R-:W3:Y:S04]  /*4880*/  LDS.U16 R19, [R5+0x80] ;  /* 0x0000800005137984 */ /* 0x000ee80000000400 */
[----:B------:R-:W5:Y:S08]  /*4890*/  F2F.F64.F32 R22, R22 ;  /* 0x0000001600167310 */ /* 0x000f700000201800 */
[----:B-----5:R-:W0:Y:S02]  /*48a0*/  F2F.F16.F64 R23, R22 ;  /* 0x0000001600177310 */ /* 0x020e240000300800 */
[----:B0-----:R-:W-:-:S05]  /*48b0*/  HADD2 R18, R23.H0_H0, R18.H0_H0 ;  /* 0x2000001217127230 */ /* 0x001fca0000000800 */
[----:B-12-4-:R-:W-:-:S06]  /*48c0*/  HADD2.F32 R20, -RZ, R18.H0_H0 ;  /* 0x20000012ff147230 */ /* 0x016fcc0000004100 */
[----:B------:R-:W0:Y:S08]  /*48d0*/  F2F.F64.F32 R20, R20 ;  /* 0x0000001400147310 */ /* 0x000e300000201800 */
[----:B0-----:R-:W3:Y:S02]  /*48e0*/  F2F.F16.F64 R18, R20 ;  /* 0x0000001400127310 */ /* 0x001ee40000300800 */
[----:B---3--:R-:W-:-:S05]  /*48f0*/  HADD2 R18, R18.H0_H0, R19.H0_H0 ;  /* 0x2000001312127230 */ /* 0x008fca0000000800 */
[----:B------:R-:W-:-:S06]  /*4900*/  HADD2.F32 R18, -RZ, R18.H0_H0 ;  /* 0x20000012ff127230 */ /* 0x000fcc0000004100 */
[----:B------:R-:W0:Y:S08]  /*4910*/  F2F.F64.F32 R18, R18 ;  /* 0x0000001200127310 */ /* 0x000e300000201800 */
[----:B0-----:R-:W0:Y:S02]  /*4920*/  F2F.F16.F64 R19, R18 ;  /* 0x0000001200137310 */ /* 0x001e240000300800 */
[----:B0-----:R-:W-:-:S05]  /*4930*/  HADD2 R2, R19.H0_H0, R2.H0_H0 ;  /* 0x2000000213027230 */ /* 0x001fca0000000800 */
[----:B------:R-:W-:-:S06]  /*4940*/  HADD2.F32 R2, -RZ, R2.H0_H0 ;  /* 0x20000002ff027230 */ /* 0x000fcc0000004100 */
[----:B------:R-:W0:Y:S02]  /*4950*/  F2F.F64.F32 R2, R2 ;  /* 0x0000000200027310 */ /* 0x000e240000201800 */
[----:B0-----:R0:W-:Y:S02]  /*4960*/  STL.64 [R1], R2 ;  /* 0x0000000201007387 */ /* 0x0011e40000100a00 */
.L_x_570:
[----:B------:R-:W-:Y:S05]  /*4970*/  BSYNC.RECONVERGENT B0 ;  /* 0x0000000000007941 */ /* 0x000fea0003800200 */
.L_x_569:
[----:B0--3--:R-:W3:Y:S01]  /*4980*/  LDL.64 R2, [R1] ;  /* 0x0000000001027983 */ /* 0x009ee20000100a00 */
[----:B------:R-:W0:Y:S01]  /*4990*/  LDCU UR5, c[0x0][0x38c] ;  /* 0x00007180ff0577ac */ /* 0x000e220008000800 */
[----:B------:R-:W-:Y:S02]  /*49a0*/  BSSY.RECONVERGENT B0, `(.L_x_578) ;  /* 0x00000bc000007945 */ /* 0x000fe40003800200 */
[----:B---3--:R-:W-:Y:S01]  /*49b0*/  SHFL.BFLY PT, R25, R3, 0x10, 0x1f ;  /* 0x0e001f0003197f89 */ /* 0x008fe200000e0000 */
[----:B------:R-:W-:Y:S03]  /*49c0*/  F2F.F16.F64 R5, R2 ;  /* 0x0000000200057310 */ /* 0x000fe60000300800 */
[----:B------:R-:W3:Y:S05]  /*49d0*/  SHFL.BFLY PT, R24, R2, 0x10, 0x1f ;  /* 0x0e001f0002187f89 */ /* 0x000eea00000e0000 */
[----:B---3--:R-:W3:Y:S02]  /*49e0*/  F2F.F16.F64 R24, R24 ;  /* 0x0000001800187310 */ /* 0x008ee40000300800 */
[----:B---3--:R-:W-:-:S05]  /*49f0*/  HADD2 R5, R5.H0_H0, R24.H0_H0 ;  /* 0x2000001805057230 */ /* 0x008fca0000000800 */
[----:B------:R-:W-:-:S04]  /*4a00*/  HADD2.F32 R5, -RZ, R5.H0_H0 ;  /* 0x20000005ff057230 */ /* 0x000fc80000004100 */
[----:B------:R-:W4:Y:S02]  /*4a10*/  F2F.F64.F32 R22, R5 ;  /* 0x0000000500167310 */ /* 0x000f240000201800 */
[----:B----4-:R-:W-:Y:S06]  /*4a20*/  SHFL.BFLY PT, R21, R23, 0x8, 0x1f ;  /* 0x0d001f0017157f89 */ /* 0x010fec00000e0000 */
[----:B------:R-:W-:Y:S01]  /*4a30*/  F2F.F16.F64 R18, R22 ;  /* 0x0000001600127310 */ /* 0x000fe20000300800 */
[----:B-12---:R-:W1:Y:S07]  /*4a40*/  SHFL.BFLY PT, R20, R22, 0x8, 0x1f ;  /* 0x0d001f0016147f89 */ /* 0x006e6e00000e0000 */
[----:B-1----:R-:W1:Y:S02]  /*4a50*/  F2F.F16.F64 R21, R20 ;  /* 0x0000001400157310 */ /* 0x002e640000300800 */
[----:B-1----:R-:W-:-:S05]  /*4a60*/  HADD2 R18, R18.H0_H0, R21.H0_H0 ;  /* 0x2000001512127230 */ /* 0x002fca0000000800 */
[----:B------:R-:W-:-:S06]  /*4a70*/  HADD2.F32 R18, -RZ, R18.H0_H0 ;  /* 0x20000012ff127230 */ /* 0x000fcc0000004100 */
[----:B------:R-:W1:Y:S02]  /*4a80*/  F2F.F64.F32 R18, R18 ;  /* 0x0000001200127310 */ /* 0x000e640000201800 */
[----:B-1----:R-:W-:Y:S06]  /*4a90*/  SHFL.BFLY PT, R3, R19, 0x4, 0x1f ;  /* 0x0c801f0013037f89 */ /* 0x002fec00000e0000 */
[----:B------:R-:W-:Y:S01]  /*4aa0*/  F2F.F16.F64 R24, R18 ;  /* 0x0000001200187310 */ /* 0x000fe20000300800 */
[----:B------:R-:W1:Y:S07]  /*4ab0*/  SHFL.BFLY PT, R2, R18, 0x4, 0x1f ;  /* 0x0c801f0012027f89 */ /* 0x000e6e00000e0000 */
[----:B-1----:R-:W1:Y:S02]  /*4ac0*/  F2F.F16.F64 R3, R2 ;  /* 0x0000000200037310 */ /* 0x002e640000300800 */
[----:B-1----:R-:W-:-:S05]  /*4ad0*/  HADD2 R3, R24.H0_H0, R3.H0_H0 ;  /* 0x2000000318037230 */ /* 0x002fca0000000800 */
[----:B------:R-:W-:-:S04]  /*4ae0*/  HADD2.F32 R5, -RZ, R3.H0_H0 ;  /* 0x20000003ff057230 */ /* 0x000fc80000004100 */
        /* <DEDUP_REMOVED lines=15> */
[----:B-1----:R1:W-:Y:S01]  /*4be0*/  STL.64 [R1], R22 ;  /* 0x0000001601007387 */ /* 0x0023e20000100a00 */
[----:B------:R-:W-:Y:S01]  /*4bf0*/  NOP ;  /* 0x0000000000007918 */ /* 0x000fe20000000000 */
[----:B0-----:R-:W-:Y:S05]  /*4c00*/  @P2 BRA `(.L_x_579) ;  /* 0x0000000800542947 */ /* 0x001fea0003800000 */
[----:B------:R-:W2:Y:S01]  /*4c10*/  LDL.64 R2, [R1] ;  /* 0x0000000001027983 */ /* 0x000ea20000100a00 */
[----:B------:R-:W-:Y:S01]  /*4c20*/  ISETP.NE.AND P0, PT, R37, RZ, PT ;  /* 0x000000ff2500720c */ /* 0x000fe20003f05270 */
[----:B------:R-:W-:Y:S01]  /*4c30*/  BSSY.RECONVERGENT B1, `(.L_x_580) ;  /* 0x0000041000017945 */ /* 0x000fe20003800200 */
[----:B------:R-:W-:Y:S01]  /*4c40*/  MOV R19, R9 ;  /* 0x0000000900137202 */ /* 0x000fe20000000f00 */
[----:B--2---:R-:W0:Y:S02]  /*4c50*/  F2F.F16.F64 R2, R2 ;  /* 0x0000000200027310 */ /* 0x004e240000300800 */
[----:B0-----:R-:W-:-:S08]  /*4c60*/  HADD2.F32 R5, -RZ, R2.H0_H0 ;  /* 0x20000002ff057230 */ /* 0x001fd00000004100 */
[----:B------:R-:W-:Y:S05]  /*4c70*/  @!P0 BRA `(.L_x_581) ;  /* 0x0000000000f08947 */ /* 0x000fea0003800000 */
[----:B------:R-:W0:Y:S01]  /*4c80*/  LDS.U16 R2, [R32] ;  /* 0x0000000020027984 */ /* 0x000e220000000400 */
[----:B------:R-:W2:Y:S01]  /*4c90*/  MUFU.RCP R18, R5 ;  /* 0x0000000500127308 */ /* 0x000ea20000001000 */
[----:B------:R-:W-:Y:S01]  /*4ca0*/  BSSY.RECONVERGENT B2, `(.L_x_582) ;  /* 0x000000d000027945 */ /* 0x000fe20003800200 */
[----:B------:R-:W-:Y:S01]  /*4cb0*/  ISETP.NE.AND P3, PT, R37, 0x1, PT ;  /* 0x000000012500780c */ /* 0x000fe20003f65270 */
[----:B--2---:R-:W-:-:S04]  /*4cc0*/  FFMA R3, -R5, R18, 1 ;  /* 0x3f80000005037423 */ /* 0x004fc80000000112 */
[----:B------:R-:W-:Y:S01]  /*4cd0*/  FFMA R3, R18, R3, R18 ;  /* 0x0000000312037223 */ /* 0x000fe20000000012 */
[----:B0-----:R-:W-:-:S04]  /*4ce0*/  HADD2.F32 R2, -RZ, R2.H0_H0 ;  /* 0x20000002ff027230 */ /* 0x001fc80000004100 */
[----:B------:R-:W0:Y:S01]  /*4cf0*/  FCHK P0, R2, R5 ;  /* 0x0000000502007302 */ /* 0x000e220000000000 */
[----:B------:R-:W-:-:S04]  /*4d00*/  FFMA R18, R2, R3, RZ ;  /* 0x0000000302127223 */ /* 0x000fc800000000ff */
[----:B------:R-:W-:-:S04]  /*4d10*/  FFMA R19, -R5, R18, R2 ;  /* 0x0000001205137223 */ /* 0x000fc80000000102 */
[----:B------:R-:W-:Y:S01]  /*4d20*/  FFMA R3, R3, R19, R18 ;  /* 0x0000001303037223 */ /* 0x000fe20000000012 */
[----:B0-----:R-:W-:Y:S06]  /*4d30*/  @!P0 BRA `(.L_x_583) ;  /* 0x00000000000c8947 */ /* 0x001fec0003800000 */
[----:B------:R-:W-:-:S07]  /*4d40*/  MOV R20, 0x4d60 ;  /* 0x00004d6000147802 */ /* 0x000fce0000000f00 */
[----:B-1----:R-:W-:Y:S05]  /*4d50*/  CALL.REL.NOINC `($__internal_8_$__cuda_sm3x_div_rn_noftz_f32_slowpath) ;  /* 0x0000005800b47944 */ /* 0x002fea0003c00000 */
[----:B------:R-:W-:-:S07]  /*4d60*/  IMAD.MOV.U32 R3, RZ, RZ, R21 ;  /* 0x000000ffff037224 */ /* 0x000fce00078e0015 */
.L_x_583:
[----:B------:R-:W-:Y:S05]  /*4d70*/  BSYNC.RECONVERGENT B2 ;  /* 0x0000000000027941 */ /* 0x000fea0003800200 */
.L_x_582:
[----:B------:R-:W-:Y:S02]  /*4d80*/  F2FP.F16.F32.PACK_AB R3, RZ, R3 ;  /* 0x00000003ff03723e */ /* 0x000fe400000000ff */
[----:B------:R-:W-:-:S03]  /*4d90*/  MOV R19, R0 ;  /* 0x0000000000137202 */ /* 0x000fc60000000f00 */
[----:B------:R0:W-:Y:S01]  /*4da0*/  STS.U16 [R32], R3 ;  /* 0x0000000320007388 */ /* 0x0001e20000000400 */
[----:B------:R-:W-:Y:S05]  /*4db0*/  @!P3 BRA `(.L_x_581) ;  /* 0x0000000000a0b947 */ /* 0x000fea0003800000 */
[----:B------:R-:W2:Y:S01]  /*4dc0*/  LDS.U16 R2, [R32+0x40] ;  /* 0x0000400020027984 */ /* 0x000ea20000000400 */
[----:B------:R-:W0:Y:S01]  /*4dd0*/  MUFU.RCP R20, R5 ;  /* 0x0000000500147308 */ /* 0x000e220000001000 */
[----:B------:R-:W-:Y:S01]  /*4de0*/  BSSY.RECONVERGENT B2, `(.L_x_584) ;  /* 0x000000e000027945 */ /* 0x000fe20003800200 */
[----:B------:R-:W-:Y:S01]  /*4df0*/  ISETP.NE.AND P3, PT, R37, 0x2, PT ;  /* 0x000000022500780c */ /* 0x000fe20003f65270 */
[----:B0-----:R-:W-:Y:S01]  /*4e00*/  FFMA R3, -R5, R20, 1 ;  /* 0x3f80000005037423 */ /* 0x001fe20000000114 */
[----:B--2---:R-:W-:-:S03]  /*4e10*/  HADD2.F32 R18, -RZ, R2.H0_H0 ;  /* 0x20000002ff127230 */ /* 0x004fc60000004100 */
        /* <DEDUP_REMOVED lines=8> */
[----:B-1----:R-:W-:Y:S05]  /*4ea0*/  CALL.REL.NOINC `($__internal_8_$__cuda_sm3x_div_rn_noftz_f32_slowpath) ;  /* 0x0000005800607944 */ /* 0x002fea0003c00000 */
[----:B------:R-:W-:-:S07]  /*4eb0*/  MOV R2, R21 ;  /* 0x0000001500027202 */ /* 0x000fce0000000f00 */
.L_x_585:
[----:B------:R-:W-:Y:S05]  /*4ec0*/  BSYNC.RECONVERGENT B2 ;  /* 0x0000000000027941 */ /* 0x000fea0003800200 */
.L_x_584:
[----:B------:R-:W-:Y:S01]  /*4ed0*/  F2FP.F16.F32.PACK_AB R2, RZ, R2 ;  /* 0x00000002ff02723e */ /* 0x000fe200000000ff */
[----:B------:R-:W-:-:S04]  /*4ee0*/  IMAD.MOV.U32 R19, RZ, RZ, R4 ;  /* 0x000000ffff137224 */ /* 0x000fc800078e0004 */
[----:B------:R2:W-:Y:S01]  /*4ef0*/  STS.U16 [R32+0x40], R2 ;  /* 0x0000400220007388 */ /* 0x0005e20000000400 */
[----:B------:R-:W-:Y:S05]  /*4f00*/  @!P3 BRA `(.L_x_581) ;  /* 0x00000000004cb947 */ /* 0x000fea0003800000 */
[----:B--2---:R-:W0:Y:S01]  /*4f10*/  LDS.U16 R2, [R32+0x80] ;  /* 0x0000800020027984 */ /* 0x004e220000000400 */
[----:B------:R-:W2:Y:S01]  /*4f20*/  MUFU.RCP R20, R5 ;  /* 0x0000000500147308 */ /* 0x000ea20000001000 */
[----:B------:R-:W-:Y:S01]  /*4f30*/  BSSY.RECONVERGENT B2, `(.L_x_586) ;  /* 0x000000d000027945 */ /* 0x000fe20003800200 */
[----:B--2---:R-:W-:Y:S01]  /*4f40*/  FFMA R3, -R5, R20, 1 ;  /* 0x3f80000005037423 */ /* 0x004fe20000000114 */
[----:B0-----:R-:W-:-:S03]  /*4f50*/  HADD2.F32 R18, -RZ, R2.H0_H0 ;  /* 0x20000002ff127230 */ /* 0x001fc60000004100 */
[----:B------:R-:W-:Y:S02]  /*4f60*/  FFMA R2, R20, R3, R20 ;  /* 0x0000000314027223 */ /* 0x000fe40000000014 */
[----:B------:R-:W0:Y:S02]  /*4f70*/  FCHK P0, R18, R5 ;  /* 0x0000000512007302 */ /* 0x000e240000000000 */
[----:B------:R-:W-:-:S04]  /*4f80*/  FFMA R3, R2, R18, RZ ;  /* 0x0000001202037223 */ /* 0x000fc800000000ff */
[----:B------:R-:W-:-:S04]  /*4f90*/  FFMA R20, -R5, R3, R18 ;  /* 0x0000000305147223 */ /* 0x000fc80000000112 */
[----:B------:R-:W-:Y:S01]  /*4fa0*/  FFMA R2, R2, R20, R3 ;  /* 0x0000001402027223 */ /* 0x000fe20000000003 */
[----:B0-----:R-:W-:Y:S06]  /*4fb0*/  @!P0 BRA `(.L_x_587) ;  /* 0x0000000000108947 */ /* 0x001fec0003800000 */
[----:B------:R-:W-:Y:S02]  /*4fc0*/  MOV R2, R18 ;  /* 0x0000001200027202 */ /* 0x000fe40000000f00 */
[----:B------:R-:W-:-:S07]  /*4fd0*/  MOV R20, 0x4ff0 ;  /* 0x00004ff000147802 */ /* 0x000fce0000000f00 */
[----:B-1----:R-:W-:Y:S05]  /*4fe0*/  CALL.REL.NOINC `($__internal_8_$__cuda_sm3x_div_rn_noftz_f32_slowpath) ;  /* 0x0000005800107944 */ /* 0x002fea0003c00000 */
[----:B------:R-:W-:-:S07]  /*4ff0*/  IMAD.MOV.U32 R2, RZ, RZ, R21 ;  /* 0x000000ffff027224 */ /* 0x000fce00078e0015 */
.L_x_587:
[----:B------:R-:W-:Y:S05]  /*5000*/  BSYNC.RECONVERGENT B2 ;  /* 0x0000000000027941 */ /* 0x000fea0003800200 */
.L_x_586:
[----:B------:R-:W-:Y:S02]  /*5010*/  F2FP.F16.F32.PACK_AB R2, RZ, R2 ;  /* 0x00000002ff02723e */ /* 0x000fe400000000ff */
[----:B------:R-:W-:-:S03]  /*5020*/  MOV R19, R6 ;  /* 0x0000000600137202 */ /* 0x000fc60000000f00 */
[----:B------:R3:W-:Y:S04]  /*5030*/  STS.U16 [R32+0x80], R2 ;  /* 0x0000800220007388 */ /* 0x0007e80000000400 */
.L_x_581:
[----:B------:R-:W-:Y:S05]  /*5040*/  BSYNC.RECONVERGENT B1 ;  /* 0x0000000000017941 */ /* 0x000fea0003800200 */
.L_x_580:
[----:B------:R-:W-:-:S13]  /*5050*/  ISETP.GE.U32.AND P0, PT, R16, 0x60, PT ;  /* 0x000000601000780c */ /* 0x000fda0003f06070 */
[----:B------:R-:W-:Y:S05]  /*5060*/  @!P0 BRA `(.L_x_579) ;  /* 0x00000004003c8947 */ /* 0x000fea0003800000 */
.L_x_596:
[C---:B----4-:R-:W-:Y:S01]  /*5070*/  IMAD R18, R19.reuse, 0x2, R14 ;  /* 0x0000000213127824 */ /* 0x050fe200078e020e */
[----:B------:R-:W0:Y:S01]  /*5080*/  MUFU.RCP R20, R5 ;  /* 0x0000000500147308 */ /* 0x000e220000001000 */
[----:B------:R-:W-:Y:S01]  /*5090*/  IADD3 R19, PT, PT, R19, 0x80, RZ ;  /* 0x0000008013137810 */ /* 0x000fe20007ffe0ff */
[----:B------:R-:W-:Y:S02]  /*50a0*/  BSSY.RECONVERGENT B1, `(.L_x_588) ;  /* 0x000000f000017945 */ /* 0x000fe40003800200 */
[----:B--23--:R-:W1:Y:S01]  /*50b0*/  LDS.U16 R2, [R18] ;  /* 0x0000000012027984 */ /* 0x00ce620000000400 */
[----:B------:R-:W-:Y:S01]  /*50c0*/  ISETP.GE.AND P3, PT, R19, UR5, PT ;  /* 0x0000000513007c0c */ /* 0x000fe2000bf66270 */
[----:B0-----:R-:W-:Y:S01]  /*50d0*/  FFMA R3, -R5, R20, 1 ;  /* 0x3f80000005037423 */ /* 0x001fe20000000114 */
[----:B-1----:R-:W-:-:S03]  /*50e0*/  HADD2.F32 R22, -RZ, R2.H0_H0 ;  /* 0x20000002ff167230 */ /* 0x002fc60000004100 */
        /* <DEDUP_REMOVED lines=8> */
[----:B------:R-:W-:Y:S05]  /*5170*/  CALL.REL.NOINC `($__internal_8_$__cuda_sm3x_div_rn_noftz_f32_slowpath) ;  /* 0x0000005400ac7944 */ /* 0x000fea0003c00000 */
[----:B------:R-:W-:-:S07]  /*5180*/  MOV R2, R21 ;  /* 0x0000001500027202 */ /* 0x000fce0000000f00 */
.L_x_589:
[----:B------:R-:W-:Y:S05]  /*5190*/  BSYNC.RECONVERGENT B1 ;  /* 0x0000000000017941 */ /* 0x000fea0003800200 */
.L_x_588:
[----:B------:R-:W0:Y:S01]  /*51a0*/  LDS.U16 R3, [R18+0x40] ;  /* 0x0000400012037984 */ /* 0x000e220000000400 */
[----:B------:R-:W1:Y:S01]  /*51b0*/  MUFU.RCP R20, R5 ;  /* 0x0000000500147308 */ /* 0x000e620000001000 */
[----:B------:R-:W-:Y:S01]  /*51c0*/  F2FP.F16.F32.PACK_AB R2, RZ, R2 ;  /* 0x00000002ff02723e */ /* 0x000fe200000000ff */
[----:B------:R-:W-:Y:S03]  /*51d0*/  BSSY.RECONVERGENT B1, `(.L_x_590) ;  /* 0x000000f000017945 */ /* 0x000fe60003800200 */
[----:B------:R-:W-:-:S05]  /*51e0*/  PRMT R23, R2, 0x7610, R23 ;  /* 0x0000761002177816 */ /* 0x000fca0000000017 */
[----:B------:R2:W-:Y:S01]  /*51f0*/  STS.U16 [R18], R23 ;  /* 0x0000001712007388 */ /* 0x0005e20000000400 */
[----:B-1----:R-:W-:-:S04]  /*5200*/  FFMA R21, -R5, R20, 1 ;  /* 0x3f80000005157423 */ /* 0x002fc80000000114 */
[----:B------:R-:W-:Y:S01]  /*5210*/  FFMA R2, R20, R21, R20 ;  /* 0x0000001514027223 */ /* 0x000fe20000000014 */
[----:B0-----:R-:W-:-:S04]  /*5220*/  HADD2.F32 R22, -RZ, R3.H0_H0 ;  /* 0x20000003ff167230 */ /* 0x001fc80000004100 */
[----:B------:R-:W0:Y:S01]  /*5230*/  FCHK P0, R22, R5 ;  /* 0x0000000516007302 */ /* 0x000e220000000000 */
[----:B------:R-:W-:-:S04]  /*5240*/  FFMA R3, R2, R22, RZ ;  /* 0x0000001602037223 */ /* 0x000fc800000000ff */
[----:B------:R-:W-:-:S04]  /*5250*/  FFMA R20, -R5, R3, R22 ;  /* 0x0000000305147223 */ /* 0x000fc80000000116 */
[----:B------:R-:W-:Y:S01]  /*5260*/  FFMA R2, R2, R20, R3 ;  /* 0x0000001402027223 */ /* 0x000fe20000000003 */
[----:B0-2---:R-:W-:Y:S06]  /*5270*/  @!P0 BRA `(.L_x_591) ;  /* 0x0000000000108947 */ /* 0x005fec0003800000 */
[----:B------:R-:W-:Y:S01]  /*5280*/  IMAD.MOV.U32 R2, RZ, RZ, R22 ;  /* 0x000000ffff027224 */ /* 0x000fe200078e0016 */
[----:B------:R-:W-:-:S07]  /*5290*/  MOV R20, 0x52b0 ;  /* 0x000052b000147802 */ /* 0x000fce0000000f00 */
[----:B------:R-:W-:Y:S05]  /*52a0*/  CALL.REL.NOINC `($__internal_8_$__cuda_sm3x_div_rn_noftz_f32_slowpath) ;  /* 0x0000005400607944 */ /* 0x000fea0003c00000 */
[----:B------:R-:W-:-:S07]  /*52b0*/  MOV R2, R21 ;  /* 0x0000001500027202 */ /* 0x000fce0000000f00 */
.L_x_591:
[----:B------:R-:W-:Y:S05]  /*52c0*/  BSYNC.RECONVERGENT B1 ;  /* 0x0000000000017941 */ /* 0x000fea0003800200 */
.L_x_590:
[----:B------:R-:W0:Y:S01]  /*52d0*/  LDS.U16 R3, [R18+0x80] ;  /* 0x0000800012037984 */ /* 0x000e220000000400 */
[----:B------:R-:W1:Y:S01]  /*52e0*/  MUFU.RCP R20, R5 ;  /* 0x0000000500147308 */ /* 0x000e620000001000 */
[----:B------:R-:W-:Y:S01]  /*52f0*/  F2FP.F16.F32.PACK_AB R2, RZ, R2 ;  /* 0x00000002ff02723e */ /* 0x000fe200000000ff */
[----:B------:R-:W-:Y:S03]  /*5300*/  BSSY.RECONVERGENT B1, `(.L_x_592) ;  /* 0x000000f000017945 */ /* 0x000fe60003800200 */
[----:B------:R-:W-:-:S05]  /*5310*/  PRMT R23, R2, 0x7610, R23 ;  /* 0x0000761002177816 */ /* 0x000fca0000000017 */
[----:B------:R2:W-:Y:S01]  /*5320*/  STS.U16 [R18+0x40], R23 ;  /* 0x0000401712007388 */ /* 0x0005e20000000400 */
        /* <DEDUP_REMOVED lines=12> */
.L_x_593:
[----:B------:R-:W-:Y:S05]  /*53f0*/  BSYNC.RECONVERGENT B1 ;  /* 0x0000000000017941 */ /* 0x000fea0003800200 */
.L_x_592:
        /* <DEDUP_REMOVED lines=18> */
.L_x_595:
[----:B------:R-:W-:Y:S05]  /*5520*/  BSYNC.RECONVERGENT B1 ;  /* 0x0000000000017941 */ /* 0x000fea0003800200 */
.L_x_594:
[----:B------:R-:W-:-:S05]  /*5530*/  F2FP.F16.F32.PACK_AB R2, RZ, R2 ;  /* 0x00000002ff02723e */ /* 0x000fca00000000ff */
[----:B------:R4:W-:Y:S01]  /*5540*/  STS.U16 [R18+0xc0], R2 ;  /* 0x0000c00212007388 */ /* 0x0009e20000000400 */
[----:B------:R-:W-:Y:S05]  /*5550*/  @!P3 BRA `(.L_x_596) ;  /* 0xfffffff800c4b947 */ /* 0x000fea000383ffff */
.L_x_579:
[----:B------:R-:W-:Y:S05]  /*5560*/  BSYNC.RECONVERGENT B0 ;  /* 0x0000000000007941 */ /* 0x000fea0003800200 */
.L_x_578:
        /* <DEDUP_REMOVED lines=14> */
[----:B0-----:R-:W-:Y:S01]  /*5650*/  IMAD.WIDE R2, R5, 0x2, R2 ;  /* 0x0000000205027825 */ /* 0x001fe200078e0202 */
[----:B------:R-:W-:-:S04]  /*5660*/  MOV R5, R0 ;  /* 0x0000000000057202 */ /* 0x000fc80000000f00 */
[----:B-----5:R0:W-:Y:S03]  /*5670*/  STG.E.U16 desc[UR8][R2.64], R19 ;  /* 0x0000001302007986 */ /* 0x0201e6000c101508 */
[----:B------:R-:W-:Y:S05]  /*5680*/  @!P0 BRA `(.L_x_599) ;  /* 0x00000000001c8947 */ /* 0x000fea0003800000 */
[----:B------:R-:W-:Y:S01]  /*5690*/  ISETP.NE.AND P0, PT, R37, 0x2, PT ;  /* 0x000000022500780c */ /* 0x000fe20003f05270 */
[----:B0-----:R-:W0:Y:S01]  /*56a0*/  LDS.U16 R19, [R32+0x40] ;  /* 0x0000400020137984 */ /* 0x001e220000000400 */
[----:B------:R-:W-:-:S11]  /*56b0*/  IMAD.MOV.U32 R5, RZ, RZ, R4 ;  /* 0x000000ffff057224 */ /* 0x000fd600078e0004 */
[----:B------:R-:W2:Y:S01]  /*56c0*/  @P0 LDS.U16 R21, [R32+0x80] ;  /* 0x0000800020150984 */ /* 0x000ea20000000400 */
[----:B------:R-:W-:-:S03]  /*56d0*/  @P0 MOV R5, R6 ;  /* 0x0000000600050202 */ /* 0x000fc60000000f00 */
[----:B0-----:R0:W-:Y:S04]  /*56e0*/  STG.E.U16 desc[UR8][R2.64+0x40], R19 ;  /* 0x0000401302007986 */ /* 0x0011e8000c101508 */
[----:B--2---:R0:W-:Y:S02]  /*56f0*/  @P0 STG.E.U16 desc[UR8][R2.64+0x80], R21 ;  /* 0x0000801502000986 */ /* 0x0041e4000c101508 */
.L_x_599:
[----:B------:R-:W-:Y:S05]  /*5700*/  BSYNC.RECONVERGENT B1 ;  /* 0x0000000000017941 */ /* 0x000fea0003800200 */
.L_x_598:
[----:B------:R-:W-:Y:S05]  /*5710*/  @!P1 BRA `(.L_x_597) ;  /* 0x0000000400949947 */ /* 0x000fea0003800000 */
[----:B-1----:R-:W0:Y:S01]  /*5720*/  LDC R23, c[0x0][0x38c] ;  /* 0x0000e300ff177b82 */ /* 0x002e220000000800 */
[----:B------:R-:W-:Y:S01]  /*5730*/  BSSY.RECONVERGENT B1, `(.L_x_600) ;  /* 0x0000037000017945 */ /* 0x000fe20003800200 */
[----:B------:R-:W-:Y:S01]  /*5740*/  PLOP3.LUT P0, PT, PT, PT, PT, 0x80, 0x8 ;  /* 0x000000000008781c */ /* 0x000fe20003f0f070 */
[----:B0-234-:R-:W-:-:S05]  /*5750*/  IMAD.IADD R2, R23, 0x1, -R5 ;  /* 0x0000000117027824 */ /* 0x01dfca00078e0a05 */
[----:B------:R-:W-:-:S13]  /*5760*/  ISETP.GT.AND P1, PT, R2, 0x180, PT ;  /* 0x000001800200780c */ /* 0x000fda0003f24270 */
[----:B------:R-:W-:Y:S05]  /*5770*/  @!P1 BRA `(.L_x_601) ;  /* 0x0000000000c89947 */ /* 0x000fea0003800000 */
[----:B------:R-:W-:Y:S02]  /*5780*/  PLOP3.LUT P0, PT, PT, PT, PT, 0x8, 0x80 ;  /* 0x000000000080781c */ /* 0x000fe40003f0e170 */
[----:B------:R-:W-:-:S11]  /*5790*/  IADD3 R22, PT, PT, R23, -0x180, RZ ;  /* 0xfffffe8017167810 */ /* 0x000fd60007ffe0ff */
.L_x_602:
        /* <DEDUP_REMOVED lines=48> */
.L_x_601:
[----:B------:R-:W-:Y:S05]  /*5aa0*/  BSYNC.RECONVERGENT B1 ;  /* 0x0000000000017941 */ /* 0x000fea0003800200 */
.L_x_600:
[----:B--2---:R-:W-:Y:S01]  /*5ab0*/  IADD3 R2, PT, PT, -R5, R23, RZ ;  /* 0x0000001705027210 */ /* 0x004fe20007ffe1ff */
[----:B------:R-:W-:Y:S03]  /*5ac0*/  BSSY.RECONVERGENT B1, `(.L_x_603) ;  /* 0x000001c000017945 */ /* 0x000fe60003800200 */
[----:B------:R-:W-:-:S13]  /*5ad0*/  ISETP.GT.AND P1, PT, R2, 0x80, PT ;  /* 0x000000800200780c */ /* 0x000fda0003f24270 */
[----:B------:R-:W-:Y:S05]  /*5ae0*/  @!P1 BRA `(.L_x_604) ;  /* 0x0000000000649947 */ /* 0x000fea0003800000 */
[C---:B------:R-:W-:Y:S01]  /*5af0*/  IMAD R20, R5.reuse, 0x2, R14 ;  /* 0x0000000205147824 */ /* 0x040fe200078e020e */
[----:B------:R-:W0:Y:S01]  /*5b00*/  LDC.64 R2, c[0x0][0x3a8] ;  /* 0x0000ea00ff027b82 */ /* 0x000e220000000a00 */
[C---:B------:R-:W-:Y:S01]  /*5b10*/  IADD3 R18, PT, PT, R5.reuse, 0x80, RZ ;  /* 0x0000008005127810 */ /* 0x040fe20007ffe0ff */
[CC--:B------:R-:W-:Y:S01]  /*5b20*/  IMAD R19, R40.reuse, R23.reuse, R5 ;  /* 0x0000001728137224 */ /* 0x0c0fe200078e0205 */
        /* <DEDUP_REMOVED lines=21> */
.L_x_604:
[----:B------:R-:W-:Y:S05]  /*5c80*/  BSYNC.RECONVERGENT B1 ;  /* 0x0000000000017941 */ /* 0x000fea0003800200 */
.L_x_603:
        /* <DEDUP_REMOVED lines=14> */
.L_x_597:
[----:B------:R-:W-:Y:S05]  /*5d70*/  BSYNC.RECONVERGENT B0 ;  /* 0x0000000000007941 */ /* 0x000fea0003800200 */
.L_x_523:
        /* <DEDUP_REMOVED lines=13> */
[----:B0-----:R-:W-:-:S04]  /*5e50*/  @!P1 HADD2.F32 R5, -RZ, R5.H0_H0 ;  /* 0x20000005ff059230 */ /* 0x001fc80000004100 */
[----:B------:R-:W0:Y:S02]  /*5e60*/  @!P1 F2F.F64.F32 R2, R5 ;  /* 0x0000000500029310 */ /* 0x000e240000201800 */
[----:B0-----:R0:W-:Y:S01]  /*5e70*/  STL.64 [R1], R2 ;  /* 0x0000000201007387 */ /* 0x0011e20000100a00 */
        /* <DEDUP_REMOVED lines=8> */
[----:B------:R-:W-:Y:S01]  /*5f00*/  ISETP.NE.AND P0, PT, R35, 0x1, PT ;  /* 0x000000012300780c */ /* 0x000fe20003f05270 */
[----:B-1----:R-:W-:-:S05]  /*5f10*/  HADD2 R5, R2.H0_H0, R5.H0_H0 ;  /* 0x2000000502057230 */ /* 0x002fca0000000800 */
[----:B------:R-:W-:Y:S01]  /*5f20*/  HADD2.F32 R20, -RZ, R5.H0_H0 ;  /* 0x20000005ff147230 */ /* 0x000fe20000004100 */
[----:B------:R-:W-:-:S05]  /*5f30*/  MOV R5, R4 ;  /* 0x0000000400057202 */ /* 0x000fca0000000f00 */
[----:B------:R-:W0:Y:S02]  /*5f40*/  F2F.F64.F32 R20, R20 ;  /* 0x0000001400147310 */ /* 0x000e240000201800 */
[----:B0-----:R1:W-:Y:S01]  /*5f50*/  STL.64 [R1], R20 ;  /* 0x0000001401007387 */ /* 0x0013e20000100a00 */
[----:B------:R-:W-:Y:S05]  /*5f60*/  @!P0 BRA `(.L_x_610) ;  /* 0x00000000003c8947 */ /* 0x000fea0003800000 */
[----:B------:R-:W0:Y:S01]  /*5f70*/  LDS.U16 R3, [R32+0x80] ;  /* 0x0000800020037984 */ /* 0x000e220000000400 */
[----:B-1----:R-:W0:Y:S01]  /*5f80*/  F2F.F16.F64 R20, R20 ;  /* 0x0000001400147310 */ /* 0x002e220000300800 */
[----:B------:R-:W-:-:S13]  /*5f90*/  ISETP.NE.AND P0, PT, R35, 0x2, PT ;  /* 0x000000022300780c */ /* 0x000fda0003f05270 */
[----:B------:R-:W1:Y:S01]  /*5fa0*/  @P0 LDS.U16 R5, [R32+0xc0] ;  /* 0x0000c00020050984 */ /* 0x000e620000000400 */
[----:B0-----:R-:W-:-:S05]  /*5fb0*/  HADD2 R3, R20.H0_H0, R3.H0_H0 ;  /* 0x2000000314037230 */ /* 0x001fca0000000800 */
[----:B------:R-:W-:-:S06]  /*5fc0*/  HADD2.F32 R18, -RZ, R3.H0_H0 ;  /* 0x20000003ff127230 */ /* 0x000fcc0000004100 */
[----:B------:R-:W0:Y:S08]  /*5fd0*/  F2F.F64.F32 R18, R18 ;  /* 0x0000001200127310 */ /* 0x000e300000201800 */
[----:B0-----:R-:W1:Y:S01]  /*5fe0*/  @P0 F2F.F16.F64 R2, R18 ;  /* 0x0000001200020310 */ /* 0x001e620000300800 */
[----:B------:R2:W-:Y:S01]  /*5ff0*/  STL.64 [R1], R18 ;  /* 0x0000001201007387 */ /* 0x0005e20000100a00 */
[----:B-1----:R-:W-:-:S02]  /*6000*/  @P0 HADD2 R2, R2.H0_H0, R5.H0_H0 ;  /* 0x2000000502020230 */ /* 0x002fc40000000800 */
[----:B------:R-:W-:Y:S01]  /*6010*/  IMAD.MOV.U32 R5, RZ, RZ, R6 ;  /* 0x000000ffff057224 */ /* 0x000fe200078e0006 */
[----:B------:R-:W-:Y:S02]  /*6020*/  @P0 MOV R5, R12 ;  /* 0x0000000c00050202 */ /* 0x000fe40000000f00 */
[----:B------:R-:W-:-:S06]  /*6030*/  @P0 HADD2.F32 R2, -RZ, R2.H0_H0 ;  /* 0x20000002ff020230 */ /* 0x000fcc0000004100 */
[----:B------:R-:W0:Y:S02]  /*6040*/  @P0 F2F.F64.F32 R2, R2 ;  /* 0x0000000200020310 */ /* 0x000e240000201800 */
[----:B0-----:R2:W-:Y:S02]  /*6050*/  @P0 STL.64 [R1], R2 ;  /* 0x0000000201000387 */ /* 0x0015e40000100a00 */
.L_x_610:
[----:B------:R-:W-:Y:S05]  /*6060*/  BSYNC.RECONVERGENT B1 ;  /* 0x0000000000017941 */ /* 0x000fea0003800200 */
.L_x_609:
[----:B------:R-:W-:Y:S05]  /*6070*/  @!P2 BRA `(.L_x_608) ;  /* 0x0000000800c0a947 */ /* 0x000fea0003800000 */
[----:B0-2---:R-:W-:Y:S01]  /*6080*/  IMAD.IADD R2, R44, 0x1, -R5 ;  /* 0x000000012c027824 */ /* 0x005fe200078e0a05 */
[----:B------:R-:W-:Y:S01]  /*6090*/  BSSY.RECONVERGENT B1, `(.L_x_611) ;  /* 0x0000063000017945 */ /* 0x000fe20003800200 */
[----:B------:R-:W-:-:S03]  /*60a0*/  PLOP3.LUT P0, PT, PT, PT, PT, 0x80, 0x8 ;  /* 0x000000000008781c */ /* 0x000fc60003f0f070 */
[----:B------:R-:W-:-:S13]  /*60b0*/  ISETP.GT.AND P2, PT, R2, 0x180, PT ;  /* 0x000001800200780c */ /* 0x000fda0003f44270 */
[----:B------:R-:W-:Y:S05]  /*60c0*/  @!P2 BRA `(.L_x_612) ;  /* 0x00000004007ca947 */ /* 0x000fea0003800000 */
[----:B------:R-:W-:Y:S02]  /*60d0*/  PLOP3.LUT P0, PT, PT, PT, PT, 0x8, 0x80 ;  /* 0x000000000080781c */ /* 0x000fe40003f0e170 */
[----:B------:R-:W-:-:S11]  /*60e0*/  IADD3 R41, PT, PT, R44, -0x180, RZ ;  /* 0xfffffe802c297810 */ /* 0x000fd60007ffe0ff */
.L_x_613:
[----:B------:R-:W2:Y:S01]  /*60f0*/  LDL.64 R2, [R1] ;  /* 0x0000000001027983 */ /* 0x000ea20000100a00 */
[C---:B------:R-:W-:Y:S01]  /*6100*/  IMAD R39, R5.reuse, 0x2, R14 ;  /* 0x0000000205277824 */ /* 0x040fe200078e020e */
[----:B------:R-:W-:-:S04]  /*6110*/  IADD3 R5, PT, PT, R5, 0x200, RZ ;  /* 0x0000020005057810 */ /* 0x000fc80007ffe0ff */
[----:B0-----:R-:W0:Y:S01]  /*6120*/  LDS.U16 R19, [R39] ;  /* 0x0000000027137984 */ /* 0x001e220000000400 */
[----:B------:R-:W-:-:S03]  /*6130*/  ISETP.GE.AND P2, PT, R5, R41, PT ;  /* 0x000000290500720c */ /* 0x000fc60003f46270 */
[----:B-1----:R-:W1:Y:S04]  /*6140*/  LDS.U16 R21, [R39+0x40] ;  /* 0x0000400027157984 */ /* 0x002e680000000400 */
[----:B------:R-:W3:Y:S04]  /*6150*/  LDS.U16 R20, [R39+0x80] ;  /* 0x0000800027147984 */ /* 0x000ee80000000400 */
        /* <DEDUP_REMOVED lines=86> */
.L_x_612:
[----:B------:R-:W-:Y:S05]  /*66c0*/  BSYNC.RECONVERGENT B1 ;  /* 0x0000000000017941 */ /* 0x000fea0003800200 */
.L_x_611:
[----:B------:R-:W-:Y:S01]  /*66d0*/  IMAD.IADD R2, R44, 0x1, -R5 ;  /* 0x000000012c027824 */ /* 0x000fe200078e0a05 */
[----:B------:R-:W-:Y:S04]  /*66e0*/  BSSY.RECONVERGENT B1, `(.L_x_614) ;  /* 0x0000030000017945 */ /* 0x000fe80003800200 */
[----:B------:R-:W-:-:S13]  /*66f0*/  ISETP.GT.AND P2, PT, R2, 0x80, PT ;  /* 0x000000800200780c */ /* 0x000fda0003f44270 */
[----:B------:R-:W-:Y:S05]  /*6700*/  @!P2 BRA `(.L_x_615) ;  /* 0x0000000000b4a947 */ /* 0x000fea0003800000 */
[----:B------:R-:W2:Y:S01]  /*6710*/  LDL.64 R2, [R1] ;  /* 0x0000000001027983 */ /* 0x000ea20000100a00 */
[C---:B------:R-:W-:Y:S01]  /*6720*/  LEA R24, R5.reuse, R14, 0x1 ;  /* 0x0000000e05187211 */ /* 0x040fe200078e08ff */
[----:B------:R-:W-:Y:S01]  /*6730*/  VIADD R5, R5, 0x100 ;  /* 0x0000010005057836 */ /* 0x000fe20000000000 */
[----:B------:R-:W-:-:S03]  /*6740*/  PLOP3.LUT P0, PT, PT, PT, PT, 0x8, 0x80 ;  /* 0x000000000080781c */ /* 0x000fc60003f0e170 */
[----:B------:R-:W3:Y:S04]  /*6750*/  LDS.U16 R19, [R24] ;  /* 0x0000000018137984 */ /* 0x000ee80000000400 */
[----:B-1----:R-:W1:Y:S04]  /*6760*/  LDS.U16 R21, [R24+0x40] ;  /* 0x0000400018157984 */ /* 0x002e680000000400 */
[----:B------:R-:W4:Y:S04]  /*6770*/  LDS.U16 R20, [R24+0x80] ;  /* 0x0000800018147984 */ /* 0x000f280000000400 */
        /* <DEDUP_REMOVED lines=38> */
.L_x_615:
[----:B------:R-:W-:Y:S05]  /*69e0*/  BSYNC.RECONVERGENT B1 ;  /* 0x0000000000017941 */ /* 0x000fea0003800200 */
.L_x_614:
[----:B------:R-:W-:-:S13]  /*69f0*/  ISETP.LT.OR P0, PT, R5, R44, P0 ;  /* 0x0000002c0500720c */ /* 0x000fda0000701670 */
[----:B------:R-:W-:Y:S05]  /*6a00*/  @!P0 BRA `(.L_x_608) ;  /* 0x00000000005c8947 */ /* 0x000fea0003800000 */
[----:B--2---:R-:W2:Y:S01]  /*6a10*/  LDL.64 R2, [R1] ;  /* 0x0000000001027983 */ /* 0x004ea20000100a00 */
[----:B------:R-:W-:-:S05]  /*6a20*/  LEA R5, R5, R14, 0x1 ;  /* 0x0000000e05057211 */ /* 0x000fca00078e08ff */
[----:B------:R-:W3:Y:S04]  /*6a30*/  LDS.U16 R19, [R5] ;  /* 0x0000000005137984 */ /* 0x000ee80000000400 */
[----:B------:R-:W4:Y:S01]  /*6a40*/  LDS.U16 R18, [R5+0x40] ;  /* 0x0000400005127984 */ /* 0x000f220000000400 */
[----:B--2---:R-:W3:Y:S02]  /*6a50*/  F2F.F16.F64 R2, R2 ;  /* 0x0000000200027310 */ /* 0x004ee40000300800 */
[----:B---3--:R-:W-:Y:S02]  /*6a60*/  HADD2 R19, R2.H0_H0, R19.H0_H0 ;  /* 0x2000001302137230 */ /* 0x008fe40000000800 */
[----:B------:R-:W-:Y:S03]  /*6a70*/  LDS.U16 R2, [R5+0xc0] ;  /* 0x0000c00005027984 */ /* 0x000fe60000000400 */
[----:B------:R-:W-:-:S02]  /*6a80*/  HADD2.F32 R22, -RZ, R19.H0_H0 ;  /* 0x20000013ff167230 */ /* 0x000fc40000004100 */
[----:B------:R-:W2:Y:S04]  /*6a90*/  LDS.U16 R19, [R5+0x80] ;  /* 0x0000800005137984 */ /* 0x000ea80000000400 */
[----:B------:R-:W3:Y:S08]  /*6aa0*/  F2F.F64.F32 R22, R22 ;  /* 0x0000001600167310 */ /* 0x000ef00000201800 */
[----:B---3--:R-:W4:Y:S02]  /*6ab0*/  F2F.F16.F64 R23, R22 ;  /* 0x0000001600177310 */ /* 0x008f240000300800 */
[----:B----4-:R-:W-:-:S05]  /*6ac0*/  HADD2 R18, R23.H0_H0, R18.H0_H0 ;  /* 0x2000001217127230 */ /* 0x010fca0000000800 */
[----:B-1----:R-:W-:-:S06]  /*6ad0*/  HADD2.F32 R20, -RZ, R18.H0_H0 ;  /* 0x20000012ff147230 */ /* 0x002fcc0000004100 */
[----:B------:R-:W1:Y:S08]  /*6ae0*/  F2F.F64.F32 R20, R20 ;  /* 0x0000001400147310 */ /* 0x000e700000201800 */
[----:B-1----:R-:W2:Y:S02]  /*6af0*/  F2F.F16.F64 R18, R20 ;  /* 0x0000001400127310 */ /* 0x002ea40000300800 */
[----:B--2---:R-:W-:-:S05]  /*6b00*/  HADD2 R18, R18.H0_H0, R19.H0_H0 ;  /* 0x2000001312127230 */ /* 0x004fca0000000800 */
[----:B------:R-:W-:-:S06]  /*6b10*/  HADD2.F32 R18, -RZ, R18.H0_H0 ;  /* 0x20000012ff127230 */ /* 0x000fcc0000004100 */
[----:B------:R-:W1:Y:S08]  /*6b20*/  F2F.F64.F32 R18, R18 ;  /* 0x0000001200127310 */ /* 0x000e700000201800 */
[----:B-1----:R-:W1:Y:S02]  /*6b30*/  F2F.F16.F64 R19, R18 ;  /* 0x0000001200137310 */ /* 0x002e640000300800 */
[----:B-1----:R-:W-:-:S05]  /*6b40*/  HADD2 R2, R19.H0_H0, R2.H0_H0 ;  /* 0x2000000213027230 */ /* 0x002fca0000000800 */
[----:B------:R-:W-:-:S06]  /*6b50*/  HADD2.F32 R2, -RZ, R2.H0_H0 ;  /* 0x20000002ff027230 */ /* 0x000fcc0000004100 */
[----:B------:R-:W1:Y:S02]  /*6b60*/  F2F.F64.F32 R2, R2 ;  /* 0x0000000200027310 */ /* 0x000e640000201800 */
[----:B-1----:R3:W-:Y:S02]  /*6b70*/  STL.64 [R1], R2 ;  /* 0x0000000201007387 */ /* 0x0027e40000100a00 */
.L_x_608:
[----:B------:R-:W-:Y:S05]  /*6b80*/  BSYNC.RECONVERGENT B0 ;  /* 0x0000000000007941 */ /* 0x000fea0003800200 */
.L_x_607:
        /* <DEDUP_REMOVED lines=9> */
[----:B------:R-:W1:Y:S02]  /*6c20*/  F2F.F64.F32 R22, R5 ;  /* 0x0000000500167310 */ /* 0x000e640000201800 */
[----:B-1----:R-:W-:Y:S06]  /*6c30*/  SHFL.BFLY PT, R21, R23, 0x8, 0x1f ;  /* 0x0d001f0017157f89 */ /* 0x002fec00000e0000 */
[----:B------:R-:W-:Y:S01]  /*6c40*/  F2F.F16.F64 R18, R22 ;  /* 0x0000001600127310 */ /* 0x000fe20000300800 */
[----:B------:R-:W1:Y:S07]  /*6c50*/  SHFL.BFLY PT, R20, R22, 0x8, 0x1f ;  /* 0x0d001f0016147f89 */ /* 0x000e6e00000e0000 */
        /* <DEDUP_REMOVED lines=32> */
[----:B--2---:R-:W0:Y:S02]  /*6e60*/  F2F.F16.F64 R18, R18 ;  /* 0x0000001200127310 */ /* 0x004e240000300800 */
[----:B0-----:R-:W-:-:S06]  /*6e70*/  HADD2.F32 R20, -RZ, R18.H0_H0 ;  /* 0x20000012ff147230 */ /* 0x001fcc0000004100 */
[----:B------:R-:W0:Y:S02]  /*6e80*/  F2F.F64.F32 R2, R20 ;  /* 0x0000001400027310 */ /* 0x000e240000201800 */
[----:B0-----:R-:W-:Y:S01]  /*6e90*/  DADD R2, R2, 9.999999682655225389e-21 ;  /* 0x3bc79ca102027429 */ /* 0x001fe20000000000 */
[----:B------:R-:W-:Y:S10]  /*6ea0*/  @!P0 BRA `(.L_x_618) ;  /* 0x0000000400608947 */ /* 0x000ff40003800000 */
[----:B------:R-:W0:Y:S01]  /*6eb0*/  LDS.U16 R5, [R32] ;  /* 0x0000000020057984 */ /* 0x000e220000000400 */
[----:B------:R-:W2:Y:S01]  /*6ec0*/  MUFU.RCP64H R21, R3 ;  /* 0x0000000300157308 */ /* 0x000ea20000001800 */
[----:B------:R-:W-:Y:S01]  /*6ed0*/  MOV R20, 0x1 ;  /* 0x0000000100147802 */ /* 0x000fe20000000f00 */
[----:B------:R-:W-:Y:S01]  /*6ee0*/  BSSY.RECONVERGENT B2, `(.L_x_619) ;  /* 0x0000016000027945 */ /* 0x000fe20003800200 */
[----:B------:R-:W-:-:S04]  /*6ef0*/  ISETP.NE.AND P1, PT, R37, 0x1, PT ;  /* 0x000000012500780c */ /* 0x000fc80003f25270 */
[----:B--2---:R-:W-:-:S08]  /*6f00*/  DFMA R18, -R2, R20, 1 ;  /* 0x3ff000000212742b */ /* 0x004fd00000000114 */
[----:B------:R-:W-:-:S08]  /*6f10*/  DFMA R18, R18, R18, R18 ;  /* 0x000000121212722b */ /* 0x000fd00000000012 */
[----:B------:R-:W-:Y:S01]  /*6f20*/  DFMA R18, R20, R18, R20 ;  /* 0x000000121412722b */ /* 0x000fe20000000014 */
[----:B0-----:R-:W-:-:S07]  /*6f30*/  HADD2.F32 R5, -RZ, R5.H0_H0 ;  /* 0x20000005ff057230 */ /* 0x001fce0000004100 */
[----:B-1----:R-:W-:Y:S01]  /*6f40*/  DFMA R22, -R2, R18, 1 ;  /* 0x3ff000000216742b */ /* 0x002fe20000000112 */
        /* <DEDUP_REMOVED lines=14> */
[----:B------:R-:W-:Y:S05]  /*7030*/  CALL.REL.NOINC `($__internal_6_$__cuda_sm20_div_rn_f64_full) ;  /* 0x0000002c00b87944 */ /* 0x000fea0003c00000 */
.L_x_620:
[----:B------:R-:W-:Y:S05]  /*7040*/  BSYNC.RECONVERGENT B2 ;  /* 0x0000000000027941 */ /* 0x000fea0003800200 */
.L_x_619:
[----:B------:R-:W0:Y:S01]  /*7050*/  F2F.F16.F64 R19, R18 ;  /* 0x0000001200137310 */ /* 0x000e220000300800 */
        /* <DEDUP_REMOVED lines=28> */
.L_x_622:
[----:B------:R-:W-:Y:S05]  /*7220*/  BSYNC.RECONVERGENT B2 ;  /* 0x0000000000027941 */ /* 0x000fea0003800200 */
.L_x_621:
[----:B------:R-:W0:Y:S01]  /*7230*/  F2F.F16.F64 R19, R18 ;  /* 0x0000001200137310 */ /* 0x000e220000300800 */
[----:B------:R-:W-:Y:S01]  /*7240*/  IMAD.MOV.U32 R5, RZ, RZ, R4 ;  /* 0x000000ffff057224 */ /* 0x000fe200078e0004 */
[----:B0-----:R2:W-:Y:S01]  /*7250*/  STS.U16 [R32+0x40], R19 ;  /* 0x0000401320007388 */ /* 0x0015e20000000400 */
[----:B------:R-:W-:Y:S05]  /*7260*/  @!P1 BRA `(.L_x_618) ;  /* 0x0000000000709947 */ /* 0x000fea0003800000 */
[----:B------:R-:W0:Y:S01]  /*7270*/  LDS.U16 R5, [R32+0x80] ;  /* 0x0000800020057984 */ /* 0x000e220000000400 */
[----:B--2---:R-:W1:Y:S01]  /*7280*/  MUFU.RCP64H R19, R3 ;  /* 0x0000000300137308 */ /* 0x004e620000001800 */
[----:B------:R-:W-:Y:S01]  /*7290*/  MOV R18, 0x1 ;  /* 0x0000000100127802 */ /* 0x000fe20000000f00 */
[----:B------:R-:W-:Y:S05]  /*72a0*/  BSSY.RECONVERGENT B2, `(.L_x_623) ;  /* 0x0000015000027945 */ /* 0x000fea0003800200 */
        /* <DEDUP_REMOVED lines=20> */
.L_x_624:
[----:B------:R-:W-:Y:S05]  /*73f0*/  BSYNC.RECONVERGENT B2 ;  /* 0x0000000000027941 */ /* 0x000fea0003800200 */
.L_x_623:
[----:B------:R-:W0:Y:S01]  /*7400*/  F2F.F16.F64 R19, R18 ;  /* 0x0000001200137310 */ /* 0x000e220000300800 */
[----:B------:R-:W-:Y:S01]  /*7410*/  IMAD.MOV.U32 R5, RZ, RZ, R6 ;  /* 0x000000ffff057224 */ /* 0x000fe200078e0006 */
[----:B0-----:R3:W-:Y:S06]  /*7420*/  STS.U16 [R32+0x80], R19 ;  /* 0x0000801320007388 */ /* 0x0017ec0000000400 */
.L_x_618:
[----:B------:R-:W-:Y:S05]  /*7430*/  BSYNC.RECONVERGENT B1 ;  /* 0x0000000000017941 */ /* 0x000fea0003800200 */
.L_x_617:
[----:B------:R-:W-:-:S13]  /*7440*/  ISETP.GE.U32.AND P0, PT, R16, 0x60, PT ;  /* 0x000000601000780c */ /* 0x000fda0003f06070 */
[----:B------:R-:W-:Y:S05]  /*7450*/  @!P0 BRA `(.L_x_616) ;  /* 0x0000000400c08947 */ /* 0x000fea0003800000 */
.L_x_633:
[C---:B----4-:R-:W-:Y:S01]  /*7460*/  LEA R39, R5.reuse, R14, 0x1 ;  /* 0x0000000e05277211 */ /* 0x050fe200078e08ff */
[----:B0-23--:R-:W0:Y:S01]  /*7470*/  MUFU.RCP64H R19, R3 ;  /* 0x0000000300137308 */ /* 0x00de220000001800 */
[----:B------:R-:W-:Y:S01]  /*7480*/  IMAD.MOV.U32 R18, RZ, RZ, 0x1 ;  /* 0x00000001ff127424 */ /* 0x000fe200078e00ff */
[----:B------:R-:W-:Y:S01]  /*7490*/  IADD3 R5, PT, PT, R5, 0x80, RZ ;  /* 0x0000008005057810 */ /* 0x000fe20007ffe0ff */
[----:B------:R-:W-:Y:S01]  /*74a0*/  BSSY.RECONVERGENT B1, `(.L_x_625) ;  /* 0x0000017000017945 */ /* 0x000fe20003800200 */
[----:B-1----:R-:W1:Y:S02]  /*74b0*/  LDS.U16 R22, [R39] ;  /* 0x0000000027167984 */ /* 0x002e640000000400 */
[----:B------:R-:W-:Y:S01]  /*74c0*/  ISETP.GE.AND P1, PT, R5, UR5, PT ;  /* 0x0000000505007c0c */ /* 0x000fe2000bf26270 */
[----:B0-----:R-:W-:-:S08]  /*74d0*/  DFMA R20, -R2, R18, 1 ;  /* 0x3ff000000214742b */ /* 0x001fd00000000112 */
[----:B------:R-:W-:-:S08]  /*74e0*/  DFMA R20, R20, R20, R20 ;  /* 0x000000141414722b */ /* 0x000fd00000000014 */
[----:B------:R-:W-:-:S08]  /*74f0*/  DFMA R20, R18, R20, R18 ;  /* 0x000000141214722b */ /* 0x000fd00000000012 */
[----:B------:R-:W-:Y:S01]  /*7500*/  DFMA R24, -R2, R20, 1 ;  /* 0x3ff000000218742b */ /* 0x000fe20000000114 */
[----:B-1----:R-:W-:-:S07]  /*7510*/  HADD2.F32 R18, -RZ, R22.H0_H0 ;  /* 0x20000016ff127230 */ /* 0x002fce0000004100 */
        /* <DEDUP_REMOVED lines=12> */
[----:B------:R-:W-:Y:S05]  /*75e0*/  CALL.REL.NOINC `($__internal_6_$__cuda_sm20_div_rn_f64_full) ;  /* 0x00000028004c7944 */ /* 0x000fea0003c00000 */
[----:B------:R-:W-:Y:S01]  /*75f0*/  IMAD.MOV.U32 R24, RZ, RZ, R18 ;  /* 0x000000ffff187224 */ /* 0x000fe200078e0012 */
[----:B------:R-:W-:-:S07]  /*7600*/  MOV R25, R19 ;  /* 0x0000001300197202 */ /* 0x000fce0000000f00 */
.L_x_626:
[----:B------:R-:W-:Y:S05]  /*7610*/  BSYNC.RECONVERGENT B1 ;  /* 0x0000000000017941 */ /* 0x000fea0003800200 */
.L_x_625:
[----:B------:R-:W0:Y:S01]  /*7620*/  LDS.U16 R20, [R39+0x40] ;  /* 0x0000400027147984 */ /* 0x000e220000000400 */
[----:B------:R-:W1:Y:S01]  /*7630*/  MUFU.RCP64H R19, R3 ;  /* 0x0000000300137308 */ /* 0x000e620000001800 */
[----:B------:R-:W-:Y:S01]  /*7640*/  IMAD.MOV.U32 R18, RZ, RZ, 0x1 ;  /* 0x00000001ff127424 */ /* 0x000fe200078e00ff */
[----:B------:R-:W-:Y:S06]  /*7650*/  BSSY.RECONVERGENT B1, `(.L_x_627) ;  /* 0x0000017000017945 */ /* 0x000fec0003800200 */
[----:B------:R-:W2:Y:S01]  /*7660*/  F2F.F16.F64 R24, R24 ;  /* 0x0000001800187310 */ /* 0x000ea20000300800 */
[----:B-1----:R-:W-:Y:S01]  /*7670*/  DFMA R22, -R2, R18, 1 ;  /* 0x3ff000000216742b */ /* 0x002fe20000000112 */
[----:B--2---:R1:W-:Y:S07]  /*7680*/  STS.U16 [R39], R24 ;  /* 0x0000001827007388 */ /* 0x0043ee0000000400 */
        /* <DEDUP_REMOVED lines=16> */
[----:B------:R-:W-:Y:S05]  /*7790*/  CALL.REL.NOINC `($__internal_6_$__cuda_sm20_div_rn_f64_full) ;  /* 0x0000002400e07944 */ /* 0x000fea0003c00000 */
[----:B------:R-:W-:Y:S01]  /*77a0*/  MOV R26, R18 ;  /* 0x00000012001a7202 */ /* 0x000fe20000000f00 */
[----:B------:R-:W-:-:S07]  /*77b0*/  IMAD.MOV.U32 R27, RZ, RZ, R19 ;  /* 0x000000ffff1b7224 */ /* 0x000fce00078e0013 */
.L_x_628:
[----:B------:R-:W-:Y:S05]  /*77c0*/  BSYNC.RECONVERGENT B1 ;  /* 0x0000000000017941 */ /* 0x000fea0003800200 */
.L_x_627:
[----:B------:R-:W0:Y:S01]  /*77d0*/  LDS.U16 R20, [R39+0x80] ;  /* 0x0000800027147984 */ /* 0x000e220000000400 */
[----:B------:R-:W1:Y:S01]  /*77e0*/  MUFU.RCP64H R19, R3 ;  /* 0x0000000300137308 */ /* 0x000e620000001800 */
[----:B------:R-:W-:Y:S01]  /*77f0*/  HFMA2 R18, -RZ, RZ, 0, 5.9604644775390625e-08 ;  /* 0x00000001ff127431 */ /* 0x000fe200000001ff */
[----:B------:R-:W-:Y:S06]  /*7800*/  BSSY.RECONVERGENT B1, `(.L_x_629) ;  /* 0x0000017000017945 */ /* 0x000fec0003800200 */
[----:B------:R-:W2:Y:S01]  /*7810*/  F2F.F16.F64 R26, R26 ;  /* 0x0000001a001a7310 */ /* 0x000ea20000300800 */
[----:B-1----:R-:W-:Y:S01]  /*7820*/  DFMA R22, -R2, R18, 1 ;  /* 0x3ff000000216742b */ /* 0x002fe20000000112 */
[----:B--2---:R1:W-:Y:S07]  /*7830*/  STS.U16 [R39+0x40], R26 ;  /* 0x0000401a27007388 */ /* 0x0043ee0000000400 */
        /* <DEDUP_REMOVED lines=15> */
[----:B------:R-:W-:-:S07]  /*7930*/  MOV R42, 0x7950 ;  /* 0x00007950002a7802 */ /* 0x000fce0000000f00 */
[----:B------:R-:W-:Y:S05]  /*7940*/  CALL.REL.NOINC `($__internal_6_$__cuda_sm20_div_rn_f64_full) ;  /* 0x0000002400747944 */ /* 0x000fea0003c00000 */
[----:B------:R-:W-:Y:S01]  /*7950*/  IMAD.MOV.U32 R24, RZ, RZ, R18 ;  /* 0x000000ffff187224 */ /* 0x000fe200078e0012 */
[----:B------:R-:W-:-:S07]  /*7960*/  MOV R25, R19 ;  /* 0x0000001300197202 */ /* 0x000fce0000000f00 */
.L_x_630:
[----:B------:R-:W-:Y:S05]  /*7970*/  BSYNC.RECONVERGENT B1 ;  /* 0x0000000000017941 */ /* 0x000fea0003800200 */
.L_x_629:
[----:B------:R-:W0:Y:S01]  /*7980*/  LDS.U16 R22, [R39+0xc0] ;  /* 0x0000c00027167984 */ /* 0x000e220000000400 */
[----:B------:R-:W1:Y:S01]  /*7990*/  MUFU.RCP64H R19, R3 ;  /* 0x0000000300137308 */ /* 0x000e620000001800 */
[----:B------:R-:W-:Y:S01]  /*79a0*/  IMAD.MOV.U32 R18, RZ, RZ, 0x1 ;  /* 0x00000001ff127424 */ /* 0x000fe200078e00ff */
        /* <DEDUP_REMOVED lines=22> */
[----:B------:R-:W-:Y:S05]  /*7b10*/  CALL.REL.NOINC `($__internal_6_$__cuda_sm20_div_rn_f64_full) ;  /* 0x0000002400007944 */ /* 0x000fea0003c00000 */
.L_x_632:
[----:B------:R-:W-:Y:S05]  /*7b20*/  BSYNC.RECONVERGENT B1 ;  /* 0x0000000000017941 */ /* 0x000fea0003800200 */
.L_x_631:
[----:B------:R-:W0:Y:S02]  /*7b30*/  F2F.F16.F64 R18, R18 ;  /* 0x0000001200127310 */ /* 0x000e240000300800 */
[----:B0-----:R4:W-:Y:S01]  /*7b40*/  STS.U16 [R39+0xc0], R18 ;  /* 0x0000c01227007388 */ /* 0x0019e20000000400 */
[----:B------:R-:W-:Y:S05]  /*7b50*/  @!P1 BRA `(.L_x_633) ;  /* 0xfffffff800409947 */ /* 0x000fea000383ffff */
.L_x_616:
[----:B------:R-:W-:Y:S05]  /*7b60*/  BSYNC.RECONVERGENT B0 ;  /* 0x0000000000007941 */ /* 0x000fea0003800200 */
.L_x_606:
[----:B------:R-:W-:Y:S01]  /*7b70*/  NOP ;  /* 0x0000000000007918 */ /* 0x000fe20000000000 */
.L_x_605:
[----:B------:R-:W0:Y:S02]  /*7b80*/  LDCU UR5, c[0x0][0x390] ;  /* 0x00007200ff0577ac */ /* 0x000e240008000800 */
[----:B0-----:R-:W-:-:S04]  /*7b90*/  MOV R28, UR5 ;  /* 0x00000005001c7c02 */ /* 0x001fc80008000f00 */
[----:B------:R-:W-:-:S13]  /*7ba0*/  ISETP.GE.AND P0, PT, R28, 0x1, PT ;  /* 0x000000011c00780c */ /* 0x000fda0003f06270 */
[----:B------:R-:W-:Y:S05]  /*7bb0*/  @!P0 BRA `(.L_x_634) ;  /* 0x0000000c00808947 */ /* 0x000fea0003800000 */
[----:B------:R-:W-:-:S07]  /*7bc0*/  IMAD.MOV.U32 R5, RZ, RZ, RZ ;  /* 0x000000ffff057224 */ /* 0x000fce00078e00ff */
.L_x_651:
[----:B------:R-:W0:Y:S01]  /*7bd0*/  LDCU UR5, c[0x0][0x38c] ;  /* 0x00007180ff0577ac */ /* 0x000e220008000800 */
[----:B------:R-:W-:Y:S01]  /*7be0*/  BSSY.RECONVERGENT B0, `(.L_x_635) ;  /* 0x0000015000007945 */ /* 0x000fe20003800200 */
[----:B-12-4-:R-:W-:Y:S01]  /*7bf0*/  MOV R18, RZ ;  /* 0x000000ff00127202 */ /* 0x016fe20000000f00 */
[----:B---3--:R-:W-:Y:S01]  /*7c00*/  IMAD.MOV.U32 R2, RZ, RZ, 0x0 ;  /* 0x00000000ff027424 */ /* 0x008fe200078e00ff */
[----:B------:R-:W-:Y:S02]  /*7c10*/  MOV R3, 0xfff00000 ;  /* 0xfff0000000037802 */ /* 0x000fe40000000f00 */
[----:B0-----:R-:W-:-:S13]  /*7c20*/  ISETP.GE.AND P0, PT, R9, UR5, PT ;  /* 0x0000000509007c0c */ /* 0x001fda000bf06270 */
[----:B------:R-:W-:Y:S05]  /*7c30*/  @P0 BRA `(.L_x_636) ;  /* 0x00000000003c0947 */ /* 0x000fea0003800000 */
[----:B------:R-:W-:-:S13]  /*7c40*/  ISETP.NE.AND P0, PT, R5, RZ, PT ;  /* 0x000000ff0500720c */ /* 0x000fda0003f05270 */
[----:B------:R-:W-:Y:S05]  /*7c50*/  @!P0 BRA `(.L_x_637) ;  /* 0x0000000000248947 */ /* 0x000fea0003800000 */
[----:B------:R-:W-:-:S07]  /*7c60*/  IMAD.MOV.U32 R19, RZ, RZ, RZ ;  /* 0x000000ffff137224 */ /* 0x000fce00078e00ff */
.L_x_638:
        /* <DEDUP_REMOVED lines=8> */
.L_x_637:
[----:B------:R-:W0:Y:S01]  /*7cf0*/  LDS.U16 R2, [R32] ;  /* 0x0000000020027984 */ /* 0x000e220000000400 */
[----:B------:R-:W-:Y:S02]  /*7d00*/  IMAD.MOV.U32 R18, RZ, RZ, R9 ;  /* 0x000000ffff127224 */ /* 0x000fe400078e0009 */
[----:B0-----:R-:W-:-:S06]  /*7d10*/  HADD2.F32 R2, -RZ, R2.H0_H0 ;  /* 0x20000002ff027230 */ /* 0x001fcc0000004100 */
[----:B------:R-:W0:Y:S02]  /*7d20*/  F2F.F64.F32 R2, R2 ;  /* 0x0000000200027310 */ /* 0x000e240000201800 */
.L_x_636:
[----:B------:R-:W-:Y:S05]  /*7d30*/  BSYNC.RECONVERGENT B0 ;  /* 0x0000000000007941 */ /* 0x000fea0003800200 */
.L_x_635:
        /* <DEDUP_REMOVED lines=10> */
[----:B------:R-:W-:-:S07]  /*7de0*/  MOV R20, R0 ;  /* 0x0000000000147202 */ /* 0x000fce0000000f00 */
.L_x_647:
[----:B------:R-:W-:Y:S04]  /*7df0*/  BSSY.RECONVERGENT B2, `(.L_x_643) ;  /* 0x0000012000027945 */ /* 0x000fe80003800200 */
[----:B------:R-:W-:Y:S01]  /*7e00*/  BSSY.RELIABLE B3, `(.L_x_644) ;  /* 0x000000c000037945 */ /* 0x000fe20003800100 */
[----:B------:R-:W-:-:S07]  /*7e10*/  IMAD.MOV.U32 R2, RZ, RZ, RZ ;  /* 0x000000ffff027224 */ /* 0x000fce00078e00ff */
.L_x_646:
[----:B------:R-:W-:Y:S01]  /*7e20*/  LEA R3, R2, R34, 0x2 ;  /* 0x0000002202037211 */ /* 0x000fe200078e10ff */
[----:B------:R-:W-:Y:S01]  /*7e30*/  IMAD.MOV.U32 R18, RZ, RZ, 0x0 ;  /* 0x00000000ff127424 */ /* 0x000fe200078e00ff */
[----:B------:R-:W-:-:S04]  /*7e40*/  MOV R19, 0xfff00000 ;  /* 0xfff0000000137802 */ /* 0x000fc80000000f00 */
[----:B------:R-:W0:Y:S02]  /*7e50*/  LDS R3, [R3] ;  /* 0x0000000003037984 */ /* 0x000e240000000800 */
[----:B0-----:R-:W-:-:S13]  /*7e60*/  ISETP.NE.AND P0, PT, R3, R20, PT ;  /* 0x000000140300720c */ /* 0x001fda0003f05270 */
[----:B------:R-:W-:Y:S05]  /*7e70*/  @!P0 BREAK.RELIABLE B3 ;  /* 0x0000000000038942 */ /* 0x000fea0003800100 */
[----:B------:R-:W-:Y:S05]  /*7e80*/  @!P0 BRA `(.L_x_645) ;  /* 0x0000000000208947 */ /* 0x000fea0003800000 */
[----:B------:R-:W-:-:S05]  /*7e90*/  VIADD R2, R2, 0x1 ;  /* 0x0000000102027836 */ /* 0x000fca0000000000 */
[----:B------:R-:W-:-:S13]  /*7ea0*/  ISETP.NE.AND P0, PT, R2, R5, PT ;  /* 0x000000050200720c */ /* 0x000fda0003f05270 */
[----:B------:R-:W-:Y:S05]  /*7eb0*/  @P0 BRA `(.L_x_646) ;  /* 0xfffffffc00d80947 */ /* 0x000fea000383ffff */
[----:B------:R-:W-:Y:S05]  /*7ec0*/  BSYNC.RELIABLE B3 ;  /* 0x0000000000037941 */ /* 0x000fea0003800100 */
.L_x_644:
[----:B------:R-:W-:-:S06]  /*7ed0*/  LEA R2, R20, R14, 0x1 ;  /* 0x0000000e14027211 */ /* 0x000fcc00078e08ff */
[----:B------:R-:W0:Y:S02]  /*7ee0*/  LDS.U16 R2, [R2] ;  /* 0x0000000002027984 */ /* 0x000e240000000400 */
[----:B0-----:R-:W-:-:S06]  /*7ef0*/  HADD2.F32 R18, -RZ, R2.H0_H0 ;  /* 0x20000002ff127230 */ /* 0x001fcc0000004100 */
[----:B------:R-:W0:Y:S02]  /*7f00*/  F2F.F64.F32 R18, R18 ;  /* 0x0000001200127310 */ /* 0x000e240000201800 */
.L_x_645:
[----:B------:R-:W-:Y:S05]  /*7f10*/  BSYNC.RECONVERGENT B2 ;  /* 0x0000000000027941 */ /* 0x000fea0003800200 */
.L_x_643:
        /* <DEDUP_REMOVED lines=10> */
.L_x_642:
[----:B------:R-:W-:Y:S05]  /*7fc0*/  BRA `(.L_x_640) ;  /* 0x0000000400387947 */ /* 0x000fea0003800000 */
.L_x_641:
[----:B------:R-:W-:Y:S01]  /*7fd0*/  ISETP.NE.AND P0, PT, R35, RZ, PT ;  /* 0x000000ff2300720c */ /* 0x000fe20003f05270 */
[----:B------:R-:W-:Y:S01]  /*7fe0*/  BSSY.RECONVERGENT B1, `(.L_x_648) ;  /* 0x0000023000017945 */ /* 0x000fe20003800200 */
[----:B------:R-:W-:-:S11]  /*7ff0*/  MOV R26, R0 ;  /* 0x00000000001a7202 */ /* 0x000fd60000000f00 */
[----:B------:R-:W-:Y:S05]  /*8000*/  @!P0 BRA `(.L_x_649) ;  /* 0x0000000000808947 */ /* 0x000fea0003800000 */
[----:B------:R-:W2:Y:S01]  /*8010*/  LDL.64 R2, [R1] ;  /* 0x0000000001027983 */ /* 0x000ea20000100a00 */
[----:B------:R-:W-:-:S03]  /*8020*/  IMAD.MOV.U32 R26, RZ, RZ, R4 ;  /* 0x000000ffff1a7224 */ /* 0x000fc600078e0004 */
[----:B------:R-:W0:Y:S02]  /*8030*/  LDS.U16 R18, [R32+0x40] ;  /* 0x0000400020127984 */ /* 0x000e240000000400 */
[----:B0-----:R-:W-:-:S06]  /*8040*/  HADD2.F32 R18, -RZ, R18.H0_H0 ;  /* 0x20000012ff127230 */ /* 0x001fcc0000004100 */
        /* <DEDUP_REMOVED lines=19> */
[----:B------:R-:W-:-:S03]  /*8180*/  IMAD.MOV.U32 R26, RZ, RZ, R12 ;  /* 0x000000ffff1a7224 */ /* 0x000fc600078e000c */
[----:B------:R-:W0:Y:S02]  /*8190*/  LDS.U16 R18, [R32+0xc0] ;  /* 0x0000c00020127984 */ /* 0x000e240000000400 */
[----:B0-----:R-:W-:-:S06]  /*81a0*/  HADD2.F32 R18, -RZ, R18.H0_H0 ;  /* 0x20000012ff127230 */ /* 0x001fcc0000004100 */
[----:B------:R-:W0:Y:S02]  /*81b0*/  F2F.F64.F32 R18, R18 ;  /* 0x0000001200127310 */ /* 0x000e240000201800 */
[----:B0-----:R0:W-:Y:S01]  /*81c0*/  STL.64 [R1+0x10], R18 ;  /* 0x0000101201007387 */ /* 0x0011e20000100a00 */
[----:B--2---:R-:W-:-:S14]  /*81d0*/  DSETP.GT.AND P0, PT, R18, R2, PT ;  /* 0x000000021200722a */ /* 0x004fdc0003f04000 */
[----:B------:R0:W-:Y:S01]  /*81e0*/  @P0 STL.64 [R1], R18 ;  /* 0x0000001201000387 */ /* 0x0001e20000100a00 */
[----:B------:R-:W-:-:S03]  /*81f0*/  @P0 MOV R26, R12 ;  /* 0x0000000c001a0202 */ /* 0x000fc60000000f00 */
[----:B------:R0:W-:Y:S04]  /*8200*/  @P0 STL [R1+0x8], R6 ;  /* 0x0000080601000387 */ /* 0x0001e80000100800 */
.L_x_649:
[----:B------:R-:W-:Y:S05]  /*8210*/  BSYNC.RECONVERGENT B1 ;  /* 0x0000000000017941 */ /* 0x000fea0003800200 */
.L_x_648:
[----:B------:R-:W-:-:S13]  /*8220*/  ISETP.GE.U32.AND P0, PT, R15, 0x60, PT ;  /* 0x000000600f00780c */ /* 0x000fda0003f06070 */
[----:B------:R-:W-:Y:S05]  /*8230*/  @!P0 BRA `(.L_x_640) ;  /* 0x00000000009c8947 */ /* 0x000fea0003800000 */
.L_x_650:
[----:B------:R-:W2:Y:S01]  /*8240*/  LDL.64 R2, [R1] ;  /* 0x0000000001027983 */ /* 0x000ea20000100a00 */
[----:B------:R-:W-:-:S05]  /*8250*/  IMAD R27, R26, 0x2, R14 ;  /* 0x000000021a1b7824 */ /* 0x000fca00078e020e */
[----:B0-----:R-:W0:Y:S04]  /*8260*/  LDS.U16 R18, [R27] ;  /* 0x000000001b127984 */ /* 0x001e280000000400 */
[----:B------:R-:W1:Y:S04]  /*8270*/  LDS.U16 R19, [R27+0x40] ;  /* 0x000040001b137984 */ /* 0x000e680000000400 */
[----:B------:R-:W3:Y:S01]  /*8280*/  LDS.U16 R20, [R27+0x80] ;  /* 0x000080001b147984 */ /* 0x000ee20000000400 */
[----:B0-----:R-:W-:-:S04]  /*8290*/  HADD2.F32 R18, -RZ, R18.H0_H0 ;  /* 0x20000012ff127230 */ /* 0x001fc80000004100 */
[----:B------:R0:W2:Y:S01]  /*82a0*/  F2F.F64.F32 R24, R18 ;  /* 0x0000001200187310 */ /* 0x0000a20000201800 */
[----:B-1----:R-:W-:Y:S02]  /*82b0*/  HADD2.F32 R19, -RZ, R19.H0_H0 ;  /* 0x20000013ff137230 */ /* 0x002fe40000004100 */
[----:B---3--:R-:W-:Y:S01]  /*82c0*/  HADD2.F32 R20, -RZ, R20.H0_H0 ;  /* 0x20000014ff147230 */ /* 0x008fe20000004100 */
        /* <DEDUP_REMOVED lines=9> */
[----:B0-----:R-:W-:Y:S01]  /*8360*/  HADD2.F32 R18, -RZ, R18.H0_H0 ;  /* 0x20000012ff127230 */ /* 0x001fe20000004100 */
[----:B--2---:R-:W-:-:S14]  /*8370*/  DSETP.GT.AND P2, PT, R20, R2, PT ;  /* 0x000000021400722a */ /* 0x004fdc0003f44000 */
[----:B------:R-:W-:Y:S04]  /*8380*/  @P2 STL.64 [R1], R20 ;  /* 0x0000001401002387 */ /* 0x000fe80000100a00 */
[----:B------:R-:W2:Y:S01]  /*8390*/  LDL.64 R2, [R1] ;  /* 0x0000000001027983 */ /* 0x000ea20000100a00 */
[----:B------:R-:W0:Y:S01]  /*83a0*/  F2F.F64.F32 R18, R18 ;  /* 0x0000001200127310 */ /* 0x000e220000201800 */
[C---:B------:R-:W-:Y:S02]  /*83b0*/  @P2 VIADD R28, R26.reuse, 0x40 ;  /* 0x000000401a1c2836 */ /* 0x040fe40000000000 */
[----:B------:R-:W-:Y:S04]  /*83c0*/  STL.64 [R1+0x10], R24 ;  /* 0x0000101801007387 */ /* 0x000fe80000100a00 */
[----:B------:R1:W-:Y:S04]  /*83d0*/  @P0 STL [R1+0x8], R26 ;  /* 0x0000081a01000387 */ /* 0x0003e80000100800 */
[----:B------:R3:W-:Y:S04]  /*83e0*/  STL.64 [R1+0x10], R22 ;  /* 0x0000101601007387 */ /* 0x0007e80000100a00 */
[----:B------:R3:W-:Y:S04]  /*83f0*/  STL.64 [R1+0x10], R20 ;  /* 0x0000101401007387 */ /* 0x0007e80000100a00 */
[----:B0-----:R3:W-:Y:S01]  /*8400*/  STL.64 [R1+0x10], R18 ;  /* 0x0000101201007387 */ /* 0x0017e20000100a00 */
[----:B--2---:R-:W-:Y:S01]  /*8410*/  DSETP.GT.AND P3, PT, R18, R2, PT ;  /* 0x000000021200722a */ /* 0x004fe20003f64000 */
[----:B------:R-:W-:-:S05]  /*8420*/  @P1 IADD3 R2, PT, PT, R26, 0x20, RZ ;  /* 0x000000201a021810 */ /* 0x000fca0007ffe0ff */
[----:B------:R3:W-:Y:S04]  /*8430*/  @P1 STL [R1+0x8], R2 ;  /* 0x0000080201001387 */ /* 0x0007e80000100800 */
[----:B------:R3:W-:Y:S04]  /*8440*/  @P2 STL [R1+0x8], R28 ;  /* 0x0000081c01002387 */ /* 0x0007e80000100800 */
[C---:B------:R-:W-:Y:S01]  /*8450*/  @P3 IADD3 R30, PT, PT, R26.reuse, 0x60, RZ ;  /* 0x000000601a1e3810 */ /* 0x040fe20007ffe0ff */
[----:B------:R3:W-:Y:S01]  /*8460*/  @P3 STL.64 [R1], R18 ;  /* 0x0000001201003387 */ /* 0x0007e20000100a00 */
[----:B-1----:R-:W-:-:S03]  /*8470*/  VIADD R26, R26, 0x80 ;  /* 0x000000801a1a7836 */ /* 0x002fc60000000000 */
[----:B------:R3:W-:Y:S02]  /*8480*/  @P3 STL [R1+0x8], R30 ;  /* 0x0000081e01003387 */ /* 0x0007e40000100800 */
[----:B------:R-:W-:-:S13]  /*8490*/  ISETP.GE.AND P0, PT, R26, UR6, PT ;  /* 0x000000061a007c0c */ /* 0x000fda000bf06270 */
[----:B---3--:R-:W-:Y:S05]  /*84a0*/  @!P0 BRA `(.L_x_650) ;  /* 0xfffffffc00648947 */ /* 0x008fea000383ffff */
.L_x_640:
[----:B------:R-:W-:Y:S05]  /*84b0*/  BSYNC.RECONVERGENT B0 ;  /* 0x0000000000007941 */ /* 0x000fea0003800200 */
.L_x_639:
        /* <DEDUP_REMOVED lines=68> */
[----:B------:R-:W-:Y:S01]  /*8900*/  @!P1 IADD3 R24, PT, PT, R11, R5, RZ ;  /* 0x000000050b189210 */ /* 0x000fe20007ffe0ff */
[----:B------:R-:W-:-:S02]  /*8910*/  @!P1 IMAD R20, R5, 0x4, R34 ;  /* 0x0000000405149824 */ /* 0x000fc400078e0222 */
[----:B------:R-:W-:Y:S01]  /*8920*/  VIADD R5, R5, 0x1 ;  /* 0x0000000105057836 */ /* 0x000fe20000000000 */
[----:B--2---:R1:W-:Y:S04]  /*8930*/  @P0 STL [R1+0x8], R30 ;  /* 0x0000081e01000387 */ /* 0x0043e80000100800 */
[----:B------:R-:W2:Y:S01]  /*8940*/  @!P1 LDL R23, [R1+0x8] ;  /* 0x0000080001179983 */ /* 0x000ea20000100800 */
[----:B---3--:R-:W3:Y:S01]  /*8950*/  @!P1 F2F.F16.F64 R3, R2 ;  /* 0x0000000200039310 */ /* 0x008ee20000300800 */
[----:B0-----:R-:W-:Y:S02]  /*8960*/  ISETP.NE.AND P0, PT, R5, R28, PT ;  /* 0x0000001c0500720c */ /* 0x001fe40003f05270 */
[----:B------:R-:W-:Y:S01]  /*8970*/  @!P1 LEA R24, R24, R13, 0x1 ;  /* 0x0000000d18189211 */ /* 0x000fe200078e08ff */
[----:B--2---:R1:W-:Y:S04]  /*8980*/  @!P1 STS [R20], R23 ;  /* 0x0000001714009388 */ /* 0x0043e80000000800 */
[----:B---3--:R1:W-:Y:S01]  /*8990*/  @!P1 STS.U16 [R24], R3 ;  /* 0x0000000318009388 */ /* 0x0083e20000000400 */
[----:B------:R-:W-:-:S05]  /*89a0*/  NOP ;  /* 0x0000000000007918 */ /* 0x000fca0000000000 */
[----:B------:R-:W-:Y:S05]  /*89b0*/  @P0 BRA `(.L_x_651) ;  /* 0xfffffff000840947 */ /* 0x000fea000383ffff */
.L_x_634:
        /* <DEDUP_REMOVED lines=8> */
[----:B------:R-:W-:Y:S02]  /*8a40*/  ISETP.GE.U32.AND P1, PT, R17, 0x60, PT ;  /* 0x000000601100780c */ /* 0x000fe40003f26070 */
[----:B------:R-:W-:-:S09]  /*8a50*/  MOV R5, R9 ;  /* 0x0000000900057202 */ /* 0x000fd20000000f00 */
[----:B------:R-:W-:Y:S05]  /*8a60*/  @!P0 BRA `(.L_x_655) ;  /* 0x0000000000608947 */ /* 0x000fea0003800000 */
[----:B------:R-:W5:Y:S01]  /*8a70*/  LDS R5, [R38] ;  /* 0x0000000026057984 */ /* 0x000f620000000800 */
[----:B-12---:R-:W5:Y:S01]  /*8a80*/  LDC R20, c[0x0][0x38c] ;  /* 0x0000e300ff147b82 */ /* 0x006f620000000800 */
[----:B----4-:R-:W-:-:S07]  /*8a90*/  IMAD.MOV.U32 R21, RZ, RZ, 0x1 ;  /* 0x00000001ff157424 */ /* 0x010fce00078e00ff */
[----:B---3--:R-:W1:Y:S01]  /*8aa0*/  LDC.64 R2, c[0x0][0x3a0] ;  /* 0x0000e800ff027b82 */ /* 0x008e620000000a00 */
[----:B-----5:R-:W-:-:S05]  /*8ab0*/  IMAD R5, R40, R20, R5 ;  /* 0x0000001428057224 */ /* 0x020fca00078e0205 */
[----:B-1----:R-:W-:-:S04]  /*8ac0*/  IADD3 R18, P0, PT, R5, R2, RZ ;  /* 0x0000000205127210 */ /* 0x002fc80007f1e0ff */
[----:B------:R-:W-:Y:S02]  /*8ad0*/  LEA.HI.X.SX32 R19, R5, R3, 0x1, P0 ;  /* 0x0000000305137211 */ /* 0x000fe400000f0eff */
[----:B------:R-:W-:Y:S02]  /*8ae0*/  ISETP.NE.AND P0, PT, R33, RZ, PT ;  /* 0x000000ff2100720c */ /* 0x000fe40003f05270 */
[----:B------:R-:W-:Y:S01]  /*8af0*/  MOV R5, R0 ;  /* 0x0000000000057202 */ /* 0x000fe20000000f00 */
        /* <DEDUP_REMOVED lines=8> */
[-C--:B------:R-:W-:Y:S01]  /*8b80*/  LEA.HI.X.SX32 R19, R5, R3.reuse, 0x1, P2 ;  /* 0x0000000305137211 */ /* 0x080fe200010f0eff */
[----:B------:R-:W-:Y:S01]  /*8b90*/  IMAD.MOV.U32 R5, RZ, RZ, R4 ;  /* 0x000000ffff057224 */ /* 0x000fe200078e0004 */
[----:B------:R-:W-:Y:S02]  /*8ba0*/  @P0 MOV R5, R6 ;  /* 0x0000000600050202 */ /* 0x000fe40000000f00 */
[C---:B------:R-:W-:Y:S01]  /*8bb0*/  @P0 IADD3 R2, P3, PT, R20.reuse, R2, RZ ;  /* 0x0000000214020210 */ /* 0x040fe20007f7e0ff */
[----:B------:R1:W-:Y:S03]  /*8bc0*/  STG.E.U8 desc[UR8][R18.64], R21 ;  /* 0x0000001512007986 */ /* 0x0003e6000c101108 */
[----:B------:R-:W-:-:S05]  /*8bd0*/  @P0 LEA.HI.X.SX32 R3, R20, R3, 0x1, P3 ;  /* 0x0000000314030211 */ /* 0x000fca00018f0eff */
[----:B------:R1:W-:Y:S04]  /*8be0*/  @P0 STG.E.U8 desc[UR8][R2.64], R21 ;  /* 0x0000001502000986 */ /* 0x0003e8000c101108 */
.L_x_655:
[----:B0-----:R-:W-:Y:S05]  /*8bf0*/  BSYNC.RECONVERGENT B1 ;  /* 0x0000000000017941 */ /* 0x001fea0003800200 */
.L_x_654:
[----:B------:R-:W-:Y:S05]  /*8c00*/  @!P1 BRA `(.L_x_653) ;  /* 0x0000000800a89947 */ /* 0x000fea0003800000 */
[----:B-1234-:R-:W-:Y:S01]  /*8c10*/  IMAD.IADD R2, R28, 0x1, -R5 ;  /* 0x000000011c027824 */ /* 0x01efe200078e0a05 */
[----:B------:R-:W-:Y:S01]  /*8c20*/  BSSY.RECONVERGENT B1, `(.L_x_656) ;  /* 0x000005b000017945 */ /* 0x000fe20003800200 */
[----:B------:R-:W-:-:S03]  /*8c30*/  PLOP3.LUT P0, PT, PT, PT, PT, 0x80, 0x8 ;  /* 0x000000000008781c */ /* 0x000fc60003f0f070 */
[----:B------:R-:W-:-:S13]  /*8c40*/  ISETP.GT.AND P1, PT, R2, 0x180, PT ;  /* 0x000001800200780c */ /* 0x000fda0003f24270 */
[----:B------:R-:W-:Y:S05]  /*8c50*/  @!P1 BRA `(.L_x_657) ;  /* 0x00000004005c9947 */ /* 0x000fea0003800000 */
[----:B------:R-:W-:Y:S02]  /*8c60*/  PLOP3.LUT P0, PT, PT, PT, PT, 0x8, 0x80 ;  /* 0x000000000080781c */ /* 0x000fe40003f0e170 */
[----:B------:R-:W-:-:S11]  /*8c70*/  IADD3 R30, PT, PT, R28, -0x180, RZ ;  /* 0xfffffe801c1e7810 */ /* 0x000fd60007ffe0ff */
.L_x_658:
        /* <DEDUP_REMOVED lines=85> */
.L_x_657:
[----:B------:R-:W-:Y:S05]  /*91d0*/  BSYNC.RECONVERGENT B1 ;  /* 0x0000000000017941 */ /* 0x000fea0003800200 */
.L_x_656:
[----:B--2---:R-:W-:Y:S01]  /*91e0*/  IADD3 R2, PT, PT, -R5, R28, RZ ;  /* 0x0000001c05027210 */ /* 0x004fe20007ffe1ff */
[----:B------:R-:W-:Y:S03]  /*91f0*/  BSSY.RECONVERGENT B1, `(.L_x_659) ;  /* 0x0000031000017945 */ /* 0x000fe60003800200 */
[----:B------:R-:W-:-:S13]  /*9200*/  ISETP.GT.AND P1, PT, R2, 0x80, PT ;  /* 0x000000800200780c */ /* 0x000fda0003f24270 */
[----:B------:R-:W-:Y:S05]  /*9210*/  @!P1 BRA `(.L_x_660) ;  /* 0x0000000000b89947 */ /* 0x000fea0003800000 */
[C---:B------:R-:W-:Y:S01]  /*9220*/  IMAD R20, R5.reuse, 0x4, R34 ;  /* 0x0000000405147824 */ /* 0x040fe200078e0222 */
[----:B------:R-:W0:Y:S01]  /*9230*/  LDCU UR10, c[0x0][0x38c] ;  /* 0x00007180ff0a77ac */ /* 0x000e220008000800 */
[----:B------:R-:W-:Y:S01]  /*9240*/  HFMA2 R29, -RZ, RZ, 0, 5.9604644775390625e-08 ;  /* 0x00000001ff1d7431 */ /* 0x000fe200000001ff */
        /* <DEDUP_REMOVED lines=43> */
.L_x_660:
[----:B------:R-:W-:Y:S05]  /*9500*/  BSYNC.RECONVERGENT B1 ;  /* 0x0000000000017941 */ /* 0x000fea0003800200 */
.L_x_659:
        /* <DEDUP_REMOVED lines=26> */
.L_x_653:
[----:B0-----:R-:W-:Y:S05]  /*96b0*/  BSYNC.RECONVERGENT B0 ;  /* 0x0000000000007941 */ /* 0x001fea0003800200 */
.L_x_652:
[----:B------:R-:W0:Y:S01]  /*96c0*/  LDC R5, c[0x0][0x38c] ;  /* 0x0000e300ff057b82 */ /* 0x000e220000000800 */
[----:B------:R-:W-:Y:S01]  /*96d0*/  BSSY.RECONVERGENT B0, `(.L_x_661) ;  /* 0x000007d000007945 */ /* 0x000fe20003800200 */
[----:B0-----:R-:W-:-:S13]  /*96e0*/  ISETP.GE.AND P0, PT, R9, R5, PT ;  /* 0x000000050900720c */ /* 0x001fda0003f06270 */
[----:B------:R-:W-:Y:S05]  /*96f0*/  @P0 BRA `(.L_x_662) ;  /* 0x0000000400e80947 */ /* 0x000fea0003800000 */
[----:B------:R-:W-:Y:S01]  /*9700*/  ISETP.NE.AND P0, PT, R37, RZ, PT ;  /* 0x000000ff2500720c */ /* 0x000fe20003f05270 */
[----:B------:R-:W-:Y:S01]  /*9710*/  BSSY.RECONVERGENT B1, `(.L_x_663) ;  /* 0x0000013000017945 */ /* 0x000fe20003800200 */
[----:B------:R-:W-:Y:S02]  /*9720*/  ISETP.GE.U32.AND P1, PT, R16, 0x60, PT ;  /* 0x000000601000780c */ /* 0x000fe40003f26070 */
[----:B-12---:R-:W-:-:S09]  /*9730*/  MOV R22, R9 ;  /* 0x0000000900167202 */ /* 0x006fd20000000f00 */
[----:B------:R-:W-:Y:S05]  /*9740*/  @!P0 BRA `(.L_x_664) ;  /* 0x00000000003c8947 */ /* 0x000fea0003800000 */
[----:B---34-:R-:W0:Y:S01]  /*9750*/  LDS.U16 R19, [R32] ;  /* 0x0000000020137984 */ /* 0x018e220000000400 */
[----:B------:R-:W1:Y:S01]  /*9760*/  LDC.64 R2, c[0x0][0x398] ;  /* 0x0000e600ff027b82 */ /* 0x000e620000000a00 */
[----:B------:R-:W-:Y:S01]  /*9770*/  IMAD R21, R40, R5, R9 ;  /* 0x0000000528157224 */ /* 0x000fe200078e0209 */
[----:B------:R-:W-:Y:S01]  /*9780*/  ISETP.NE.AND P0, PT, R37, 0x1, PT ;  /* 0x000000012500780c */ /* 0x000fe20003f05270 */
[----:B------:R-:W-:Y:S02]  /*9790*/  IMAD.MOV.U32 R22, RZ, RZ, R0 ;  /* 0x000000ffff167224 */ /* 0x000fe400078e0000 */
[----:B-1----:R-:W-:-:S05]  /*97a0*/  IMAD.WIDE R2, R21, 0x2, R2 ;  /* 0x0000000215027825 */ /* 0x002fca00078e0202 */
        /* <DEDUP_REMOVED lines=9> */
.L_x_664:
[----:B------:R-:W-:Y:S05]  /*9840*/  BSYNC.RECONVERGENT B1 ;  /* 0x0000000000017941 */ /* 0x000fea0003800200 */
.L_x_663:
        /* <DEDUP_REMOVED lines=8> */
.L_x_667:
[----:B------:R-:W-:Y:S01]  /*98d0*/  LEA R30, R22, R14, 0x1 ;  /* 0x0000000e161e7211 */ /* 0x000fe200078e08ff */
[----:B--2---:R-:W0:Y:S01]  /*98e0*/  LDC.64 R2, c[0x0][0x398] ;  /* 0x0000e600ff027b82 */ /* 0x004e220000000a00 */
[----:B------:R-:W-:-:S03]  /*98f0*/  IMAD R19, R40, R5, R22 ;  /* 0x0000000528137224 */ /* 0x000fc600078e0216 */
        /* <DEDUP_REMOVED lines=22> */
[----:B---3--:R-:W-:-:S03]  /*9a60*/  IADD3 R18, PT, PT, R22, 0x100, RZ ;  /* 0x0000010016127810 */ /* 0x008fc60007ffe0ff */
[-C--:B------:R-:W-:Y:S01]  /*9a70*/  IMAD R21, R40, R5.reuse, R20 ;  /* 0x0000000528157224 */ /* 0x080fe200078e0214 */
[C---:B------:R-:W-:Y:S01]  /*9a80*/  IADD3 R44, PT, PT, R22.reuse, 0x180, RZ ;  /* 0x00000180162c7810 */ /* 0x040fe20007ffe0ff */
[----:B------:R-:W-:Y:S02]  /*9a90*/  VIADD R22, R22, 0x200 ;  /* 0x0000020016167836 */ /* 0x000fe40000000000 */
[CC--:B------:R-:W-:Y:S02]  /*9aa0*/  IMAD R19, R40.reuse, R5.reuse, R18 ;  /* 0x0000000528137224 */ /* 0x0c0fe400078e0212 */
[----:B------:R-:W-:Y:S01]  /*9ab0*/  IMAD R44, R40, R5, R44 ;  /* 0x00000005282c7224 */ /* 0x000fe200078e022c */
[----:B------:R-:W-:Y:S01]  /*9ac0*/  ISETP.GE.AND P1, PT, R22, R23, PT ;  /* 0x000000171600720c */ /* 0x000fe20003f26270 */
[----:B------:R-:W-:-:S04]  /*9ad0*/  IMAD.WIDE R20, R21, 0x2, R2 ;  /* 0x0000000215147825 */ /* 0x000fc800078e0202 */
[--C-:B------:R-:W-:Y:S01]  /*9ae0*/  IMAD.WIDE R18, R19, 0x2, R2.reuse ;  /* 0x0000000213127825 */ /* 0x100fe200078e0202 */
[----:B-----5:R2:W-:Y:S03]  /*9af0*/  STG.E.U16 desc[UR8][R20.64], R45 ;  /* 0x0000002d14007986 */ /* 0x0205e6000c101508 */
[----:B------:R-:W-:Y:S01]  /*9b00*/  IMAD.WIDE R2, R44, 0x2, R2 ;  /* 0x000000022c027825 */ /* 0x000fe200078e0202 */
[----:B0-----:R2:W-:Y:S04]  /*9b10*/  STG.E.U16 desc[UR8][R20.64+0x40], R24 ;  /* 0x0000401814007986 */ /* 0x0015e8000c101508 */
[----:B------:R2:W-:Y:S04]  /*9b20*/  STG.E.U16 desc[UR8][R20.64+0x80], R26 ;  /* 0x0000801a14007986 */ /* 0x0005e8000c101508 */
[----:B------:R2:W-:Y:S04]  /*9b30*/  STG.E.U16 desc[UR8][R20.64+0xc0], R28 ;  /* 0x0000c01c14007986 */ /* 0x0005e8000c101508 */
        /* <DEDUP_REMOVED lines=9> */
.L_x_666:
[----:B------:R-:W-:Y:S05]  /*9bd0*/  BSYNC.RECONVERGENT B1 ;  /* 0x0000000000017941 */ /* 0x000fea0003800200 */
.L_x_665:
[----:B--2---:R-:W-:Y:S01]  /*9be0*/  IADD3 R2, PT, PT, -R22, R5, RZ ;  /* 0x0000000516027210 */ /* 0x004fe20007ffe1ff */
[----:B------:R-:W-:Y:S03]  /*9bf0*/  BSSY.RECONVERGENT B1, `(.L_x_668) ;  /* 0x000001c000017945 */ /* 0x000fe60003800200 */
[----:B------:R-:W-:-:S13]  /*9c00*/  ISETP.GT.AND P1, PT, R2, 0x80, PT ;  /* 0x000000800200780c */ /* 0x000fda0003f24270 */
[----:B------:R-:W-:Y:S05]  /*9c10*/  @!P1 BRA `(.L_x_669) ;  /* 0x0000000000649947 */ /* 0x000fea0003800000 */
[C---:B------:R-:W-:Y:S01]  /*9c20*/  LEA R20, R22.reuse, R14, 0x1 ;  /* 0x0000000e16147211 */ /* 0x040fe200078e08ff */
[----:B------:R-:W0:Y:S01]  /*9c30*/  LDC.64 R2, c[0x0][0x398] ;  /* 0x0000e600ff027b82 */ /* 0x000e220000000a00 */
[----:B------:R-:W-:Y:S01]  /*9c40*/  VIADD R18, R22, 0x80 ;  /* 0x0000008016127836 */ /* 0x000fe20000000000 */
        /* <DEDUP_REMOVED lines=22> */
.L_x_669:
[----:B------:R-:W-:Y:S05]  /*9db0*/  BSYNC.RECONVERGENT B1 ;  /* 0x0000000000017941 */ /* 0x000fea0003800200 */
.L_x_668:
        /* <DEDUP_REMOVED lines=14> */
.L_x_662:
[----:B------:R-:W-:Y:S05]  /*9ea0*/  BSYNC.RECONVERGENT B0 ;  /* 0x0000000000007941 */ /* 0x000fea0003800200 */
.L_x_661:
[----:B------:R5:W-:Y:S06]  /*9eb0*/  MEMBAR.SC.CTA ;  /* 0x0000000000007992 */ /* 0x000bec0000000000 */
[----:B-----5:R-:W5:Y:S01]  /*9ec0*/  LDCU UR5, c[0x0][0x370] ;  /* 0x00006e00ff0577ac */ /* 0x020f620008000800 */
[----:B------:R-:W-:Y:S01]  /*9ed0*/  NOP ;  /* 0x0000000000007918 */ /* 0x000fe20000000000 */
[----:B-----5:R-:W-:-:S06]  /*9ee0*/  UIADD3 UR4, UPT, UPT, UR5, UR4, URZ ;  /* 0x0000000405047290 */ /* 0x020fcc000fffe0ff */
[----:B------:R-:W-:-:S13]  /*9ef0*/  ISETP.LE.AND P0, PT, R8, UR4, PT ;  /* 0x0000000408007c0c */ /* 0x000fda000bf03270 */
[----:B------:R-:W-:Y:S05]  /*9f00*/  @!P0 BRA `(.L_x_670) ;  /* 0xffffff6400488947 */ /* 0x000fea000383ffff */
[----:B------:R-:W-:Y:S05]  /*9f10*/  EXIT ;  /* 0x000000000000794d */ /* 0x000fea0003800000 */
        .weak           $__internal_6_$__cuda_sm20_div_rn_f64_full
        .type           $__internal_6_$__cuda_sm20_div_rn_f64_full,@function
        .size           $__internal_6_$__cuda_sm20_div_rn_f64_full,($__internal_7_$__cuda_sm20_rcp_rn_f32_slowpath - $__internal_6_$__cuda_sm20_div_rn_f64_full)
$__internal_6_$__cuda_sm20_div_rn_f64_full:
[----:B------:R-:W-:Y:S01]  /*9f20*/  FSETP.GEU.AND P3, PT, |R19|, 1.469367938527859385e-39, PT ;  /* 0x001000001300780b */ /* 0x000fe20003f6e200 */
[----:B------:R-:W-:Y:S01]  /*9f30*/  BSSY.RECONVERGENT B3, `(.L_x_671) ;  /* 0x0000056000037945 */ /* 0x000fe20003800200 */
[C---:B------:R-:W-:Y:S02]  /*9f40*/  FSETP.GEU.AND P0, PT, |R23|.reuse, 1.469367938527859385e-39, PT ;  /* 0x001000001700780b */ /* 0x040fe40003f0e200 */
[----:B------:R-:W-:Y:S02]  /*9f50*/  LOP3.LUT R20, R23, 0x800fffff, RZ, 0xc0, !PT ;  /* 0x800fffff17147812 */ /* 0x000fe400078ec0ff */
[----:B------:R-:W-:Y:S02]  /*9f60*/  LOP3.LUT R41, R19, 0x7ff00000, RZ, 0xc0, !PT ;  /* 0x7ff0000013297812 */ /* 0x000fe400078ec0ff */
[----:B------:R-:W-:Y:S01]  /*9f70*/  LOP3.LUT R21, R20, 0x3ff00000, RZ, 0xfc, !PT ;  /* 0x3ff0000014157812 */ /* 0x000fe200078efcff */
[----:B------:R-:W-:Y:S01]  /*9f80*/  IMAD.MOV.U32 R20, RZ, RZ, R22 ;  /* 0x000000ffff147224 */ /* 0x000fe200078e0016 */
[----:B------:R-:W-:-:S02]  /*9f90*/  LOP3.LUT R44, R23, 0x7ff00000, RZ, 0xc0, !PT ;  /* 0x7ff00000172c7812 */ /* 0x000fc400078ec0ff */
[----:B------:R-:W-:Y:S01]  /*9fa0*/  MOV R43, 0x1ca00000 ;  /* 0x1ca00000002b7802 */ /* 0x000fe20000000f00 */
[----:B------:R-:W-:Y:S01]  /*9fb0*/  @!P3 IMAD.MOV.U32 R28, RZ, RZ, RZ ;  /* 0x000000ffff1cb224 */ /* 0x000fe200078e00ff */
[----:B------:R-:W-:Y:S01]  /*9fc0*/  @!P3 LOP3.LUT R24, R23, 0x7ff00000, RZ, 0xc0, !PT ;  /* 0x7ff000001718b812 */ /* 0x000fe200078ec0ff */
[----:B------:R-:W-:Y:S01]  /*9fd0*/  @!P0 DMUL R20, R22, 8.98846567431157953865e+307 ;  /* 0x7fe0000016148828 */ /* 0x000fe20000000000 */
[C---:B------:R-:W-:Y:S02]  /*9fe0*/  ISETP.GE.U32.AND P2, PT, R41.reuse, R44, PT ;  /* 0x0000002c2900720c */ /* 0x040fe40003f46070 */
[----:B------:R-:W-:Y:S02]  /*9ff0*/  @!P3 ISETP.GE.U32.AND P4, PT, R41, R24, PT ;  /* 0x000000182900b20c */ /* 0x000fe40003f86070 */
[C---:B------:R-:W-:Y:S01]  /*a000*/  SEL R25, R43.reuse, 0x63400000, !P2 ;  /* 0x634000002b197807 */ /* 0x040fe20005000000 */
[----:B------:R-:W0:Y:S01]  /*a010*/  MUFU.RCP64H R27, R21 ;  /* 0x00000015001b7308 */ /* 0x000e220000001800 */
[----:B------:R-:W-:-:S02]  /*a020*/  @!P3 SEL R29, R43, 0x63400000, !P4 ;  /* 0x634000002b1db807 */ /* 0x000fc40006000000 */
[--C-:B------:R-:W-:Y:S02]  /*a030*/  LOP3.LUT R25, R25, 0x800fffff, R19.reuse, 0xf8, !PT ;  /* 0x800fffff19197812 */ /* 0x100fe400078ef813 */
[----:B------:R-:W-:Y:S02]  /*a040*/  @!P3 LOP3.LUT R29, R29, 0x80000000, R19, 0xf8, !PT ;  /* 0x800000001d1db812 */ /* 0x000fe400078ef813 */
[----:B------:R-:W-:Y:S02]  /*a050*/  MOV R24, R18 ;  /* 0x0000001200187202 */ /* 0x000fe40000000f00 */
[----:B------:R-:W-:Y:S02]  /*a060*/  @!P3 LOP3.LUT R29, R29, 0x100000, RZ, 0xfc, !PT ;  /* 0x001000001d1db812 */ /* 0x000fe400078efcff */
[----:B------:R-:W-:Y:S02]  /*a070*/  MOV R26, 0x1 ;  /* 0x00000001001a7802 */ /* 0x000fe40000000f00 */
[----:B------:R-:W-:-:S02]  /*a080*/  @!P0 LOP3.LUT R44, R21, 0x7ff00000, RZ, 0xc0, !PT ;  /* 0x7ff00000152c8812 */ /* 0x000fc400078ec0ff */
        /* <DEDUP_REMOVED lines=43> */
.L_x_672:
        /* <DEDUP_REMOVED lines=12> */
[----:B------:R-:W-:Y:S02]  /*a400*/  @!P0 MOV R26, RZ ;  /* 0x000000ff001a8202 */ /* 0x000fe40000000f00 */
[----:B------:R-:W-:Y:S01]  /*a410*/  @P0 MOV R26, RZ ;  /* 0x000000ff001a0202 */ /* 0x000fe20000000f00 */
[----:B------:R-:W-:Y:S01]  /*a420*/  @P0 IMAD.MOV.U32 R27, RZ, RZ, R18 ;  /* 0x000000ffff1b0224 */ /* 0x000fe200078e0012 */
[----:B------:R-:W-:Y:S06]  /*a430*/  BRA `(.L_x_673) ;  /* 0x0000000000147947 */ /* 0x000fec0003800000 */
.L_x_675:
[----:B------:R-:W-:Y:S02]  /*a440*/  LOP3.LUT R27, R23, 0x80000, RZ, 0xfc, !PT ;  /* 0x00080000171b7812 */ /* 0x000fe400078efcff */
[----:B------:R-:W-:Y:S01]  /*a450*/  MOV R26, R22 ;  /* 0x00000016001a7202 */ /* 0x000fe20000000f00 */
[----:B------:R-:W-:Y:S06]  /*a460*/  BRA `(.L_x_673) ;  /* 0x0000000000087947 */ /* 0x000fec0003800000 */
.L_x_674:
[----:B------:R-:W-:Y:S02]  /*a470*/  LOP3.LUT R27, R19, 0x80000, RZ, 0xfc, !PT ;  /* 0x00080000131b7812 */ /* 0x000fe400078efcff */
[----:B------:R-:W-:-:S07]  /*a480*/  MOV R26, R18 ;  /* 0x00000012001a7202 */ /* 0x000fce0000000f00 */
.L_x_673:
[----:B------:R-:W-:Y:S05]  /*a490*/  BSYNC.RECONVERGENT B3 ;  /* 0x0000000000037941 */ /* 0x000fea0003800200 */
.L_x_671:
[----:B------:R-:W-:Y:S02]  /*a4a0*/  HFMA2 R43, -RZ, RZ, 0, 0 ;  /* 0x00000000ff2b7431 */ /* 0x000fe400000001ff */
[----:B------:R-:W-:Y:S01]  /*a4b0*/  IMAD.MOV.U32 R18, RZ, RZ, R26 ;  /* 0x000000ffff127224 */ /* 0x000fe200078e001a */
[----:B------:R-:W-:Y:S01]  /*a4c0*/  MOV R19, R27 ;  /* 0x0000001b00137202 */ /* 0x000fe20000000f00 */
[----:B------:R-:W-:Y:S06]  /*a4d0*/  RET.REL.NODEC R42 `(_ZN18transformer_engine43fused_score_for_moe_aux_loss_forward_kernelI6__halfEEvPKT_iiiiPS2_PbS5_) ;  /* 0xffffff582ac87950 */ /* 0x000fec0003c3ffff */
        .weak           $__internal_7_$__cuda_sm20_rcp_rn_f32_slowpath
        .type           $__internal_7_$__cuda_sm20_rcp_rn_f32_slowpath,@function
        .size           $__internal_7_$__cuda_sm20_rcp_rn_f32_slowpath,($__internal_8_$__cuda_sm3x_div_rn_noftz_f32_slowpath - $__internal_7_$__cuda_sm20_rcp_rn_f32_slowpath)
$__internal_7_$__cuda_sm20_rcp_rn_f32_slowpath:
        /* <DEDUP_REMOVED lines=15> */
.L_x_677:
[----:B------:R-:W-:-:S04]  /*a5d0*/  IADD3 R26, PT, PT, R24, -0xfd, RZ ;  /* 0xffffff03181a7810 */ /* 0x000fc80007ffe0ff */
[----:B------:R-:W-:-:S13]  /*a5e0*/  ISETP.GT.U32.AND P0, PT, R26, 0x1, PT ;  /* 0x000000011a00780c */ /* 0x000fda0003f04070 */
[----:B------:R-:W-:Y:S05]  /*a5f0*/  @P0 BRA `(.L_x_679) ;  /* 0x0000000000780947 */ /* 0x000fea0003800000 */
[----:B------:R-:W-:Y:S01]  /*a600*/  LOP3.LUT R3, R2, 0x7fffff, RZ, 0xc0, !PT ;  /* 0x007fffff02037812 */ /* 0x000fe200078ec0ff */
[----:B------:R-:W-:-:S03]  /*a610*/  IMAD.MOV.U32 R23, RZ, RZ, 0x3 ;  /* 0x00000003ff177424 */ /* 0x000fc600078e00ff */
        /* <DEDUP_REMOVED lines=11> */
[----:B------:R-:W-:Y:S02]  /*a6d0*/  LOP3.LUT R23, R23, R20, RZ, 0xc0, !PT ;  /* 0x0000001417177212 */ /* 0x000fe400078ec0ff */
[----:B------:R-:W-:-:S02]  /*a6e0*/  IADD3 R21, PT, PT, -R21, RZ, RZ ;  /* 0x000000ff15157210 */ /* 0x000fc40007ffe1ff */
[-C--:B------:R-:W-:Y:S02]  /*a6f0*/  SHF.R.U32.HI R23, RZ, R26.reuse, R23 ;  /* 0x0000001aff177219 */ /* 0x080fe40000011617 */
        /* <DEDUP_REMOVED lines=10> */
[----:B------:R-:W-:-:S04]  /*a7a0*/  @!P0 IADD3 R3, PT, PT, R3, 0x1, RZ ;  /* 0x0000000103038810 */ /* 0x000fc80007ffe0ff */
[----:B------:R-:W-:-:S04]  /*a7b0*/  @!P1 SHF.L.U32 R3, R3, 0x1, RZ ;  /* 0x0000000103039819 */ /* 0x000fc800000006ff */
[----:B------:R-:W-:Y:S01]  /*a7c0*/  LOP3.LUT R20, R3, 0x80000000, R2, 0xf8, !PT ;  /* 0x8000000003147812 */ /* 0x000fe200078ef802 */
[----:B------:R-:W-:Y:S06]  /*a7d0*/  BRA `(.L_x_678) ;  /* 0x0000000000047947 */ /* 0x000fec0003800000 */
.L_x_679:
[----:B------:R0:W1:Y:S02]  /*a7e0*/  MUFU.RCP R20, R2 ;  /* 0x0000000200147308 */ /* 0x0000640000001000 */
.L_x_678:
[----:B------:R-:W-:Y:S05]  /*a7f0*/  BSYNC.RECONVERGENT B3 ;  /* 0x0000000000037941 */ /* 0x000fea0003800200 */
.L_x_676:
[----:B0-----:R-:W-:Y:S01]  /*a800*/  IMAD.MOV.U32 R2, RZ, RZ, R19 ;  /* 0x000000ffff027224 */ /* 0x001fe200078e0013 */
[----:B------:R-:W-:-:S04]  /*a810*/  MOV R3, 0x0 ;  /* 0x0000000000037802 */ /* 0x000fc80000000f00 */
[----:B-1----:R-:W-:Y:S05]  /*a820*/  RET.REL.NODEC R2 `(_ZN18transformer_engine43fused_score_for_moe_aux_loss_forward_kernelI6__halfEEvPKT_iiiiPS2_PbS5_) ;  /* 0xffffff5402f47950 */ /* 0x002fea0003c3ffff */
        .weak           $__internal_8_$__cuda_sm3x_div_rn_noftz_f32_slowpath
        .type           $__internal_8_$__cuda_sm3x_div_rn_noftz_f32_slowpath,@function
        .size           $__internal_8_$__cuda_sm3x_div_rn_noftz_f32_slowpath,(.L_x_900 - $__internal_8_$__cuda_sm3x_div_rn_noftz_f32_slowpath)
$__internal_8_$__cuda_sm3x_div_rn_noftz_f32_slowpath:
        /* <DEDUP_REMOVED lines=10> */
[----:B------:R-:W-:Y:S01]  /*a8d0*/  @!P0 MOV R3, RZ ;  /* 0x000000ff00038202 */ /* 0x000fe20000000f00 */
        /* <DEDUP_REMOVED lines=19> */
[----:B------:R-:W-:Y:S01]  /*aa10*/  @P0 IMAD.MOV.U32 R3, RZ, RZ, RZ ;  /* 0x000000ffff030224 */ /* 0x000fe200078e00ff */
[----:B------:R-:W-:Y:S01]  /*aa20*/  @!P0 MOV R3, 0xffffffc0 ;  /* 0xffffffc000038802 */ /* 0x000fe20000000f00 */
[----:B------:R-:W-:Y:S01]  /*aa30*/  @!P0 FFMA R2, R2, 1.84467440737095516160e+19, RZ ;  /* 0x5f80000002028823 */ /* 0x000fe200000000ff */
[----:B------:R-:W-:Y:S02]  /*aa40*/  @!P1 FFMA R23, R5, 1.84467440737095516160e+19, RZ ;  /* 0x5f80000005179823 */ /* 0x000fe400000000ff */
[----:B------:R-:W-:-:S07]  /*aa50*/  @!P1 IADD3 R3, PT, PT, R3, 0x40, RZ ;  /* 0x0000004003039810 */ /* 0x000fce0007ffe0ff */
.L_x_681:
[----:B------:R-:W-:Y:S01]  /*aa60*/  LEA R22, R21, 0xc0800000, 0x17 ;  /* 0xc080000015167811 */ /* 0x000fe200078eb8ff */
[----:B------:R-:W-:Y:S04]  /*aa70*/  BSSY.RECONVERGENT B4, `(.L_x_686) ;  /* 0x0000036000047945 */ /* 0x000fe80003800200 */
[----:B------:R-:W-:Y:S01]  /*aa80*/  IMAD.IADD R24, R23, 0x1, -R22 ;  /* 0x0000000117187824 */ /* 0x000fe200078e0a16 */
[----:B------:R-:W-:-:S03]  /*aa90*/  IADD3 R22, PT, PT, R26, -0x7f, RZ ;  /* 0xffffff811a167810 */ /* 0x000fc60007ffe0ff */
[----:B------:R-:W0:Y:S01]  /*aaa0*/  MUFU.RCP R23, R24 ;  /* 0x0000001800177308 */ /* 0x000e220000001000 */
[----:B------:R-:W-:Y:S01]  /*aab0*/  FADD.FTZ R25, -R24, -RZ ;  /* 0x800000ff18197221 */ /* 0x000fe20000010100 */
[C---:B------:R-:W-:Y:S01]  /*aac0*/  IMAD R2, R22.reuse, -0x800000, R2 ;  /* 0xff80000016027824 */ /* 0x040fe200078e0202 */
[----:B------:R-:W-:-:S04]  /*aad0*/  IADD3 R22, PT, PT, R22, 0x7f, -R21 ;  /* 0x0000007f16167810 */ /* 0x000fc80007ffe815 */
[----:B------:R-:W-:Y:S01]  /*aae0*/  IADD3 R22, PT, PT, R22, R3, RZ ;  /* 0x0000000316167210 */ /* 0x000fe20007ffe0ff */
        /* <DEDUP_REMOVED lines=8> */
[----:B------:R-:W-:-:S05]  /*ab70*/  LOP3.LUT R21, R21, 0xff, RZ, 0xc0, !PT ;  /* 0x000000ff15157812 */ /* 0x000fca00078ec0ff */
[----:B------:R-:W-:-:S05]  /*ab80*/  IMAD.IADD R27, R21, 0x1, R22 ;  /* 0x00000001151b7824 */ /* 0x000fca00078e0216 */
[----:B------:R-:W-:-:S04]  /*ab90*/  IADD3 R3, PT, PT, R27, -0x1, RZ ;  /* 0xffffffff1b037810 */ /* 0x000fc80007ffe0ff */
        /* <DEDUP_REMOVED lines=31> */
.L_x_688:
[----:B------:R-:W-:-:S04]  /*ad90*/  LOP3.LUT R2, R2, 0x80000000, RZ, 0xc0, !PT ;  /* 0x8000000002027812 */ /* 0x000fc800078ec0ff */
[----:B------:R-:W-:Y:S01]  /*ada0*/  LOP3.LUT R2, R2, 0x7f800000, RZ, 0xfc, !PT ;  /* 0x7f80000002027812 */ /* 0x000fe200078efcff */
[----:B------:R-:W-:Y:S06]  /*adb0*/  BRA `(.L_x_689) ;  /* 0x0000000000047947 */ /* 0x000fec0003800000 */
.L_x_687:
[----:B------:R-:W-:-:S07]  /*adc0*/  LEA R2, R22, R2, 0x17 ;  /* 0x0000000216027211 */ /* 0x000fce00078eb8ff */
.L_x_689:
[----:B------:R-:W-:Y:S05]  /*add0*/  BSYNC.RECONVERGENT B4 ;  /* 0x0000000000047941 */ /* 0x000fea0003800200 */
.L_x_686:
[----:B------:R-:W-:Y:S05]  /*ade0*/  BRA `(.L_x_690) ;  /* 0x0000000000207947 */ /* 0x000fea0003800000 */
.L_x_685:
[----:B------:R-:W-:-:S04]  /*adf0*/  LOP3.LUT R2, R23, 0x80000000, R2, 0x48, !PT ;  /* 0x8000000017027812 */ /* 0x000fc800078e4802 */
[----:B------:R-:W-:Y:S01]  /*ae00*/  LOP3.LUT R2, R2, 0x7f800000, RZ, 0xfc, !PT ;  /* 0x7f80000002027812 */ /* 0x000fe200078efcff */
[----:B------:R-:W-:Y:S06]  /*ae10*/  BRA `(.L_x_690) ;  /* 0x0000000000147947 */ /* 0x000fec0003800000 */
.L_x_684:
[----:B------:R-:W-:Y:S01]  /*ae20*/  LOP3.LUT R2, R23, 0x80000000, R2, 0x48, !PT ;  /* 0x8000000017027812 */ /* 0x000fe200078e4802 */
[----:B------:R-:W-:Y:S06]  /*ae30*/  BRA `(.L_x_690) ;  /* 0x00000000000c7947 */ /* 0x000fec0003800000 */
.L_x_683:
[----:B------:R-:W0:Y:S01]  /*ae40*/  MUFU.RSQ R2, -QNAN ;  /* 0xffc0000000027908 */ /* 0x000e220000001400 */
[----:B------:R-:W-:Y:S05]  /*ae50*/  BRA `(.L_x_690) ;  /* 0x0000000000047947 */ /* 0x000fea0003800000 */
.L_x_682:
[----:B------:R-:W-:-:S07]  /*ae60*/  FADD.FTZ R2, R2, R5 ;  /* 0x0000000502027221 */ /* 0x000fce0000010000 */
.L_x_690:
[----:B------:R-:W-:Y:S05]  /*ae70*/  BSYNC.RECONVERGENT B3 ;  /* 0x0000000000037941 */ /* 0x000fea0003800200 */
.L_x_680:
[----:B------:R-:W-:Y:S02]  /*ae80*/  HFMA2 R3, -RZ, RZ, 0, 0 ;  /* 0x00000000ff037431 */ /* 0x000fe400000001ff */
[----:B0-----:R-:W-:Y:S01]  /*ae90*/  IMAD.MOV.U32 R21, RZ, RZ, R2 ;  /* 0x000000ffff157224 */ /* 0x001fe200078e0002 */
[----:B------:R-:W-:-:S04]  /*aea0*/  MOV R2, R20 ;  /* 0x0000001400027202 */ /* 0x000fc80000000f00 */
[----:B------:R-:W-:Y:S05]  /*aeb0*/  RET.REL.NODEC R2 `(_ZN18transformer_engine43fused_score_for_moe_aux_loss_forward_kernelI6__halfEEvPKT_iiiiPS2_PbS5_) ;  /* 0xffffff5002507950 */ /* 0x000fea0003c3ffff */
.L_x_691:
        /* <DEDUP_REMOVED lines=12> */
.L_x_900:


//--------------------- .text._ZN18transformer_engine43fused_score_for_moe_aux_loss_forward_kernelIfEEvPKT_iiiiPS1_PbS4_ --------------------------
	.section	.text._ZN18transformer_engine43fused_score_for_moe_aux_loss_forward_kernelIfEEvPKT_iiiiPS1_PbS4_,"ax",@progbits
	.align	128
        .global         _ZN18transformer_engine43fused_score_for_moe_aux_loss_forward_kernelIfEEvPKT_iiiiPS1_PbS4_
        .type           _ZN18transformer_engine43fused_score_for_moe_aux_loss_forward_kernelIfEEvPKT_iiiiPS1_PbS4_,@function
        .size           _ZN18transformer_engine43fused_score_for_moe_aux_loss_forward_kernelIfEEvPKT_iiiiPS1_PbS4_,(.L_x_903 - _ZN18transformer_engine43fused_score_for_moe_aux_loss_forward_kernelIfEEvPKT_iiiiPS1_PbS4_)
        .other          _ZN18transformer_engine43fused_score_for_moe_aux_loss_forward_kernelIfEEvPKT_iiiiPS1_PbS4_,@"STO_CUDA_ENTRY STV_DEFAULT"
_ZN18transformer_engine43fused_score_for_moe_aux_loss_forward_kernelIfEEvPKT_iiiiPS1_PbS4_:
.text._ZN18transformer_engine43fused_score_for_moe_aux_loss_forward_kernelIfEEvPKT_iiiiPS1_PbS4_:
        /* <DEDUP_REMOVED lines=67> */
.L_x_870:
        /* <DEDUP_REMOVED lines=24> */
.L_x_699:
[----:B-1----:R-:W0:Y:S01]  /*05b0*/  LDC.64 R2, c[0x0][0x3a8] ;  /* 0x0000ea00ff027b82 */ /* 0x002e220000000a00 */
[----:B------:R-:W-:Y:S01]  /*05c0*/  IMAD R23, R40, R5, R20 ;  /* 0x0000000528177224 */ /* 0x000fe200078e0214 */
[----:B------:R-:W-:Y:S01]  /*05d0*/  MOV R25, 0xff800000 ;  /* 0xff80000000197802 */ /* 0x000fe20000000f00 */
[----:B------:R-:W-:Y:S02]  /*05e0*/  VIADD R21, R21, 0x8 ;  /* 0x0000000815157836 */ /* 0x000fe40000000000 */
[----:B------:R-:W-:Y:S01]  /*05f0*/  VIADD R20, R20, 0x100 ;  /* 0x0000010014147836 */ /* 0x000fe20000000000 */
[----:B------:R-:W-:-:S04]  /*0600*/  IADD3 R18, P0, PT, R23, UR6, RZ ;  /* 0x0000000617127c10 */ /* 0x000fc8000ff1e0ff */
[----:B------:R-:W-:Y:S02]  /*0610*/  LEA.HI.X.SX32 R19, R23, UR7, 0x1, P0 ;  /* 0x0000000717137c11 */ /* 0x000fe400080f0eff */
[----:B------:R-:W-:-:S03]  /*0620*/  ISETP.NE.AND P0, PT, R21, R22, PT ;  /* 0x000000161500720c */ /* 0x000fc60003f05270 */
[----:B------:R1:W-:Y:S01]  /*0630*/  STG.E.U8 desc[UR8][R18.64], RZ ;  /* 0x000000ff12007986 */ /* 0x0003e2000c101108 */
[----:B0-----:R-:W-:-:S05]  /*0640*/  IMAD.WIDE R2, R23, 0x4, R2 ;  /* 0x0000000417027825 */ /* 0x001fca00078e0202 */
[----:B------:R1:W-:Y:S04]  /*0650*/  STG.E desc[UR8][R2.64], R25 ;  /* 0x0000001902007986 */ /* 0x0003e8000c101908 */
[----:B------:R1:W-:Y:S04]  /*0660*/  STG.E.U8 desc[UR8][R18.64+0x20], RZ ;  /* 0x000020ff12007986 */ /* 0x0003e8000c101108 */
        /* <DEDUP_REMOVED lines=12> */
[----:B------:R1:W-:Y:S01]  /*0730*/  STG.E desc[UR8][R2.64+0x380], R25 ;  /* 0x0003801902007986 */ /* 0x0003e2000c101908 */
[----:B------:R-:W-:Y:S05]  /*0740*/  @P0 BRA `(.L_x_699) ;  /* 0xfffffffc00980947 */ /* 0x000fea000383ffff */
.L_x_698:
[----:B------:R-:W-:Y:S05]  /*0750*/  BSYNC.RECONVERGENT B3 ;  /* 0x0000000000037941 */ /* 0x000fea0003800200 */
.L_x_697:
        /* <DEDUP_REMOVED lines=9> */
[----:B------:R-:W-:Y:S02]  /*07f0*/  IMAD.MOV.U32 R23, RZ, RZ, -0x800000 ;  /* 0xff800000ff177424 */ /* 0x000fe400078e00ff */
[----:B------:R-:W-:Y:S01]  /*0800*/  VIADD R20, R20, 0x80 ;  /* 0x0000008014147836 */ /* 0x000fe20000000000 */
[----:B-1----:R-:W-:-:S04]  /*0810*/  IADD3 R18, P0, PT, R21, UR10, RZ ;  /* 0x0000000a15127c10 */ /* 0x002fc8000ff1e0ff */
[C---:B------:R-:W-:Y:S01]  /*0820*/  LEA.HI.X.SX32 R19, R21.reuse, UR11, 0x1, P0 ;  /* 0x0000000b15137c11 */ /* 0x040fe200080f0eff */
[----:B0-----:R-:W-:-:S04]  /*0830*/  IMAD.WIDE R2, R21, 0x4, R2 ;  /* 0x0000000415027825 */ /* 0x001fc800078e0202 */
[----:B------:R0:W-:Y:S04]  /*0840*/  STG.E.U8 desc[UR8][R18.64], RZ ;  /* 0x000000ff12007986 */ /* 0x0001e8000c101108 */
[----:B------:R0:W-:Y:S04]  /*0850*/  STG.E desc[UR8][R2.64], R23 ;  /* 0x0000001702007986 */ /* 0x0001e8000c101908 */
[----:B------:R0:W-:Y:S04]  /*0860*/  STG.E.U8 desc[UR8][R18.64+0x20], RZ ;  /* 0x000020ff12007986 */ /* 0x0001e8000c101108 */
[----:B------:R0:W-:Y:S04]  /*0870*/  STG.E desc[UR8][R2.64+0x80], R23 ;  /* 0x0000801702007986 */ /* 0x0001e8000c101908 */
[----:B------:R0:W-:Y:S04]  /*0880*/  STG.E.U8 desc[UR8][R18.64+0x40], RZ ;  /* 0x000040ff12007986 */ /* 0x0001e8000c101108 */
[----:B------:R0:W-:Y:S04]  /*0890*/  STG.E desc[UR8][R2.64+0x100], R23 ;  /* 0x0001001702007986 */ /* 0x0001e8000c101908 */
[----:B------:R0:W-:Y:S04]  /*08a0*/  STG.E.U8 desc[UR8][R18.64+0x60], RZ ;  /* 0x000060ff12007986 */ /* 0x0001e8000c101108 */
[----:B------:R0:W-:Y:S02]  /*08b0*/  STG.E desc[UR8][R2.64+0x180], R23 ;  /* 0x0001801702007986 */ /* 0x0001e4000c101908 */
.L_x_702:
[----:B------:R-:W-:Y:S05]  /*08c0*/  BSYNC.RECONVERGENT B3 ;  /* 0x0000000000037941 */ /* 0x000fea0003800200 */
.L_x_701:
        /* <DEDUP_REMOVED lines=18> */
[----:B------:R1:W-:Y:S02]  /*09f0*/  STG.E desc[UR8][R2.64+0x80], R23 ;  /* 0x0000801702007986 */ /* 0x0003e4000c101908 */
.L_x_705:
[----:B------:R-:W-:Y:S05]  /*0a00*/  BSYNC.RECONVERGENT B3 ;  /* 0x0000000000037941 */ /* 0x000fea0003800200 */
.L_x_704:
[----:B------:R-:W-:Y:S04]  /*0a10*/  BSSY.RECONVERGENT B3, `(.L_x_706) ;  /* 0x000000b000037945 */ /* 0x000fe80003800200 */
[----:B------:R-:W-:Y:S05]  /*0a20*/  @P0 BRA `(.L_x_707) ;  /* 0x0000000000240947 */ /* 0x000fea0003800000 */
[----:B01----:R-:W0:Y:S01]  /*0a30*/  LDC.64 R2, c[0x0][0x3a8] ;  /* 0x0000ea00ff027b82 */ /* 0x003e220000000a00 */
[----:B------:R-:W1:Y:S01]  /*0a40*/  LDCU.64 UR10, c[0x0][0x3a0] ;  /* 0x00007400ff0a77ac */ /* 0x000e620008000a00 */
[----:B------:R-:W-:Y:S01]  /*0a50*/  IMAD R21, R40, R5, R20 ;  /* 0x0000000528157224 */ /* 0x000fe200078e0214 */
[----:B------:R-:W-:-:S04]  /*0a60*/  MOV R23, 0xff800000 ;  /* 0xff80000000177802 */ /* 0x000fc80000000f00 */
[----:B-1----:R-:W-:-:S04]  /*0a70*/  IADD3 R18, P0, PT, R21, UR10, RZ ;  /* 0x0000000a15127c10 */ /* 0x002fc8000ff1e0ff */
[C---:B------:R-:W-:Y:S01]  /*0a80*/  LEA.HI.X.SX32 R19, R21.reuse, UR11, 0x1, P0 ;  /* 0x0000000b15137c11 */ /* 0x040fe200080f0eff */
[----:B0-----:R-:W-:-:S04]  /*0a90*/  IMAD.WIDE R2, R21, 0x4, R2 ;  /* 0x0000000415027825 */ /* 0x001fc800078e0202 */
[----:B------:R2:W-:Y:S04]  /*0aa0*/  STG.E.U8 desc[UR8][R18.64], RZ ;  /* 0x000000ff12007986 */ /* 0x0005e8000c101108 */
[----:B------:R2:W-:Y:S02]  /*0ab0*/  STG.E desc[UR8][R2.64], R23 ;  /* 0x0000001702007986 */ /* 0x0005e4000c101908 */
.L_x_707:
[----:B------:R-:W-:Y:S05]  /*0ac0*/  BSYNC.RECONVERGENT B3 ;  /* 0x0000000000037941 */ /* 0x000fea0003800200 */
.L_x_706:
[----:B------:R-:W-:Y:S05]  /*0ad0*/  BRA `(.L_x_700) ;  /* 0x0000000000ec7947 */ /* 0x000fea0003800000 */
.L_x_696:
        /* <DEDUP_REMOVED lines=10> */
.L_x_710:
        /* <DEDUP_REMOVED lines=15> */
.L_x_709:
[----:B------:R-:W-:Y:S05]  /*0c70*/  BSYNC.RECONVERGENT B3 ;  /* 0x0000000000037941 */ /* 0x000fea0003800200 */
.L_x_708:
        /* <DEDUP_REMOVED lines=15> */
.L_x_712:
[----:B------:R-:W-:Y:S05]  /*0d70*/  BSYNC.RECONVERGENT B3 ;  /* 0x0000000000037941 */ /* 0x000fea0003800200 */
.L_x_711:
        /* <DEDUP_REMOVED lines=17> */
.L_x_700:
[----:B------:R-:W-:Y:S01]  /*0e90*/  ISETP.NE.AND P0, PT, R37, RZ, PT ;  /* 0x000000ff2500720c */ /* 0x000fe20003f05270 */
[----:B------:R-:W-:-:S12]  /*0ea0*/  IMAD.MOV.U32 R24, RZ, RZ, R9 ;  /* 0x000000ffff187224 */ /* 0x000fd800078e0009 */
[----:B------:R-:W-:Y:S05]  /*0eb0*/  @!P0 BREAK.RELIABLE B2 ;  /* 0x0000000000028942 */ /* 0x000fea0003800100 */
[----:B------:R-:W-:Y:S05]  /*0ec0*/  @!P0 BRA `(.L_x_703) ;  /* 0x0000000000408947 */ /* 0x000fea0003800000 */
[----:B------:R-:W-:Y:S05]  /*0ed0*/  BSYNC.RELIABLE B2 ;  /* 0x0000000000027941 */ /* 0x000fea0003800100 */
.L_x_695:
[----:B012---:R-:W0:Y:S01]  /*0ee0*/  LDC.64 R2, c[0x0][0x380] ;  /* 0x0000e000ff027b82 */ /* 0x007e220000000a00 */
[----:B------:R-:W-:-:S04]  /*0ef0*/  IMAD R19, R40, R5, R9 ;  /* 0x0000000528137224 */ /* 0x000fc800078e0209 */
[----:B0-----:R-:W-:-:S05]  /*0f00*/  IMAD.WIDE R2, R19, 0x4, R2 ;  /* 0x0000000413027825 */ /* 0x001fca00078e0202 */
[----:B------:R-:W2:Y:S01]  /*0f10*/  LDG.E R19, desc[UR8][R2.64] ;  /* 0x0000000802137981 */ /* 0x000ea2000c1e1900 */
[----:B------:R-:W-:Y:S02]  /*0f20*/  ISETP.NE.AND P0, PT, R37, 0x1, PT ;  /* 0x000000012500780c */ /* 0x000fe40003f05270 */
[----:B------:R-:W-:Y:S01]  /*0f30*/  MOV R24, R0 ;  /* 0x0000000000187202 */ /* 0x000fe20000000f00 */
[----:B--2---:R3:W-:Y:S10]  /*0f40*/  STS [R32], R19 ;  /* 0x0000001320007388 */ /* 0x0047f40000000800 */
[----:B------:R-:W-:Y:S05]  /*0f50*/  @!P0 BRA `(.L_x_703) ;  /* 0x00000000001c8947 */ /* 0x000fea0003800000 */
[----:B------:R-:W-:Y:S01]  /*0f60*/  ISETP.NE.AND P0, PT, R37, 0x2, PT ;  /* 0x000000022500780c */ /* 0x000fe20003f05270 */
[----:B---3--:R-:W2:-:S12]  /*0f70*/  LDG.E R19, desc[UR8][R2.64+0x80] ;  /* 0x0000800802137981 */ /* 0x008e98000c1e1900 */
[----:B------:R-:W3:Y:S01]  /*0f80*/  @P0 LDG.E R21, desc[UR8][R2.64+0x100] ;  /* 0x0001000802150981 */ /* 0x000ee2000c1e1900 */
[----:B------:R-:W-:Y:S02]  /*0f90*/  IMAD.MOV.U32 R24, RZ, RZ, R4 ;  /* 0x000000ffff187224 */ /* 0x000fe400078e0004 */
[----:B------:R-:W-:Y:S01]  /*0fa0*/  @P0 IMAD.MOV.U32 R24, RZ, RZ, R6 ;  /* 0x000000ffff180224 */ /* 0x000fe200078e0006 */
[----:B--2---:R4:W-:Y:S04]  /*0fb0*/  STS [R32+0x80], R19 ;  /* 0x0000801320007388 */ /* 0x0049e80000000800 */
[----:B---3--:R4:W-:Y:S02]  /*0fc0*/  @P0 STS [R32+0x100], R21 ;  /* 0x0001001520000388 */ /* 0x0089e40000000800 */
.L_x_703:
[----:B------:R-:W-:Y:S05]  /*0fd0*/  BSYNC.RECONVERGENT B1 ;  /* 0x0000000000017941 */ /* 0x000fea0003800200 */
.L_x_694:
        /* <DEDUP_REMOVED lines=9> */
.L_x_715:
[----:B0-----:R-:W0:Y:S01]  /*1070*/  LDC.64 R2, c[0x0][0x380] ;  /* 0x0000e000ff027b82 */ /* 0x001e220000000a00 */
[----:B------:R-:W-:-:S04]  /*1080*/  IMAD R23, R40, R5, R24 ;  /* 0x0000000528177224 */ /* 0x000fc800078e0218 */
[----:B0-----:R-:W-:-:S05]  /*1090*/  IMAD.WIDE R22, R23, 0x4, R2 ;  /* 0x0000000417167825 */ /* 0x001fca00078e0202 */
[----:B------:R-:W2:Y:S01]  /*10a0*/  LDG.E R28, desc[UR8][R22.64] ;  /* 0x00000008161c7981 */ /* 0x000ea2000c1e1900 */
[C---:B---34-:R-:W-:Y:S01]  /*10b0*/  IADD3 R19, PT, PT, R24.reuse, 0x100, RZ ;  /* 0x0000010018137810 */ /* 0x058fe20007ffe0ff */
[C---:B------:R-:W-:Y:S02]  /*10c0*/  VIADD R18, R24.reuse, 0x80 ;  /* 0x0000008018127836 */ /* 0x040fe40000000000 */
[----:B------:R-:W-:Y:S01]  /*10d0*/  VIADD R20, R24, 0x180 ;  /* 0x0000018018147836 */ /* 0x000fe20000000000 */
[----:B------:R-:W3:Y:S01]  /*10e0*/  LDG.E R26, desc[UR8][R22.64+0x80] ;  /* 0x00008008161a7981 */ /* 0x000ee2000c1e1900 */
[CC--:B------:R-:W-:Y:S02]  /*10f0*/  IMAD R21, R40.reuse, R5.reuse, R18 ;  /* 0x0000000528157224 */ /* 0x0c0fe400078e0212 */
[CC--:B------:R-:W-:Y:S01]  /*1100*/  IMAD R19, R40.reuse, R5.reuse, R19 ;  /* 0x0000000528137224 */ /* 0x0c0fe200078e0213 */
[----:B------:R-:W4:Y:S01]  /*1110*/  LDG.E R27, desc[UR8][R22.64+0x100] ;  /* 0x00010008161b7981 */ /* 0x000f22000c1e1900 */
[----:B------:R-:W-:-:S02]  /*1120*/  IMAD R31, R40, R5, R20 ;  /* 0x00000005281f7224 */ /* 0x000fc400078e0214 */
[--C-:B------:R-:W-:Y:S01]  /*1130*/  IMAD.WIDE R20, R21, 0x4, R2.reuse ;  /* 0x0000000415147825 */ /* 0x100fe200078e0202 */
[----:B------:R-:W5:Y:S03]  /*1140*/  LDG.E R29, desc[UR8][R22.64+0x180] ;  /* 0x00018008161d7981 */ /* 0x000f66000c1e1900 */
[----:B------:R-:W-:Y:S01]  /*1150*/  IMAD.WIDE R18, R19, 0x4, R2 ;  /* 0x0000000413127825 */ /* 0x000fe200078e0202 */
[----:B------:R-:W5:Y:S03]  /*1160*/  LDG.E R39, desc[UR8][R20.64] ;  /* 0x0000000814277981 */ /* 0x000f66000c1e1900 */
[----:B------:R-:W-:Y:S01]  /*1170*/  IMAD R42, R24, 0x4, R14 ;  /* 0x00000004182a7824 */ /* 0x000fe200078e020e */
[----:B------:R-:W5:Y:S01]  /*1180*/  LDG.E R30, desc[UR8][R20.64+0x100] ;  /* 0x00010008141e7981 */ /* 0x000f62000c1e1900 */
[----:B------:R-:W-:-:S03]  /*1190*/  IMAD.WIDE R2, R31, 0x4, R2 ;  /* 0x000000041f027825 */ /* 0x000fc600078e0202 */
[----:B------:R-:W5:Y:S04]  /*11a0*/  LDG.E R31, desc[UR8][R20.64+0x80] ;  /* 0x00008008141f7981 */ /* 0x000f68000c1e1900 */
        /* <DEDUP_REMOVED lines=8> */
[----:B--2---:R0:W-:Y:S04]  /*1230*/  STS [R42], R28 ;  /* 0x0000001c2a007388 */ /* 0x0041e80000000800 */
[----:B0-----:R-:W2:Y:S01]  /*1240*/  LDG.E R28, desc[UR8][R2.64+0x80] ;  /* 0x00008008021c7981 */ /* 0x001ea2000c1e1900 */
[----:B------:R-:W-:-:S03]  /*1250*/  IADD3 R24, PT, PT, R24, 0x200, RZ ;  /* 0x0000020018187810 */ /* 0x000fc60007ffe0ff */
[----:B---3--:R0:W-:Y:S04]  /*1260*/  STS [R42+0x80], R26 ;  /* 0x0000801a2a007388 */ /* 0x0081e80000000800 */
[----:B----4-:R0:W-:Y:S04]  /*1270*/  STS [R42+0x100], R27 ;  /* 0x0001001b2a007388 */ /* 0x0101e80000000800 */
[----:B-----5:R0:W-:Y:S04]  /*1280*/  STS [R42+0x180], R29 ;  /* 0x0001801d2a007388 */ /* 0x0201e80000000800 */
        /* <DEDUP_REMOVED lines=12> */
[----:B--2---:R0:W-:Y:S10]  /*1350*/  STS [R42+0x680], R28 ;  /* 0x0006801c2a007388 */ /* 0x0041f40000000800 */
[----:B------:R-:W-:Y:S05]  /*1360*/  @!P1 BRA `(.L_x_715) ;  /* 0xfffffffc00409947 */ /* 0x000fea000383ffff */
.L_x_714:
[----:B------:R-:W-:Y:S05]  /*1370*/  BSYNC.RECONVERGENT B1 ;  /* 0x0000000000017941 */ /* 0x000fea0003800200 */
.L_x_713:
        /* <DEDUP_REMOVED lines=10> */
[----:B------:R-:W2:Y:S04]  /*1420*/  LDG.E R20, desc[UR8][R18.64] ;  /* 0x0000000812147981 */ /* 0x000ea8000c1e1900 */
[----:B------:R-:W3:Y:S04]  /*1430*/  LDG.E R22, desc[UR8][R18.64+0x80] ;  /* 0x0000800812167981 */ /* 0x000ee8000c1e1900 */
[----:B------:R-:W4:Y:S04]  /*1440*/  LDG.E R26, desc[UR8][R18.64+0x100] ;  /* 0x00010008121a7981 */ /* 0x000f28000c1e1900 */
[----:B------:R-:W5:Y:S04]  /*1450*/  LDG.E R28, desc[UR8][R18.64+0x180] ;  /* 0x00018008121c7981 */ /* 0x000f68000c1e1900 */
[----:B------:R-:W5:Y:S04]  /*1460*/  LDG.E R30, desc[UR8][R2.64] ;  /* 0x00000008021e7981 */ /* 0x000f68000c1e1900 */
[----:B------:R-:W5:Y:S04]  /*1470*/  LDG.E R42, desc[UR8][R2.64+0x80] ;  /* 0x00008008022a7981 */ /* 0x000f68000c1e1900 */
[----:B------:R-:W5:Y:S04]  /*1480*/  LDG.E R44, desc[UR8][R2.64+0x100] ;  /* 0x00010008022c7981 */ /* 0x000f68000c1e1900 */
[----:B------:R-:W5:Y:S01]  /*1490*/  LDG.E R23, desc[UR8][R2.64+0x180] ;  /* 0x0001800802177981 */ /* 0x000f62000c1e1900 */
[C---:B------:R-:W-:Y:S01]  /*14a0*/  LEA R21, R24.reuse, R14, 0x2 ;  /* 0x0000000e18157211 */ /* 0x040fe200078e10ff */
[----:B------:R-:W-:Y:S01]  /*14b0*/  VIADD R24, R24, 0x100 ;  /* 0x0000010018187836 */ /* 0x000fe20000000000 */
[----:B------:R-:W-:-:S03]  /*14c0*/  PLOP3.LUT P0, PT, PT, PT, PT, 0x8, 0x80 ;  /* 0x000000000080781c */ /* 0x000fc60003f0e170 */
[----:B--2---:R1:W-:Y:S04]  /*14d0*/  STS [R21], R20 ;  /* 0x0000001415007388 */ /* 0x0043e80000000800 */
[----:B---3--:R1:W-:Y:S04]  /*14e0*/  STS [R21+0x80], R22 ;  /* 0x0000801615007388 */ /* 0x0083e80000000800 */
[----:B----4-:R1:W-:Y:S04]  /*14f0*/  STS [R21+0x100], R26 ;  /* 0x0001001a15007388 */ /* 0x0103e80000000800 */
[----:B-----5:R1:W-:Y:S04]  /*1500*/  STS [R21+0x180], R28 ;  /* 0x0001801c15007388 */ /* 0x0203e80000000800 */
[----:B------:R1:W-:Y:S04]  /*1510*/  STS [R21+0x200], R30 ;  /* 0x0002001e15007388 */ /* 0x0003e80000000800 */
[----:B------:R1:W-:Y:S04]  /*1520*/  STS [R21+0x280], R42 ;  /* 0x0002802a15007388 */ /* 0x0003e80000000800 */
[----:B------:R1:W-:Y:S04]  /*1530*/  STS [R21+0x300], R44 ;  /* 0x0003002c15007388 */ /* 0x0003e80000000800 */
[----:B------:R1:W-:Y:S02]  /*1540*/  STS [R21+0x380], R23 ;  /* 0x0003801715007388 */ /* 0x0003e40000000800 */
.L_x_717:
[----:B------:R-:W-:Y:S05]  /*1550*/  BSYNC.RECONVERGENT B1 ;  /* 0x0000000000017941 */ /* 0x000fea0003800200 */
.L_x_716:
[----:B------:R-:W-:-:S13]  /*1560*/  ISETP.LT.OR P0, PT, R24, R5, P0 ;  /* 0x000000051800720c */ /* 0x000fda0000701670 */
[----:B------:R-:W-:Y:S05]  /*1570*/  @!P0 BRA `(.L_x_693) ;  /* 0x0000000000308947 */ /* 0x000fea0003800000 */
[----:B------:R-:W2:Y:S01]  /*1580*/  LDC.64 R2, c[0x0][0x380] ;  /* 0x0000e000ff027b82 */ /* 0x000ea20000000a00 */
[----:B---34-:R-:W-:-:S04]  /*1590*/  IMAD R19, R40, R5, R24 ;  /* 0x0000000528137224 */ /* 0x018fc800078e0218 */
[----:B--2---:R-:W-:-:S05]  /*15a0*/  IMAD.WIDE R2, R19, 0x4, R2 ;  /* 0x0000000413027825 */ /* 0x004fca00078e0202 */
[----:B------:R-:W2:Y:S04]  /*15b0*/  LDG.E R18, desc[UR8][R2.64] ;  /* 0x0000000802127981 */ /* 0x000ea8000c1e1900 */
[----:B01----:R-:W3:Y:S04]  /*15c0*/  LDG.E R20, desc[UR8][R2.64+0x80] ;  /* 0x0000800802147981 */ /* 0x003ee8000c1e1900 */
[----:B------:R-:W4:Y:S04]  /*15d0*/  LDG.E R22, desc[UR8][R2.64+0x100] ;  /* 0x0001000802167981 */ /* 0x000f28000c1e1900 */
[----:B------:R-:W5:Y:S01]  /*15e0*/  LDG.E R26, desc[UR8][R2.64+0x180] ;  /* 0x00018008021a7981 */ /* 0x000f62000c1e1900 */
[----:B------:R-:W-:-:S05]  /*15f0*/  IMAD R19, R24, 0x4, R14 ;  /* 0x0000000418137824 */ /* 0x000fca00078e020e */
[----:B--2---:R0:W-:Y:S04]  /*1600*/  STS [R19], R18 ;  /* 0x0000001213007388 */ /* 0x0041e80000000800 */
[----:B---3--:R0:W-:Y:S04]  /*1610*/  STS [R19+0x80], R20 ;  /* 0x0000801413007388 */ /* 0x0081e80000000800 */
[----:B----4-:R0:W-:Y:S04]  /*1620*/  STS [R19+0x100], R22 ;  /* 0x0001001613007388 */ /* 0x0101e80000000800 */
[----:B-----5:R0:W-:Y:S02]  /*1630*/  STS [R19+0x180], R26 ;  /* 0x0001801a13007388 */ /* 0x0201e40000000800 */
.L_x_693:
[----:B------:R-:W-:Y:S05]  /*1640*/  BSYNC.RECONVERGENT B0 ;  /* 0x0000000000007941 */ /* 0x000fea0003800200 */
.L_x_692:
        /* <DEDUP_REMOVED lines=15> */
[----:B012---:R-:W0:Y:S01]  /*1740*/  LDS R2, [R32] ;  /* 0x0000000020027984 */ /* 0x007e220000000800 */
[----:B------:R-:W-:Y:S01]  /*1750*/  IMAD.MOV.U32 R3, RZ, RZ, 0x3bbb989d ;  /* 0x3bbb989dff037424 */ /* 0x000fe200078e00ff */
[----:B------:R-:W-:Y:S01]  /*1760*/  BSSY.RECONVERGENT B2, `(.L_x_724) ;  /* 0x0000017000027945 */ /* 0x000fe20003800200 */
[----:B------:R-:W-:Y:S01]  /*1770*/  IMAD.MOV.U32 R18, RZ, RZ, 0x437c0000 ;  /* 0x437c0000ff127424 */ /* 0x000fe200078e00ff */
[----:B------:R-:W-:Y:S01]  /*1780*/  ISETP.NE.AND P4, PT, R37, 0x1, PT ;  /* 0x000000012500780c */ /* 0x000fe20003f85270 */
[----:B0-----:R-:W-:-:S04]  /*1790*/  FFMA.SAT R3, R2, -R3, 0.5 ;  /* 0x3f00000002037423 */ /* 0x001fc80000002803 */
        /* <DEDUP_REMOVED lines=12> */
[----:B------:R-:W-:Y:S05]  /*1860*/  CALL.REL.NOINC `($__internal_10_$__cuda_sm20_rcp_rn_f32_slowpath) ;  /* 0x0000008800e87944 */ /* 0x000fea0003c00000 */
[----:B------:R-:W-:Y:S01]  /*1870*/  IMAD.MOV.U32 R3, RZ, RZ, R20 ;  /* 0x000000ffff037224 */ /* 0x000fe200078e0014 */
[----:B------:R-:W-:Y:S06]  /*1880*/  BRA `(.L_x_726) ;  /* 0x0000000000107947 */ /* 0x000fec0003800000 */
.L_x_725:
[----:B------:R-:W0:Y:S02]  /*1890*/  MUFU.RCP R3, R2 ;  /* 0x0000000200037308 */ /* 0x000e240000001000 */
[----:B0-----:R-:W-:-:S04]  /*18a0*/  FFMA R5, R2, R3, -1 ;  /* 0xbf80000002057423 */ /* 0x001fc80000000003 */
[----:B------:R-:W-:-:S04]  /*18b0*/  FADD.FTZ R18, -R5, -RZ ;  /* 0x800000ff05127221 */ /* 0x000fc80000010100 */
[----:B------:R-:W-:-:S07]  /*18c0*/  FFMA R3, R3, R18, R3 ;  /* 0x0000001203037223 */ /* 0x000fce0000000003 */
.L_x_726:
[----:B------:R-:W-:Y:S05]  /*18d0*/  BSYNC.RECONVERGENT B2 ;  /* 0x0000000000027941 */ /* 0x000fea0003800200 */
.L_x_724:
[----:B------:R0:W-:Y:S01]  /*18e0*/  STS [R32], R3 ;  /* 0x0000000320007388 */ /* 0x0001e20000000800 */
[----:B------:R-:W-:Y:S01]  /*18f0*/  MOV R5, R0 ;  /* 0x0000000000057202 */ /* 0x000fe20000000f00 */
[----:B------:R-:W-:Y:S06]  /*1900*/  @!P4 BRA `(.L_x_723) ;  /* 0x0000000000e0c947 */ /* 0x000fec0003800000 */
[----:B------:R-:W1:Y:S01]  /*1910*/  LDS R2, [R32+0x80] ;  /* 0x0000800020027984 */ /* 0x000e620000000800 */
[----:B0-----:R-:W-:Y:S01]  /*1920*/  IMAD.MOV.U32 R3, RZ, RZ, 0x3bbb989d ;  /* 0x3bbb989dff037424 */ /* 0x001fe200078e00ff */
[----:B------:R-:W-:Y:S01]  /*1930*/  BSSY.RECONVERGENT B2, `(.L_x_727) ;  /* 0x0000017000027945 */ /* 0x000fe20003800200 */
[----:B------:R-:W-:Y:S01]  /*1940*/  IMAD.MOV.U32 R18, RZ, RZ, 0x437c0000 ;  /* 0x437c0000ff127424 */ /* 0x000fe200078e00ff */
[----:B------:R-:W-:Y:S01]  /*1950*/  ISETP.NE.AND P4, PT, R37, 0x2, PT ;  /* 0x000000022500780c */ /* 0x000fe20003f85270 */
[----:B-1----:R-:W-:-:S04]  /*1960*/  FFMA.SAT R3, R2, -R3, 0.5 ;  /* 0x3f00000002037423 */ /* 0x002fc80000002803 */
        /* <DEDUP_REMOVED lines=15> */
.L_x_728:
[----:B------:R-:W0:Y:S02]  /*1a60*/  MUFU.RCP R3, R2 ;  /* 0x0000000200037308 */ /* 0x000e240000001000 */
[----:B0-----:R-:W-:-:S04]  /*1a70*/  FFMA R5, R2, R3, -1 ;  /* 0xbf80000002057423 */ /* 0x001fc80000000003 */
[----:B------:R-:W-:-:S04]  /*1a80*/  FADD.FTZ R18, -R5, -RZ ;  /* 0x800000ff05127221 */ /* 0x000fc80000010100 */
[----:B------:R-:W-:-:S07]  /*1a90*/  FFMA R3, R3, R18, R3 ;  /* 0x0000001203037223 */ /* 0x000fce0000000003 */
.L_x_729:
[----:B------:R-:W-:Y:S05]  /*1aa0*/  BSYNC.RECONVERGENT B2 ;  /* 0x0000000000027941 */ /* 0x000fea0003800200 */
.L_x_727:
[----:B------:R0:W-:Y:S01]  /*1ab0*/  STS [R32+0x80], R3 ;  /* 0x0000800320007388 */ /* 0x0001e20000000800 */
[----:B------:R-:W-:Y:S01]  /*1ac0*/  MOV R5, R4 ;  /* 0x0000000400057202 */ /* 0x000fe20000000f00 */
[----:B------:R-:W-:Y:S06]  /*1ad0*/  @!P4 BRA `(.L_x_723) ;  /* 0x00000000006cc947 */ /* 0x000fec0003800000 */
[----:B------:R-:W1:Y:S01]  /*1ae0*/  LDS R2, [R32+0x100] ;  /* 0x0001000020027984 */ /* 0x000e620000000800 */
[----:B0-----:R-:W-:Y:S01]  /*1af0*/  IMAD.MOV.U32 R3, RZ, RZ, 0x3bbb989d ;  /* 0x3bbb989dff037424 */ /* 0x001fe200078e00ff */
[----:B------:R-:W-:Y:S01]  /*1b00*/  BSSY.RECONVERGENT B2, `(.L_x_730) ;  /* 0x0000016000027945 */ /* 0x000fe20003800200 */
[----:B------:R-:W-:Y:S02]  /*1b10*/  IMAD.MOV.U32 R18, RZ, RZ, 0x437c0000 ;  /* 0x437c0000ff127424 */ /* 0x000fe400078e00ff */
        /* <DEDUP_REMOVED lines=16> */
.L_x_731:
[----:B------:R-:W0:Y:S02]  /*1c20*/  MUFU.RCP R3, R2 ;  /* 0x0000000200037308 */ /* 0x000e240000001000 */
[----:B0-----:R-:W-:-:S04]  /*1c30*/  FFMA R5, R2, R3, -1 ;  /* 0xbf80000002057423 */ /* 0x001fc80000000003 */
[----:B------:R-:W-:-:S04]  /*1c40*/  FADD.FTZ R18, -R5, -RZ ;  /* 0x800000ff05127221 */ /* 0x000fc80000010100 */
[----:B------:R-:W-:-:S07]  /*1c50*/  FFMA R3, R3, R18, R3 ;  /* 0x0000001203037223 */ /* 0x000fce0000000003 */
.L_x_732:
[----:B------:R-:W-:Y:S05]  /*1c60*/  BSYNC.RECONVERGENT B2 ;  /* 0x0000000000027941 */ /* 0x000fea0003800200 */
.L_x_730:
[----:B------:R0:W-:Y:S01]  /*1c70*/  STS [R32+0x100], R3 ;  /* 0x0001000320007388 */ /* 0x0001e20000000800 */
[----:B------:R-:W-:-:S07]  /*1c80*/  MOV R5, R6 ;  /* 0x0000000600057202 */ /* 0x000fce0000000f00 */
.L_x_723:
[----:B0-----:R-:W-:Y:S05]  /*1c90*/  BSYNC.RECONVERGENT B1 ;  /* 0x0000000000017941 */ /* 0x001fea0003800200 */
.L_x_722:
[----:B------:R-:W-:-:S13]  /*1ca0*/  ISETP.GE.U32.AND P0, PT, R16, 0x60, PT ;  /* 0x000000601000780c */ /* 0x000fda0003f06070 */
[----:B------:R-:W-:Y:S05]  /*1cb0*/  @!P0 BRA `(.L_x_721) ;  /* 0x0000000400c08947 */ /* 0x000fea0003800000 */
.L_x_745:
[C---:B012---:R-:W-:Y:S02]  /*1cc0*/  IMAD R18, R5.reuse, 0x4, R14 ;  /* 0x0000000405127824 */ /* 0x047fe400078e020e */
[----:B------:R-:W-:Y:S02]  /*1cd0*/  HFMA2 R20, -RZ, RZ, 3.7421875, 0 ;  /* 0x437c0000ff147431 */ /* 0x000fe400000001ff */
[----:B------:R-:W-:Y:S01]  /*1ce0*/  IMAD.MOV.U32 R3, RZ, RZ, 0x3bbb989d ;  /* 0x3bbb989dff037424 */ /* 0x000fe200078e00ff */
[----:B------:R-:W-:Y:S01]  /*1cf0*/  IADD3 R5, PT, PT, R5, 0x80, RZ ;  /* 0x0000008005057810 */ /* 0x000fe20007ffe0ff */
[----:B------:R-:W-:Y:S01]  /*1d00*/  BSSY.RECONVERGENT B1, `(.L_x_733) ;  /* 0x0000018000017945 */ /* 0x000fe20003800200 */
[----:B------:R-:W0:Y:S02]  /*1d10*/  LDS R2, [R18] ;  /* 0x0000000012027984 */ /* 0x000e240000000800 */
[----:B------:R-:W-:Y:S01]  /*1d20*/  ISETP.GE.AND P4, PT, R5, UR5, PT ;  /* 0x0000000505007c0c */ /* 0x000fe2000bf86270 */
[----:B0-----:R-:W-:-:S04]  /*1d30*/  FFMA.SAT R3, R2, -R3, 0.5 ;  /* 0x3f00000002037423 */ /* 0x001fc80000002803 */
[----:B------:R-:W-:-:S04]  /*1d40*/  FFMA.RM R3, R3, R20, 12582913 ;  /* 0x4b40000103037423 */ /* 0x000fc80000004014 */
[C---:B---34-:R-:W-:Y:S01]  /*1d50*/  FADD R19, R3.reuse, -12583039 ;  /* 0xcb40007f03137421 */ /* 0x058fe20000000000 */
        /* <DEDUP_REMOVED lines=11> */
[----:B------:R-:W-:Y:S05]  /*1e10*/  CALL.REL.NOINC `($__internal_10_$__cuda_sm20_rcp_rn_f32_slowpath) ;  /* 0x00000084007c7944 */ /* 0x000fea0003c00000 */
[----:B------:R-:W-:Y:S01]  /*1e20*/  IMAD.MOV.U32 R3, RZ, RZ, R20 ;  /* 0x000000ffff037224 */ /* 0x000fe200078e0014 */
[----:B------:R-:W-:Y:S06]  /*1e30*/  BRA `(.L_x_735) ;  /* 0x0000000000107947 */ /* 0x000fec0003800000 */
.L_x_734:
[----:B------:R-:W0:Y:S02]  /*1e40*/  MUFU.RCP R3, R20 ;  /* 0x0000001400037308 */ /* 0x000e240000001000 */
[----:B0-----:R-:W-:-:S04]  /*1e50*/  FFMA R2, R20, R3, -1 ;  /* 0xbf80000014027423 */ /* 0x001fc80000000003 */
[----:B------:R-:W-:-:S04]  /*1e60*/  FADD.FTZ R2, -R2, -RZ ;  /* 0x800000ff02027221 */ /* 0x000fc80000010100 */
[----:B------:R-:W-:-:S07]  /*1e70*/  FFMA R3, R3, R2, R3 ;  /* 0x0000000203037223 */ /* 0x000fce0000000003 */
.L_x_735:
[----:B------:R-:W-:Y:S05]  /*1e80*/  BSYNC.RECONVERGENT B1 ;  /* 0x0000000000017941 */ /* 0x000fea0003800200 */
.L_x_733:
[----:B------:R-:W0:Y:S01]  /*1e90*/  LDS R2, [R18+0x80] ;  /* 0x0000800012027984 */ /* 0x000e220000000800 */
[----:B------:R-:W-:Y:S01]  /*1ea0*/  MOV R19, 0x3bbb989d ;  /* 0x3bbb989d00137802 */ /* 0x000fe20000000f00 */
[----:B------:R-:W-:Y:S01]  /*1eb0*/  IMAD.MOV.U32 R20, RZ, RZ, 0x437c0000 ;  /* 0x437c0000ff147424 */ /* 0x000fe200078e00ff */
[----:B------:R-:W-:Y:S01]  /*1ec0*/  BSSY.RECONVERGENT B1, `(.L_x_736) ;  /* 0x0000017000017945 */ /* 0x000fe20003800200 */
[----:B------:R1:W-:Y:S02]  /*1ed0*/  STS [R18], R3 ;  /* 0x0000000312007388 */ /* 0x0003e40000000800 */
[----:B0-----:R-:W-:-:S04]  /*1ee0*/  FFMA.SAT R19, R2, -R19, 0.5 ;  /* 0x3f00000002137423 */ /* 0x001fc80000002813 */
        /* <DEDUP_REMOVED lines=10> */
[----:B-1----:R-:W-:Y:S05]  /*1f90*/  @P0 BRA `(.L_x_737) ;  /* 0x0000000000140947 */ /* 0x002fea0003800000 */
[----:B------:R-:W-:Y:S01]  /*1fa0*/  IMAD.MOV.U32 R2, RZ, RZ, R20 ;  /* 0x000000ffff027224 */ /* 0x000fe200078e0014 */
[----:B------:R-:W-:-:S07]  /*1fb0*/  MOV R19, 0x1fd0 ;  /* 0x00001fd000137802 */ /* 0x000fce0000000f00 */
[----:B------:R-:W-:Y:S05]  /*1fc0*/  CALL.REL.NOINC `($__internal_10_$__cuda_sm20_rcp_rn_f32_slowpath) ;  /* 0x0000008400107944 */ /* 0x000fea0003c00000 */
[----:B------:R-:W-:Y:S01]  /*1fd0*/  IMAD.MOV.U32 R3, RZ, RZ, R20 ;  /* 0x000000ffff037224 */ /* 0x000fe200078e0014 */
[----:B------:R-:W-:Y:S06]  /*1fe0*/  BRA `(.L_x_738) ;  /* 0x0000000000107947 */ /* 0x000fec0003800000 */
.L_x_737:
[----:B------:R-:W0:Y:S02]  /*1ff0*/  MUFU.RCP R3, R20 ;  /* 0x0000001400037308 */ /* 0x000e240000001000 */
[----:B0-----:R-:W-:-:S04]  /*2000*/  FFMA R2, R20, R3, -1 ;  /* 0xbf80000014027423 */ /* 0x001fc80000000003 */
[----:B------:R-:W-:-:S04]  /*2010*/  FADD.FTZ R2, -R2, -RZ ;  /* 0x800000ff02027221 */ /* 0x000fc80000010100 */
[----:B------:R-:W-:-:S07]  /*2020*/  FFMA R3, R3, R2, R3 ;  /* 0x0000000203037223 */ /* 0x000fce0000000003 */
.L_x_738:
[----:B------:R-:W-:Y:S05]  /*2030*/  BSYNC.RECONVERGENT B1 ;  /* 0x0000000000017941 */ /* 0x000fea0003800200 */
.L_x_736:
[----:B------:R-:W0:Y:S01]  /*2040*/  LDS R2, [R18+0x100] ;  /* 0x0001000012027984 */ /* 0x000e220000000800 */
[----:B------:R-:W-:Y:S02]  /*2050*/  HFMA2 R19, -RZ, RZ, 0.96630859375, -0.0022525787353515625 ;  /* 0x3bbb989dff137431 */ /* 0x000fe400000001ff */
[----:B------:R-:W-:Y:S01]  /*2060*/  IMAD.MOV.U32 R20, RZ, RZ, 0x437c0000 ;  /* 0x437c0000ff147424 */ /* 0x000fe200078e00ff */
[----:B------:R-:W-:Y:S01]  /*2070*/  BSSY.RECONVERGENT B1, `(.L_x_739) ;  /* 0x0000017000017945 */ /* 0x000fe20003800200 */
[----:B------:R1:W-:Y:S01]  /*2080*/  STS [R18+0x80], R3 ;  /* 0x0000800312007388 */ /* 0x0003e20000000800 */
        /* <DEDUP_REMOVED lines=17> */
.L_x_740:
[----:B------:R-:W0:Y:S02]  /*21a0*/  MUFU.RCP R3, R20 ;  /* 0x0000001400037308 */ /* 0x000e240000001000 */
[----:B0-----:R-:W-:-:S04]  /*21b0*/  FFMA R2, R20, R3, -1 ;  /* 0xbf80000014027423 */ /* 0x001fc80000000003 */
[----:B------:R-:W-:-:S04]  /*21c0*/  FADD.FTZ R2, -R2, -RZ ;  /* 0x800000ff02027221 */ /* 0x000fc80000010100 */
[----:B------:R-:W-:-:S07]  /*21d0*/  FFMA R3, R3, R2, R3 ;  /* 0x0000000203037223 */ /* 0x000fce0000000003 */
.L_x_741:
[----:B------:R-:W-:Y:S05]  /*21e0*/  BSYNC.RECONVERGENT B1 ;  /* 0x0000000000017941 */ /* 0x000fea0003800200 */
.L_x_739:
[----:B------:R-:W0:Y:S01]  /*21f0*/  LDS R2, [R18+0x180] ;  /* 0x0001800012027984 */ /* 0x000e220000000800 */
[----:B------:R-:W-:Y:S01]  /*2200*/  MOV R19, 0x3bbb989d ;  /* 0x3bbb989d00137802 */ /* 0x000fe20000000f00 */
[----:B------:R-:W-:Y:S01]  /*2210*/  IMAD.MOV.U32 R20, RZ, RZ, 0x437c0000 ;  /* 0x437c0000ff147424 */ /* 0x000fe200078e00ff */
[----:B------:R-:W-:Y:S01]  /*2220*/  BSSY.RECONVERGENT B1, `(.L_x_742) ;  /* 0x0000017000017945 */ /* 0x000fe20003800200 */
[----:B------:R1:W-:Y:S02]  /*2230*/  STS [R18+0x100], R3 ;  /* 0x0001000312007388 */ /* 0x0003e40000000800 */
        /* <DEDUP_REMOVED lines=17> */
.L_x_743:
[----:B------:R-:W0:Y:S02]  /*2350*/  MUFU.RCP R3, R20 ;  /* 0x0000001400037308 */ /* 0x000e240000001000 */
[----:B0-----:R-:W-:-:S04]  /*2360*/  FFMA R2, R20, R3, -1 ;  /* 0xbf80000014027423 */ /* 0x001fc80000000003 */
[----:B------:R-:W-:-:S04]  /*2370*/  FADD.FTZ R2, -R2, -RZ ;  /* 0x800000ff02027221 */ /* 0x000fc80000010100 */
[----:B------:R-:W-:-:S07]  /*2380*/  FFMA R3, R3, R2, R3 ;  /* 0x0000000203037223 */ /* 0x000fce0000000003 */
.L_x_744:
[----:B------:R-:W-:Y:S05]  /*2390*/  BSYNC.RECONVERGENT B1 ;  /* 0x0000000000017941 */ /* 0x000fea0003800200 */
.L_x_742:
[----:B------:R0:W-:Y:S01]  /*23a0*/  STS [R18+0x180], R3 ;  /* 0x0001800312007388 */ /* 0x0001e20000000800 */
[----:B------:R-:W-:Y:S05]  /*23b0*/  @!P4 BRA `(.L_x_745) ;  /* 0xfffffff80040c947 */ /* 0x000fea000383ffff */
.L_x_721:
[----:B0-----:R-:W-:Y:S05]  /*23c0*/  BSYNC.RECONVERGENT B0 ;  /* 0x0000000000007941 */ /* 0x001fea0003800200 */
.L_x_720:
[----:B------:R-:W-:Y:S01]  /*23d0*/  NOP ;  /* 0x0000000000007918 */ /* 0x000fe20000000000 */
[----:B------:R-:W-:Y:S04]  /*23e0*/  BSSY.RECONVERGENT B0, `(.L_x_746) ;  /* 0x000007e000007945 */ /* 0x000fe80003800200 */
[----:B------:R-:W-:Y:S05]  /*23f0*/  @P2 BRA `(.L_x_747) ;  /* 0x0000000400f02947 */ /* 0x000fea0003800000 */
[----:B------:R-:W-:Y:S01]  /*2400*/  ISETP.NE.AND P0, PT, R37, RZ, PT ;  /* 0x000000ff2500720c */ /* 0x000fe20003f05270 */
[----:B------:R-:W-:Y:S01]  /*2410*/  BSSY.RECONVERGENT B1, `(.L_x_748) ;  /* 0x0000014000017945 */ /* 0x000fe20003800200 */
[----:B------:R-:W-:Y:S02]  /*2420*/  ISETP.GE.U32.AND P1, PT, R16, 0x60, PT ;  /* 0x000000601000780c */ /* 0x000fe40003f26070 */
[----:B------:R-:W-:-:S09]  /*2430*/  MOV R5, R9 ;  /* 0x0000000900057202 */ /* 0x000fd20000000f00 */
[----:B------:R-:W-:Y:S05]  /*2440*/  @!P0 BRA `(.L_x_749) ;  /* 0x0000000000408947 */ /* 0x000fea0003800000 */
[----:B-1234-:R-:W0:Y:S01]  /*2450*/  LDS R19, [R32] ;  /* 0x0000000020137984 */ /* 0x01ee220000000800 */
[----:B------:R-:W1:Y:S01]  /*2460*/  LDC.64 R2, c[0x0][0x3a8] ;  /* 0x0000ea00ff027b82 */ /* 0x000e620000000a00 */
[----:B------:R-:W2:Y:S01]  /*2470*/  LDCU UR5, c[0x0][0x38c] ;  /* 0x00007180ff0577ac */ /* 0x000ea20008000800 */
[----:B------:R-:W-:Y:S01]  /*2480*/  ISETP.NE.AND P0, PT, R37, 0x1, PT ;  /* 0x000000012500780c */ /* 0x000fe20003f05270 */
[----:B--2---:R-:W-:-:S04]  /*2490*/  IMAD R5, R40, UR5, R9 ;  /* 0x0000000528057c24 */ /* 0x004fc8000f8e0209 */
[----:B-1----:R-:W-:-:S04]  /*24a0*/  IMAD.WIDE R2, R5, 0x4, R2 ;  /* 0x0000000405027825 */ /* 0x002fc800078e0202 */
[----:B------:R-:W-:Y:S01]  /*24b0*/  IMAD.MOV.U32 R5, RZ, RZ, R0 ;  /* 0x000000ffff057224 */ /* 0x000fe200078e0000 */
[----:B0-----:R0:W-:Y:S03]  /*24c0*/  STG.E desc[UR8][R2.64], R19 ;  /* 0x0000001302007986 */ /* 0x0011e6000c101908 */
[----:B------:R-:W-:Y:S05]  /*24d0*/  @!P0 BRA `(.L_x_749) ;  /* 0x00000000001c8947 */ /* 0x000fea0003800000 */
[----:B------:R-:W-:Y:S01]  /*24e0*/  ISETP.NE.AND P0, PT, R37, 0x2, PT ;  /* 0x000000022500780c */ /* 0x000fe20003f05270 */
[----:B0-----:R-:W0:Y:S01]  /*24f0*/  LDS R19, [R32+0x80] ;  /* 0x0000800020137984 */ /* 0x001e220000000800 */
[----:B------:R-:W-:-:S11]  /*2500*/  IMAD.MOV.U32 R5, RZ, RZ, R4 ;  /* 0x000000ffff057224 */ /* 0x000fd600078e0004 */
[----:B------:R-:W1:Y:S01]  /*2510*/  @P0 LDS R21, [R32+0x100] ;  /* 0x0001000020150984 */ /* 0x000e620000000800 */
[----:B------:R-:W-:-:S03]  /*2520*/  @P0 MOV R5, R6 ;  /* 0x0000000600050202 */ /* 0x000fc60000000f00 */
[----:B0-----:R0:W-:Y:S04]  /*2530*/  STG.E desc[UR8][R2.64+0x80], R19 ;  /* 0x0000801302007986 */ /* 0x0011e8000c101908 */
[----:B-1----:R0:W-:Y:S02]  /*2540*/  @P0 STG.E desc[UR8][R2.64+0x100], R21 ;  /* 0x0001001502000986 */ /* 0x0021e4000c101908 */
.L_x_749:
[----:B------:R-:W-:Y:S05]  /*2550*/  BSYNC.RECONVERGENT B1 ;  /* 0x0000000000017941 */ /* 0x000fea0003800200 */
.L_x_748:
[----:B------:R-:W-:Y:S05]  /*2560*/  @!P1 BRA `(.L_x_747) ;  /* 0x0000000400949947 */ /* 0x000fea0003800000 */
[----:B-12---:R-:W0:Y:S01]  /*2570*/  LDC R23, c[0x0][0x38c] ;  /* 0x0000e300ff177b82 */ /* 0x006e220000000800 */
[----:B------:R-:W-:Y:S01]  /*2580*/  BSSY.RECONVERGENT B1, `(.L_x_750) ;  /* 0x0000037000017945 */ /* 0x000fe20003800200 */
[----:B------:R-:W-:Y:S01]  /*2590*/  PLOP3.LUT P0, PT, PT, PT, PT, 0x80, 0x8 ;  /* 0x000000000008781c */ /* 0x000fe20003f0f070 */
[----:B0-----:R-:W-:-:S05]  /*25a0*/  IMAD.IADD R2, R23, 0x1, -R5 ;  /* 0x0000000117027824 */ /* 0x001fca00078e0a05 */
[----:B------:R-:W-:-:S13]  /*25b0*/  ISETP.GT.AND P1, PT, R2, 0x180, PT ;  /* 0x000001800200780c */ /* 0x000fda0003f24270 */
[----:B------:R-:W-:Y:S05]  /*25c0*/  @!P1 BRA `(.L_x_751) ;  /* 0x0000000000c89947 */ /* 0x000fea0003800000 */
[----:B------:R-:W-:Y:S01]  /*25d0*/  PLOP3.LUT P0, PT, PT, PT, PT, 0x8, 0x80 ;  /* 0x000000000080781c */ /* 0x000fe20003f0e170 */
[----:B------:R-:W-:-:S12]  /*25e0*/  VIADD R22, R23, 0xfffffe80 ;  /* 0xfffffe8017167836 */ /* 0x000fd80000000000 */
.L_x_752:
[----:B------:R-:W-:Y:S01]  /*25f0*/  LEA R30, R5, R14, 0x2 ;  /* 0x0000000e051e7211 */ /* 0x000fe200078e10ff */
[----:B--2---:R-:W0:Y:S01]  /*2600*/  LDC.64 R2, c[0x0][0x3a8] ;  /* 0x0000ea00ff027b82 */ /* 0x004e220000000a00 */
[----:B---34-:R-:W-:-:S03]  /*2610*/  IMAD R19, R40, R23, R5 ;  /* 0x0000001728137224 */ /* 0x018fc600078e0205 */
[----:B------:R-:W1:Y:S04]  /*2620*/  LDS R25, [R30+0x180] ;  /* 0x000180001e197984 */ /* 0x000e680000000800 */
[----:B------:R-:W2:Y:S04]  /*2630*/  LDS R20, [R30+0x80] ;  /* 0x000080001e147984 */ /* 0x000ea80000000800 */
[----:B------:R-:W3:Y:S04]  /*2640*/  LDS R21, [R30] ;  /* 0x000000001e157984 */ /* 0x000ee80000000800 */
[----:B------:R-:W4:Y:S04]  /*2650*/  LDS R44, [R30+0x100] ;  /* 0x000100001e2c7984 */ /* 0x000f280000000800 */
[----:B------:R-:W5:Y:S01]  /*2660*/  LDS R24, [R30+0x200] ;  /* 0x000200001e187984 */ /* 0x000f620000000800 */
[----:B0-----:R-:W-:-:S03]  /*2670*/  IMAD.WIDE R18, R19, 0x4, R2 ;  /* 0x0000000413127825 */ /* 0x001fc600078e0202 */
[----:B------:R-:W0:Y:S04]  /*2680*/  LDS R45, [R30+0x280] ;  /* 0x000280001e2d7984 */ /* 0x000e280000000800 */
[----:B------:R-:W0:Y:S04]  /*2690*/  LDS R26, [R30+0x300] ;  /* 0x000300001e1a7984 */ /* 0x000e280000000800 */
[----:B------:R-:W0:Y:S04]  /*26a0*/  LDS R28, [R30+0x380] ;  /* 0x000380001e1c7984 */ /* 0x000e280000000800 */
[----:B------:R-:W-:Y:S04]  /*26b0*/  LDS R43, [R30+0x480] ;  /* 0x000480001e2b7984 */ /* 0x000fe80000000800 */
[----:B------:R-:W-:Y:S04]  /*26c0*/  LDS R41, [R30+0x500] ;  /* 0x000500001e297984 */ /* 0x000fe80000000800 */
[----:B-1----:R-:W-:Y:S04]  /*26d0*/  STG.E desc[UR8][R18.64+0x180], R25 ;  /* 0x0001801912007986 */ /* 0x002fe8000c101908 */
[----:B------:R-:W1:Y:S04]  /*26e0*/  LDS R25, [R30+0x400] ;  /* 0x000400001e197984 */ /* 0x000e680000000800 */
[----:B------:R-:W1:Y:S04]  /*26f0*/  LDS R39, [R30+0x580] ;  /* 0x000580001e277984 */ /* 0x000e680000000800 */
[----:B------:R-:W1:Y:S04]  /*2700*/  LDS R31, [R30+0x600] ;  /* 0x000600001e1f7984 */ /* 0x000e680000000800 */
[----:B------:R-:W1:Y:S04]  /*2710*/  LDS R29, [R30+0x680] ;  /* 0x000680001e1d7984 */ /* 0x000e680000000800 */
[----:B------:R-:W1:Y:S04]  /*2720*/  LDS R27, [R30+0x700] ;  /* 0x000700001e1b7984 */ /* 0x000e680000000800 */
[----:B------:R-:W1:Y:S04]  /*2730*/  LDS R42, [R30+0x780] ;  /* 0x000780001e2a7984 */ /* 0x000e680000000800 */
[----:B--2---:R2:W-:Y:S04]  /*2740*/  STG.E desc[UR8][R18.64+0x80], R20 ;  /* 0x0000801412007986 */ /* 0x0045e8000c101908 */
[----:B---3--:R3:W-:Y:S04]  /*2750*/  STG.E desc[UR8][R18.64], R21 ;  /* 0x0000001512007986 */ /* 0x0087e8000c101908 */
[----:B----4-:R4:W-:Y:S01]  /*2760*/  STG.E desc[UR8][R18.64+0x100], R44 ;  /* 0x0001002c12007986 */ /* 0x0109e2000c101908 */
[----:B--2---:R-:W-:-:S04]  /*2770*/  VIADD R20, R5, 0x80 ;  /* 0x0000008005147836 */ /* 0x004fc80000000000 */
[----:B---3--:R-:W-:Y:S02]  /*2780*/  IMAD R21, R40, R23, R20 ;  /* 0x0000001728157224 */ /* 0x008fe400078e0214 */
[C---:B----4-:R-:W-:Y:S01]  /*2790*/  VIADD R18, R5.reuse, 0x100 ;  /* 0x0000010005127836 */ /* 0x050fe20000000000 */
[----:B------:R-:W-:Y:S01]  /*27a0*/  IADD3 R44, PT, PT, R5, 0x180, RZ ;  /* 0x00000180052c7810 */ /* 0x000fe20007ffe0ff */
[----:B------:R-:W-:-:S04]  /*27b0*/  IMAD.WIDE R20, R21, 0x4, R2 ;  /* 0x0000000415147825 */ /* 0x000fc800078e0202 */
[CC--:B------:R-:W-:Y:S01]  /*27c0*/  IMAD R19, R40.reuse, R23.reuse, R18 ;  /* 0x0000001728137224 */ /* 0x0c0fe200078e0212 */
[----:B-----5:R2:W-:Y:S01]  /*27d0*/  STG.E desc[UR8][R20.64], R24 ;  /* 0x0000001814007986 */ /* 0x0205e2000c101908 */
[----:B------:R-:W-:Y:S02]  /*27e0*/  IMAD R44, R40, R23, R44 ;  /* 0x00000017282c7224 */ /* 0x000fe400078e022c */
[--C-:B------:R-:W-:Y:S01]  /*27f0*/  IMAD.WIDE R18, R19, 0x4, R2.reuse ;  /* 0x0000000413127825 */ /* 0x100fe200078e0202 */
[----:B0-----:R2:W-:Y:S03]  /*2800*/  STG.E desc[UR8][R20.64+0x80], R45 ;  /* 0x0000802d14007986 */ /* 0x0015e6000c101908 */
[----:B------:R-:W-:Y:S01]  /*2810*/  IMAD.WIDE R2, R44, 0x4, R2 ;  /* 0x000000042c027825 */ /* 0x000fe200078e0202 */
[----:B------:R2:W-:Y:S03]  /*2820*/  STG.E desc[UR8][R20.64+0x100], R26 ;  /* 0x0001001a14007986 */ /* 0x0005e6000c101908 */
[----:B------:R-:W-:Y:S01]  /*2830*/  VIADD R5, R5, 0x200 ;  /* 0x0000020005057836 */ /* 0x000fe20000000000 */
[----:B------:R2:W-:Y:S04]  /*2840*/  STG.E desc[UR8][R20.64+0x180], R28 ;  /* 0x0001801c14007986 */ /* 0x0005e8000c101908 */
[----:B-1----:R2:W-:Y:S01]  /*2850*/  STG.E desc[UR8][R18.64], R25 ;  /* 0x0000001912007986 */ /* 0x0025e2000c101908 */
[----:B------:R-:W-:-:S03]  /*2860*/  ISETP.GE.AND P1, PT, R5, R22, PT ;  /* 0x000000160500720c */ /* 0x000fc60003f26270 */
        /* <DEDUP_REMOVED lines=8> */
.L_x_751:
[----:B------:R-:W-:Y:S05]  /*28f0*/  BSYNC.RECONVERGENT B1 ;  /* 0x0000000000017941 */ /* 0x000fea0003800200 */
.L_x_750:
[----:B--2---:R-:W-:Y:S01]  /*2900*/  IMAD.IADD R2, R23, 0x1, -R5 ;  /* 0x0000000117027824 */ /* 0x004fe200078e0a05 */
[----:B------:R-:W-:Y:S04]  /*2910*/  BSSY.RECONVERGENT B1, `(.L_x_753) ;  /* 0x000001c000017945 */ /* 0x000fe80003800200 */
[----:B------:R-:W-:-:S13]  /*2920*/  ISETP.GT.AND P1, PT, R2, 0x80, PT ;  /* 0x000000800200780c */ /* 0x000fda0003f24270 */
[----:B------:R-:W-:Y:S05]  /*2930*/  @!P1 BRA `(.L_x_754) ;  /* 0x0000000000649947 */ /* 0x000fea0003800000 */
[C---:B------:R-:W-:Y:S01]  /*2940*/  LEA R20, R5.reuse, R14, 0x2 ;  /* 0x0000000e05147211 */ /* 0x040fe200078e10ff */
[----:B------:R-:W0:Y:S01]  /*2950*/  LDC.64 R2, c[0x0][0x3a8] ;  /* 0x0000ea00ff027b82 */ /* 0x000e220000000a00 */
[C---:B------:R-:W-:Y:S01]  /*2960*/  VIADD R18, R5.reuse, 0x80 ;  /* 0x0000008005127836 */ /* 0x040fe20000000000 */
[----:B------:R-:W-:Y:S01]  /*2970*/  PLOP3.LUT P0, PT, PT, PT, PT, 0x8, 0x80 ;  /* 0x000000000080781c */ /* 0x000fe20003f0e170 */
[CC--:B---34-:R-:W-:Y:S01]  /*2980*/  IMAD R19, R40.reuse, R23.reuse, R5 ;  /* 0x0000001728137224 */ /* 0x0d8fe200078e0205 */
[----:B------:R-:W1:Y:S01]  /*2990*/  LDS R21, [R20] ;  /* 0x0000000014157984 */ /* 0x000e620000000800 */
[----:B------:R-:W-:Y:S02]  /*29a0*/  IMAD R39, R40, R23, R18 ;  /* 0x0000001728277224 */ /* 0x000fe400078e0212 */
[----:B------:R-:W-:Y:S01]  /*29b0*/  VIADD R5, R5, 0x100 ;  /* 0x0000010005057836 */ /* 0x000fe20000000000 */
        /* <DEDUP_REMOVED lines=17> */
.L_x_754:
[----:B------:R-:W-:Y:S05]  /*2ad0*/  BSYNC.RECONVERGENT B1 ;  /* 0x0000000000017941 */ /* 0x000fea0003800200 */
.L_x_753:
[----:B------:R-:W-:-:S13]  /*2ae0*/  ISETP.LT.OR P0, PT, R5, R23, P0 ;  /* 0x000000170500720c */ /* 0x000fda0000701670 */
[----:B------:R-:W-:Y:S05]  /*2af0*/  @!P0 BRA `(.L_x_747) ;  /* 0x0000000000308947 */ /* 0x000fea0003800000 */
[----:B-1----:R-:W-:Y:S01]  /*2b00*/  LEA R18, R5, R14, 0x2 ;  /* 0x0000000e05127211 */ /* 0x002fe200078e10ff */
[----:B------:R-:W0:Y:S01]  /*2b10*/  LDC.64 R2, c[0x0][0x3a8] ;  /* 0x0000ea00ff027b82 */ /* 0x000e220000000a00 */
[----:B------:R-:W-:-:S03]  /*2b20*/  IMAD R23, R40, R23, R5 ;  /* 0x0000001728177224 */ /* 0x000fc600078e0205 */
[----:B---34-:R-:W1:Y:S04]  /*2b30*/  LDS R19, [R18] ;  /* 0x0000000012137984 */ /* 0x018e680000000800 */
        /* <DEDUP_REMOVED lines=8> */
.L_x_747:
[----:B------:R-:W-:Y:S05]  /*2bc0*/  BSYNC.RECONVERGENT B0 ;  /* 0x0000000000007941 */ /* 0x000fea0003800200 */
.L_x_746:
[----:B------:R-:W-:Y:S05]  /*2bd0*/  BRA `(.L_x_719) ;  /* 0x0000003400107947 */ /* 0x000fea0003800000 */
.L_x_718:
[----:B012---:R-:W0:Y:S01]  /*2be0*/  @!P2 LDS R18, [R32] ;  /* 0x000000002012a984 */ /* 0x007e220000000800 */
[----:B------:R-:W-:Y:S01]  /*2bf0*/  IMAD.MOV.U32 R2, RZ, RZ, 0x0 ;  /* 0x00000000ff027424 */ /* 0x000fe200078e00ff */
[----:B------:R-:W-:Y:S01]  /*2c00*/  ISETP.GE.AND P1, PT, R0, R5, PT ;  /* 0x000000050000720c */ /* 0x000fe20003f26270 */
[----:B------:R-:W-:Y:S01]  /*2c10*/  IMAD.MOV.U32 R3, RZ, RZ, -0x100000 ;  /* 0xfff00000ff037424 */ /* 0x000fe200078e00ff */
[----:B------:R-:W-:Y:S05]  /*2c20*/  BSSY.RECONVERGENT B0, `(.L_x_755) ;  /* 0x00000d3000007945 */ /* 0x000fea0003800200 */
[----:B0-----:R-:W0:Y:S02]  /*2c30*/  @!P2 F2F.F64.F32 R2, R18 ;  /* 0x000000120002a310 */ /* 0x001e240000201800 */
[----:B0-----:R0:W-:Y:S04]  /*2c40*/  STL.64 [R1], R2 ;  /* 0x0000000201007387 */ /* 0x0011e80000100a00 */
[----:B------:R-:W-:Y:S05]  /*2c50*/  @P1 BRA `(.L_x_756) ;  /* 0x0000000c003c1947 */ /* 0x000fea0003800000 */
[----:B------:R-:W-:Y:S01]  /*2c60*/  ISETP.NE.AND P3, PT, R35, RZ, PT ;  /* 0x000000ff2300720c */ /* 0x000fe20003f65270 */
[----:B------:R-:W-:Y:S01]  /*2c70*/  BSSY.RECONVERGENT B1, `(.L_x_757) ;  /* 0x000001c000017945 */ /* 0x000fe20003800200 */
[----:B------:R-:W-:Y:S02]  /*2c80*/  ISETP.GE.U32.AND P0, PT, R15, 0x60, PT ;  /* 0x000000600f00780c */ /* 0x000fe40003f06070 */
[----:B------:R-:W-:-:S09]  /*2c90*/  MOV R39, R0 ;  /* 0x0000000000277202 */ /* 0x000fd20000000f00 */
[----:B------:R-:W-:Y:S05]  /*2ca0*/  @!P3 BRA `(.L_x_758) ;  /* 0x000000000060b947 */ /* 0x000fea0003800000 */
[----:B---34-:R-:W1:Y:S01]  /*2cb0*/  LDS R19, [R32+0x80] ;  /* 0x0000800020137984 */ /* 0x018e620000000800 */
[----:B0-----:R-:W1:Y:S01]  /*2cc0*/  F2F.F32.F64 R2, R2 ;  /* 0x0000000200027310 */ /* 0x001e620000301000 */
[----:B------:R-:W-:Y:S01]  /*2cd0*/  IMAD.MOV.U32 R39, RZ, RZ, R4 ;  /* 0x000000ffff277224 */ /* 0x000fe200078e0004 */
[----:B-1----:R-:W-:-:S04]  /*2ce0*/  FSETP.GEU.AND P3, PT, R19, R2, PT ;  /* 0x000000021300720b */ /* 0x002fc80003f6e000 */
[----:B------:R-:W-:Y:S02]  /*2cf0*/  FSEL R20, R2, R19, !P3 ;  /* 0x0000001302147208 */ /* 0x000fe40005800000 */
[----:B------:R-:W-:-:S04]  /*2d00*/  ISETP.NE.AND P3, PT, R35, 0x1, PT ;  /* 0x000000012300780c */ /* 0x000fc80003f65270 */
[----:B------:R-:W0:Y:S02]  /*2d10*/  F2F.F64.F32 R20, R20 ;  /* 0x0000001400147310 */ /* 0x000e240000201800 */
[----:B0-----:R1:W-:Y:S07]  /*2d20*/  STL.64 [R1], R20 ;  /* 0x0000001401007387 */ /* 0x0013ee0000100a00 */
[----:B------:R-:W-:Y:S05]  /*2d30*/  @!P3 BRA `(.L_x_758) ;  /* 0x00000000003cb947 */ /* 0x000fea0003800000 */
[----:B------:R-:W0:Y:S01]  /*2d40*/  LDS R3, [R32+0x100] ;  /* 0x0001000020037984 */ /* 0x000e220000000800 */
[----:B-1----:R-:W0:Y:S01]  /*2d50*/  F2F.F32.F64 R20, R20 ;  /* 0x0000001400147310 */ /* 0x002e220000301000 */
[----:B------:R-:W-:Y:S01]  /*2d60*/  ISETP.NE.AND P4, PT, R35, 0x2, PT ;  /* 0x000000022300780c */ /* 0x000fe20003f85270 */
[----:B------:R-:W-:-:S12]  /*2d70*/  IMAD.MOV.U32 R39, RZ, RZ, R6 ;  /* 0x000000ffff277224 */ /* 0x000fd800078e0006 */
[----:B------:R-:W1:Y:S01]  /*2d80*/  @P4 LDS R23, [R32+0x180] ;  /* 0x0001800020174984 */ /* 0x000e620000000800 */
[----:B------:R-:W-:Y:S02]  /*2d90*/  @P4 MOV R39, R12 ;  /* 0x0000000c00274202 */ /* 0x000fe40000000f00 */
[----:B0-----:R-:W-:-:S04]  /*2da0*/  FSETP.GEU.AND P3, PT, R3, R20, PT ;  /* 0x000000140300720b */ /* 0x001fc80003f6e000 */
[----:B------:R-:W-:-:S06]  /*2db0*/  FSEL R18, R20, R3, !P3 ;  /* 0x0000000314127208 */ /* 0x000fcc0005800000 */
[----:B------:R-:W0:Y:S08]  /*2dc0*/  F2F.F64.F32 R18, R18 ;  /* 0x0000001200127310 */ /* 0x000e300000201800 */
[----:B0-----:R-:W1:Y:S01]  /*2dd0*/  @P4 F2F.F32.F64 R2, R18 ;  /* 0x0000001200024310 */ /* 0x001e620000301000 */
[----:B------:R2:W-:Y:S01]  /*2de0*/  STL.64 [R1], R18 ;  /* 0x0000001201007387 */ /* 0x0005e20000100a00 */
[----:B-1----:R-:W-:-:S04]  /*2df0*/  @P4 FSETP.GEU.AND P3, PT, R23, R2, PT ;  /* 0x000000021700420b */ /* 0x002fc80003f6e000 */
[----:B------:R-:W-:-:S06]  /*2e00*/  @P4 FSEL R2, R2, R23, !P3 ;  /* 0x0000001702024208 */ /* 0x000fcc0005800000 */
[----:B------:R-:W0:Y:S02]  /*2e10*/  @P4 F2F.F64.F32 R2, R2 ;  /* 0x0000000200024310 */ /* 0x000e240000201800 */
[----:B0-----:R2:W-:Y:S02]  /*2e20*/  @P4 STL.64 [R1], R2 ;  /* 0x0000000201004387 */ /* 0x0015e40000100a00 */
.L_x_758:
[----:B------:R-:W-:Y:S05]  /*2e30*/  BSYNC.RECONVERGENT B1 ;  /* 0x0000000000017941 */ /* 0x000fea0003800200 */
.L_x_757:
[----:B------:R-:W-:Y:S05]  /*2e40*/  @!P0 BRA `(.L_x_756) ;  /* 0x0000000800c08947 */ /* 0x000fea0003800000 */
[----:B0-2---:R-:W-:Y:S01]  /*2e50*/  IMAD.IADD R2, R5, 0x1, -R39 ;  /* 0x0000000105027824 */ /* 0x005fe200078e0a27 */
[----:B------:R-:W-:Y:S01]  /*2e60*/  BSSY.RECONVERGENT B1, `(.L_x_759) ;  /* 0x0000063000017945 */ /* 0x000fe20003800200 */
[----:B------:R-:W-:-:S03]  /*2e70*/  PLOP3.LUT P0, PT, PT, PT, PT, 0x80, 0x8 ;  /* 0x000000000008781c */ /* 0x000fc60003f0f070 */
[----:B------:R-:W-:-:S13]  /*2e80*/  ISETP.GT.AND P3, PT, R2, 0x180, PT ;  /* 0x000001800200780c */ /* 0x000fda0003f64270 */
[----:B------:R-:W-:Y:S05]  /*2e90*/  @!P3 BRA `(.L_x_760) ;  /* 0x00000004007cb947 */ /* 0x000fea0003800000 */
[----:B------:R-:W-:Y:S01]  /*2ea0*/  PLOP3.LUT P0, PT, PT, PT, PT, 0x8, 0x80 ;  /* 0x000000000080781c */ /* 0x000fe20003f0e170 */
[----:B------:R-:W-:-:S12]  /*2eb0*/  VIADD R44, R5, 0xfffffe80 ;  /* 0xfffffe80052c7836 */ /* 0x000fd80000000000 */
.L_x_761:
[----:B------:R-:W2:Y:S01]  /*2ec0*/  LDL.64 R2, [R1] ;  /* 0x0000000001027983 */ /* 0x000ea20000100a00 */
[C---:B------:R-:W-:Y:S01]  /*2ed0*/  LEA R41, R39.reuse, R14, 0x2 ;  /* 0x0000000e27297211 */ /* 0x040fe200078e10ff */
[----:B------:R-:W-:-:S04]  /*2ee0*/  VIADD R39, R39, 0x200 ;  /* 0x0000020027277836 */ /* 0x000fc80000000000 */
[----:B0--34-:R-:W0:Y:S04]  /*2ef0*/  LDS R19, [R41] ;  /* 0x0000000029137984 */ /* 0x019e280000000800 */
[----:B-1----:R-:W1:Y:S04]  /*2f00*/  LDS R21, [R41+0x80] ;  /* 0x0000800029157984 */ /* 0x002e680000000800 */
[----:B------:R-:W-:Y:S01]  /*2f10*/  LDS R43, [R41+0x400] ;  /* 0x00040000292b7984 */ /* 0x000fe20000000800 */
[----:B--2---:R2:W0:Y:S03]  /*2f20*/  F2F.F32.F64 R2, R2 ;  /* 0x0000000200027310 */ /* 0x0044260000301000 */
[----:B--2---:R-:W-:Y:S01]  /*2f30*/  LDS R3, [R41+0x180] ;  /* 0x0001800029037984 */ /* 0x004fe20000000800 */
[----:B0-----:R-:W-:-:S04]  /*2f40*/  FSETP.GEU.AND P3, PT, R19, R2, PT ;  /* 0x000000021300720b */ /* 0x001fc80003f6e000 */
[----:B------:R-:W-:Y:S02]  /*2f50*/  FSEL R30, R2, R19, !P3 ;  /* 0x00000013021e7208 */ /* 0x000fe40005800000 */
[----:B------:R-:W0:Y:S04]  /*2f60*/  LDS R19, [R41+0x100] ;  /* 0x0001000029137984 */ /* 0x000e280000000800 */
[----:B------:R-:W2:Y:S08]  /*2f70*/  F2F.F64.F32 R30, R30 ;  /* 0x0000001e001e7310 */ /* 0x000eb00000201800 */
[----:B--2---:R-:W1:Y:S01]  /*2f80*/  F2F.F32.F64 R18, R30 ;  /* 0x0000001e00127310 */ /* 0x004e620000301000 */
[----:B------:R-:W-:Y:S01]  /*2f90*/  STL.64 [R1], R30 ;  /* 0x0000001e01007387 */ /* 0x000fe20000100a00 */
[----:B-1----:R-:W-:-:S04]  /*2fa0*/  FSETP.GEU.AND P3, PT, R21, R18, PT ;  /* 0x000000121500720b */ /* 0x002fc80003f6e000 */
[----:B------:R-:W-:-:S06]  /*2fb0*/  FSEL R28, R18, R21, !P3 ;  /* 0x00000015121c7208 */ /* 0x000fcc0005800000 */
[----:B------:R-:W1:Y:S08]  /*2fc0*/  F2F.F64.F32 R28, R28 ;  /* 0x0000001c001c7310 */ /* 0x000e700000201800 */
[----:B-1----:R-:W0:Y:S01]  /*2fd0*/  F2F.F32.F64 R18, R28 ;  /* 0x0000001c00127310 */ /* 0x002e220000301000 */
[----:B------:R-:W-:Y:S01]  /*2fe0*/  STL.64 [R1], R28 ;  /* 0x0000001c01007387 */ /* 0x000fe20000100a00 */
[----:B0-----:R-:W-:-:S04]  /*2ff0*/  FSETP.GEU.AND P3, PT, R19, R18, PT ;  /* 0x000000121300720b */ /* 0x001fc80003f6e000 */
[----:B------:R-:W-:Y:S02]  /*3000*/  FSEL R26, R18, R19, !P3 ;  /* 0x00000013121a7208 */ /* 0x000fe40005800000 */
[----:B------:R-:W0:Y:S04]  /*3010*/  LDS R19, [R41+0x200] ;  /* 0x0002000029137984 */ /* 0x000e280000000800 */
[----:B------:R-:W1:Y:S08]  /*3020*/  F2F.F64.F32 R26, R26 ;  /* 0x0000001a001a7310 */ /* 0x000e700000201800 */
[----:B-1----:R-:W1:Y:S01]  /*3030*/  F2F.F32.F64 R2, R26 ;  /* 0x0000001a00027310 */ /* 0x002e620000301000 */
[----:B------:R-:W-:Y:S01]  /*3040*/  STL.64 [R1], R26 ;  /* 0x0000001a01007387 */ /* 0x000fe20000100a00 */
[----:B-1----:R-:W-:-:S04]  /*3050*/  FSETP.GEU.AND P3, PT, R3, R2, PT ;  /* 0x000000020300720b */ /* 0x002fc80003f6e000 */
[----:B------:R-:W-:Y:S02]  /*3060*/  FSEL R24, R2, R3, !P3 ;  /* 0x0000000302187208 */ /* 0x000fe40005800000 */
[----:B------:R-:W1:Y:S04]  /*3070*/  LDS R3, [R41+0x280] ;  /* 0x0002800029037984 */ /* 0x000e680000000800 */
[----:B------:R-:W2:Y:S08]  /*3080*/  F2F.F64.F32 R24, R24 ;  /* 0x0000001800187310 */ /* 0x000eb00000201800 */
[----:B--2---:R-:W0:Y:S01]  /*3090*/  F2F.F32.F64 R2, R24 ;  /* 0x0000001800027310 */ /* 0x004e220000301000 */
[----:B------:R-:W-:Y:S01]  /*30a0*/  STL.64 [R1], R24 ;  /* 0x0000001801007387 */ /* 0x000fe20000100a00 */
[----:B0-----:R-:W-:-:S04]  /*30b0*/  FSETP.GEU.AND P3, PT, R19, R2, PT ;  /* 0x000000021300720b */ /* 0x001fc80003f6e000 */
[----:B------:R-:W-:Y:S02]  /*30c0*/  FSEL R22, R2, R19, !P3 ;  /* 0x0000001302167208 */ /* 0x000fe40005800000 */
[----:B------:R-:W0:Y:S04]  /*30d0*/  LDS R19, [R41+0x300] ;  /* 0x0003000029137984 */ /* 0x000e280000000800 */
[----:B------:R-:W2:Y:S08]  /*30e0*/  F2F.F64.F32 R22, R22 ;  /* 0x0000001600167310 */ /* 0x000eb00000201800 */
[----:B--2---:R-:W1:Y:S01]  /*30f0*/  F2F.F32.F64 R2, R22 ;  /* 0x0000001600027310 */ /* 0x004e620000301000 */
        /* <DEDUP_REMOVED lines=8> */
[----:B------:R-:W-:-:S06]  /*3180*/  FSEL R19, R2, R19, !P3 ;  /* 0x0000001302137208 */ /* 0x000fcc0005800000 */
[----:B------:R-:W0:Y:S08]  /*3190*/  F2F.F64.F32 R18, R19 ;  /* 0x0000001300127310 */ /* 0x000e300000201800 */
[----:B0-----:R-:W1:Y:S01]  /*31a0*/  F2F.F32.F64 R2, R18 ;  /* 0x0000001200027310 */ /* 0x001e620000301000 */
[----:B------:R-:W-:Y:S01]  /*31b0*/  STL.64 [R1], R18 ;  /* 0x0000001201007387 */ /* 0x000fe20000100a00 */
[----:B-1----:R-:W-:-:S04]  /*31c0*/  FSETP.GEU.AND P3, PT, R3, R2, PT ;  /* 0x000000020300720b */ /* 0x002fc80003f6e000 */
[----:B------:R-:W-:-:S04]  /*31d0*/  FSEL R45, R2, R3, !P3 ;  /* 0x00000003022d7208 */ /* 0x000fc80005800000 */
[----:B------:R-:W0:Y:S08]  /*31e0*/  F2F.F64.F32 R2, R45 ;  /* 0x0000002d00027310 */ /* 0x000e300000201800 */
[----:B0-----:R-:W0:Y:S02]  /*31f0*/  F2F.F32.F64 R2, R2 ;  /* 0x0000000200027310 */ /* 0x001e240000301000 */
[----:B0-----:R-:W-:-:S04]  /*3200*/  FSETP.GEU.AND P3, PT, R43, R2, PT ;  /* 0x000000022b00720b */ /* 0x001fc80003f6e000 */
[----:B------:R-:W-:-:S04]  /*3210*/  FSEL R43, R2, R43, !P3 ;  /* 0x0000002b022b7208 */ /* 0x000fc80005800000 */
[----:B------:R0:W1:Y:S02]  /*3220*/  F2F.F64.F32 R2, R43 ;  /* 0x0000002b00027310 */ /* 0x0000640000201800 */
[----:B0-----:R-:W0:Y:S06]  /*3230*/  LDS R43, [R41+0x480] ;  /* 0x00048000292b7984 */ /* 0x001e2c0000000800 */
[----:B-1----:R1:W0:Y:S02]  /*3240*/  F2F.F32.F64 R42, R2 ;  /* 0x00000002002a7310 */ /* 0x0022240000301000 */
[----:B-1----:R-:W1:Y:S01]  /*3250*/  LDS R2, [R41+0x500] ;  /* 0x0005000029027984 */ /* 0x002e620000000800 */
[----:B0-----:R-:W-:-:S04]  /*3260*/  FSETP.GEU.AND P3, PT, R43, R42, PT ;  /* 0x0000002a2b00720b */ /* 0x001fc80003f6e000 */
[----:B------:R-:W-:-:S06]  /*3270*/  FSEL R42, R42, R43, !P3 ;  /* 0x0000002b2a2a7208 */ /* 0x000fcc0005800000 */
[----:B------:R-:W0:Y:S08]  /*3280*/  F2F.F64.F32 R42, R42 ;  /* 0x0000002a002a7310 */ /* 0x000e300000201800 */
[----:B0-----:R0:W1:Y:S02]  /*3290*/  F2F.F32.F64 R45, R42 ;  /* 0x0000002a002d7310 */ /* 0x0010640000301000 */
[----:B0-----:R-:W-:Y:S01]  /*32a0*/  LDS R43, [R41+0x600] ;  /* 0x00060000292b7984 */ /* 0x001fe20000000800 */
[----:B-1----:R-:W-:-:S04]  /*32b0*/  FSETP.GEU.AND P3, PT, R2, R45, PT ;  /* 0x0000002d0200720b */ /* 0x002fc80003f6e000 */
[----:B------:R-:W-:-:S04]  /*32c0*/  FSEL R45, R45, R2, !P3 ;  /* 0x000000022d2d7208 */ /* 0x000fc80005800000 */
[----:B------:R-:W0:Y:S08]  /*32d0*/  F2F.F64.F32 R2, R45 ;  /* 0x0000002d00027310 */ /* 0x000e300000201800 */
[----:B0-----:R0:W1:Y:S02]  /*32e0*/  F2F.F32.F64 R2, R2 ;  /* 0x0000000200027310 */ /* 0x0010640000301000 */
[----:B0-----:R-:W1:Y:S02]  /*32f0*/  LDS R3, [R41+0x580] ;  /* 0x0005800029037984 */ /* 0x001e640000000800 */
[----:B-1----:R-:W-:-:S04]  /*3300*/  FSETP.GEU.AND P3, PT, R3, R2, PT ;  /* 0x000000020300720b */ /* 0x002fc80003f6e000 */
[----:B------:R-:W-:-:S04]  /*3310*/  FSEL R45, R2, R3, !P3 ;  /* 0x00000003022d7208 */ /* 0x000fc80005800000 */
[----:B------:R0:W1:Y:S02]  /*3320*/  F2F.F64.F32 R2, R45 ;  /* 0x0000002d00027310 */ /* 0x0000640000201800 */
[----:B0-----:R-:W-:Y:S06]  /*3330*/  LDS R45, [R41+0x780] ;  /* 0x00078000292d7984 */ /* 0x001fec0000000800 */
[----:B-1----:R0:W1:Y:S02]  /*3340*/  F2F.F32.F64 R2, R2 ;  /* 0x0000000200027310 */ /* 0x0020640000301000 */
[----:B0-----:R-:W0:Y:S01]  /*3350*/  LDS R3, [R41+0x680] ;  /* 0x0006800029037984 */ /* 0x001e220000000800 */
[----:B-1----:R-:W-:-:S04]  /*3360*/  FSETP.GEU.AND P3, PT, R43, R2, PT ;  /* 0x000000022b00720b */ /* 0x002fc80003f6e000 */
[----:B------:R-:W-:-:S06]  /*3370*/  FSEL R43, R2, R43, !P3 ;  /* 0x0000002b022b7208 */ /* 0x000fcc0005800000 */
[----:B------:R-:W1:Y:S08]  /*3380*/  F2F.F64.F32 R42, R43 ;  /* 0x0000002b002a7310 */ /* 0x000e700000201800 */
[----:B-1----:R-:W0:Y:S02]  /*3390*/  F2F.F32.F64 R42, R42 ;  /* 0x0000002a002a7310 */ /* 0x002e240000301000 */
[----:B0-----:R-:W-:-:S04]  /*33a0*/  FSETP.GEU.AND P3, PT, R3, R42, PT ;  /* 0x0000002a0300720b */ /* 0x001fc80003f6e000 */
[----:B------:R-:W-:Y:S02]  /*33b0*/  FSEL R3, R42, R3, !P3 ;  /* 0x000000032a037208 */ /* 0x000fe40005800000 */
[----:B------:R-:W0:Y:S04]  /*33c0*/  LDS R42, [R41+0x700] ;  /* 0x00070000292a7984 */ /* 0x000e280000000800 */
[----:B------:R-:W1:Y:S08]  /*33d0*/  F2F.F64.F32 R2, R3 ;  /* 0x0000000300027310 */ /* 0x000e700000201800 */
[----:B-1----:R-:W0:Y:S02]  /*33e0*/  F2F.F32.F64 R2, R2 ;  /* 0x0000000200027310 */ /* 0x002e240000301000 */
[----:B0-----:R-:W-:-:S04]  /*33f0*/  FSETP.GEU.AND P3, PT, R42, R2, PT ;  /* 0x000000022a00720b */ /* 0x001fc80003f6e000 */
[----:B------:R-:W-:-:S06]  /*3400*/  FSEL R2, R2, R42, !P3 ;  /* 0x0000002a02027208 */ /* 0x000fcc0005800000 */
[----:B------:R-:W0:Y:S08]  /*3410*/  F2F.F64.F32 R2, R2 ;  /* 0x0000000200027310 */ /* 0x000e300000201800 */
[----:B0-----:R-:W0:Y:S02]  /*3420*/  F2F.F32.F64 R42, R2 ;  /* 0x00000002002a7310 */ /* 0x001e240000301000 */
[----:B0-----:R-:W-:-:S04]  /*3430*/  FSETP.GEU.AND P3, PT, R45, R42, PT ;  /* 0x0000002a2d00720b */ /* 0x001fc80003f6e000 */
[----:B------:R-:W-:Y:S02]  /*3440*/  FSEL R42, R42, R45, !P3 ;  /* 0x0000002d2a2a7208 */ /* 0x000fe40005800000 */
[----:B------:R-:W-:-:S04]  /*3450*/  ISETP.GE.AND P3, PT, R39, R44, PT ;  /* 0x0000002c2700720c */ /* 0x000fc80003f66270 */
[----:B------:R-:W0:Y:S02]  /*3460*/  F2F.F64.F32 R42, R42 ;  /* 0x0000002a002a7310 */ /* 0x000e240000201800 */
[----:B0-----:R0:W-:Y:S07]  /*3470*/  STL.64 [R1], R42 ;  /* 0x0000002a01007387 */ /* 0x0011ee0000100a00 */
[----:B------:R-:W-:Y:S05]  /*3480*/  @!P3 BRA `(.L_x_761) ;  /* 0xfffffff8008cb947 */ /* 0x000fea000383ffff */
.L_x_760:
[----:B------:R-:W-:Y:S05]  /*3490*/  BSYNC.RECONVERGENT B1 ;  /* 0x0000000000017941 */ /* 0x000fea0003800200 */
.L_x_759:
[----:B------:R-:W-:Y:S01]  /*34a0*/  IMAD.IADD R2, R5, 0x1, -R39 ;  /* 0x0000000105027824 */ /* 0x000fe200078e0a27 */
[----:B------:R-:W-:Y:S04]  /*34b0*/  BSSY.RECONVERGENT B1, `(.L_x_762) ;  /* 0x0000030000017945 */ /* 0x000fe80003800200 */
[----:B------:R-:W-:-:S13]  /*34c0*/  ISETP.GT.AND P3, PT, R2, 0x80, PT ;  /* 0x000000800200780c */ /* 0x000fda0003f64270 */
[----:B------:R-:W-:Y:S05]  /*34d0*/  @!P3 BRA `(.L_x_763) ;  /* 0x0000000000b4b947 */ /* 0x000fea0003800000 */
[----:B------:R-:W2:Y:S01]  /*34e0*/  LDL.64 R2, [R1] ;  /* 0x0000000001027983 */ /* 0x000ea20000100a00 */
[C---:B------:R-:W-:Y:S01]  /*34f0*/  LEA R24, R39.reuse, R14, 0x2 ;  /* 0x0000000e27187211 */ /* 0x040fe200078e10ff */
[----:B------:R-:W-:-:S04]  /*3500*/  VIADD R39, R39, 0x100 ;  /* 0x0000010027277836 */ /* 0x000fc80000000000 */
[----:B---34-:R-:W3:Y:S04]  /*3510*/  LDS R19, [R24] ;  /* 0x0000000018137984 */ /* 0x018ee80000000800 */
[----:B-1----:R-:W1:Y:S04]  /*3520*/  LDS R21, [R24+0x80] ;  /* 0x0000800018157984 */ /* 0x002e680000000800 */
[----:B------:R-:W4:Y:S04]  /*3530*/  LDS R20, [R24+0x100] ;  /* 0x0001000018147984 */ /* 0x000f280000000800 */
[----:B------:R-:W-:Y:S01]  /*3540*/  LDS R26, [R24+0x200] ;  /* 0x00020000181a7984 */ /* 0x000fe20000000800 */
[----:B--2---:R-:W3:Y:S02]  /*3550*/  F2F.F32.F64 R2, R2 ;  /* 0x0000000200027310 */ /* 0x004ee40000301000 */
[----:B---3--:R-:W-:-:S04]  /*3560*/  FSETP.GEU.AND P0, PT, R19, R2, PT ;  /* 0x000000021300720b */ /* 0x008fc80003f0e000 */
[----:B------:R-:W-:Y:S02]  /*3570*/  FSEL R19, R2, R19, !P0 ;  /* 0x0000001302137208 */ /* 0x000fe40004000000 */
[----:B------:R-:W2:Y:S04]  /*3580*/  LDS R2, [R24+0x180] ;  /* 0x0001800018027984 */ /* 0x000ea80000000800 */
[----:B------:R-:W3:Y:S08]  /*3590*/  F2F.F64.F32 R18, R19 ;  /* 0x0000001300127310 */ /* 0x000ef00000201800 */
[----:B---3--:R-:W1:Y:S02]  /*35a0*/  F2F.F32.F64 R18, R18 ;  /* 0x0000001200127310 */ /* 0x008e640000301000 */
[----:B-1----:R-:W-:-:S04]  /*35b0*/  FSETP.GEU.AND P0, PT, R21, R18, PT ;  /* 0x000000121500720b */ /* 0x002fc80003f0e000 */
[----:B------:R-:W-:-:S06]  /*35c0*/  FSEL R22, R18, R21, !P0 ;  /* 0x0000001512167208 */ /* 0x000fcc0004000000 */
[----:B------:R-:W1:Y:S08]  /*35d0*/  F2F.F64.F32 R22, R22 ;  /* 0x0000001600167310 */ /* 0x000e700000201800 */
[----:B-1----:R1:W4:Y:S02]  /*35e0*/  F2F.F32.F64 R23, R22 ;  /* 0x0000001600177310 */ /* 0x0023240000301000 */
[----:B-1----:R-:W1:Y:S01]  /*35f0*/  LDS R22, [R24+0x280] ;  /* 0x0002800018167984 */ /* 0x002e620000000800 */
[----:B----4-:R-:W-:-:S04]  /*3600*/  FSETP.GEU.AND P0, PT, R20, R23, PT ;  /* 0x000000171400720b */ /* 0x010fc80003f0e000 */
[----:B------:R-:W-:-:S06]  /*3610*/  FSEL R20, R23, R20, !P0 ;  /* 0x0000001417147208 */ /* 0x000fcc0004000000 */
[----:B------:R-:W3:Y:S08]  /*3620*/  F2F.F64.F32 R20, R20 ;  /* 0x0000001400147310 */ /* 0x000ef00000201800 */
[----:B---3--:R-:W2:Y:S02]  /*3630*/  F2F.F32.F64 R21, R20 ;  /* 0x0000001400157310 */ /* 0x008ea40000301000 */
[----:B--2---:R-:W-:-:S04]  /*3640*/  FSETP.GEU.AND P0, PT, R2, R21, PT ;  /* 0x000000150200720b */ /* 0x004fc80003f0e000 */
[----:B------:R-:W-:-:S06]  /*3650*/  FSEL R18, R21, R2, !P0 ;  /* 0x0000000215127208 */ /* 0x000fcc0004000000 */
[----:B------:R-:W2:Y:S08]  /*3660*/  F2F.F64.F32 R18, R18 ;  /* 0x0000001200127310 */ /* 0x000eb00000201800 */
[----:B--2---:R-:W2:Y:S02]  /*3670*/  F2F.F32.F64 R19, R18 ;  /* 0x0000001200137310 */ /* 0x004ea40000301000 */
[----:B--2---:R-:W-:-:S04]  /*3680*/  FSETP.GEU.AND P0, PT, R26, R19, PT ;  /* 0x000000131a00720b */ /* 0x004fc80003f0e000 */
[----:B------:R-:W-:Y:S02]  /*3690*/  FSEL R2, R19, R26, !P0 ;  /* 0x0000001a13027208 */ /* 0x000fe40004000000 */
[----:B------:R-:W2:Y:S04]  /*36a0*/  LDS R26, [R24+0x300] ;  /* 0x00030000181a7984 */ /* 0x000ea80000000800 */
[----:B------:R-:W3:Y:S08]  /*36b0*/  F2F.F64.F32 R2, R2 ;  /* 0x0000000200027310 */ /* 0x000ef00000201800 */
[----:B---3--:R-:W1:Y:S02]  /*36c0*/  F2F.F32.F64 R3, R2 ;  /* 0x0000000200037310 */ /* 0x008e640000301000 */
[----:B-1----:R-:W-:-:S04]  /*36d0*/  FSETP.GEU.AND P0, PT, R22, R3, PT ;  /* 0x000000031600720b */ /* 0x002fc80003f0e000 */
[----:B------:R-:W-:Y:S02]  /*36e0*/  FSEL R20, R3, R22, !P0 ;  /* 0x0000001603147208 */ /* 0x000fe40004000000 */
[----:B------:R-:W1:Y:S04]  /*36f0*/  LDS R22, [R24+0x380] ;  /* 0x0003800018167984 */ /* 0x000e680000000800 */
[----:B------:R-:W3:Y:S08]  /*3700*/  F2F.F64.F32 R20, R20 ;  /* 0x0000001400147310 */ /* 0x000ef00000201800 */
[----:B---3--:R-:W2:Y:S02]  /*3710*/  F2F.F32.F64 R21, R20 ;  /* 0x0000001400157310 */ /* 0x008ea40000301000 */
[----:B--2---:R-:W-:-:S04]  /*3720*/  FSETP.GEU.AND P0, PT, R26, R21, PT ;  /* 0x000000151a00720b */ /* 0x004fc80003f0e000 */
[----:B------:R-:W-:-:S06]  /*3730*/  FSEL R18, R21, R26, !P0 ;  /* 0x0000001a15127208 */ /* 0x000fcc0004000000 */
[----:B------:R-:W2:Y:S08]  /*3740*/  F2F.F64.F32 R18, R18 ;  /* 0x0000001200127310 */ /* 0x000eb00000201800 */
[----:B--2---:R-:W1:Y:S02]  /*3750*/  F2F.F32.F64 R19, R18 ;  /* 0x0000001200137310 */ /* 0x004e640000301000 */
[----:B-1----:R-:W-:-:S04]  /*3760*/  FSETP.GEU.AND P0, PT, R22, R19, PT ;  /* 0x000000131600720b */ /* 0x002fc80003f0e000 */
[----:B------:R-:W-:Y:S02]  /*3770*/  FSEL R2, R19, R22, !P0 ;  /* 0x0000001613027208 */ /* 0x000fe40004000000 */
[----:B------:R-:W-:-:S04]  /*3780*/  PLOP3.LUT P0, PT, PT, PT, PT, 0x8, 0x80 ;  /* 0x000000000080781c */ /* 0x000fc80003f0e170 */
[----:B------:R-:W1:Y:S02]  /*3790*/  F2F.F64.F32 R2, R2 ;  /* 0x0000000200027310 */ /* 0x000e640000201800 */
[----:B-1----:R2:W-:Y:S07]  /*37a0*/  STL.64 [R1], R2 ;  /* 0x0000000201007387 */ /* 0x0025ee0000100a00 */
.L_x_763:
[----:B------:R-:W-:Y:S05]  /*37b0*/  BSYNC.RECONVERGENT B1 ;  /* 0x0000000000017941 */ /* 0x000fea0003800200 */
.L_x_762:
[----:B------:R-:W-:-:S13]  /*37c0*/  ISETP.LT.OR P0, PT, R39, R5, P0 ;  /* 0x000000052700720c */ /* 0x000fda0000701670 */
[----:B------:R-:W-:Y:S05]  /*37d0*/  @!P0 BRA `(.L_x_756) ;  /* 0x00000000005c8947 */ /* 0x000fea0003800000 */
[----:B--2---:R-:W2:Y:S01]  /*37e0*/  LDL.64 R2, [R1] ;  /* 0x0000000001027983 */ /* 0x004ea20000100a00 */
[----:B------:R-:W-:-:S05]  /*37f0*/  IMAD R24, R39, 0x4, R14 ;  /* 0x0000000427187824 */ /* 0x000fca00078e020e */
[----:B---34-:R-:W3:Y:S04]  /*3800*/  LDS R19, [R24] ;  /* 0x0000000018137984 */ /* 0x018ee80000000800 */
[----:B------:R-:W4:Y:S01]  /*3810*/  LDS R18, [R24+0x80] ;  /* 0x0000800018127984 */ /* 0x000f220000000800 */
[----:B--2---:R-:W3:Y:S02]  /*3820*/  F2F.F32.F64 R2, R2 ;  /* 0x0000000200027310 */ /* 0x004ee40000301000 */
[----:B---3--:R-:W-:-:S04]  /*3830*/  FSETP.GEU.AND P0, PT, R19, R2, PT ;  /* 0x000000021300720b */ /* 0x008fc80003f0e000 */
[----:B------:R-:W-:Y:S02]  /*3840*/  FSEL R22, R2, R19, !P0 ;  /* 0x0000001302167208 */ /* 0x000fe40004000000 */
[----:B------:R-:W2:Y:S04]  /*3850*/  LDS R19, [R24+0x100] ;  /* 0x0001000018137984 */ /* 0x000ea80000000800 */
[----:B------:R-:W3:Y:S01]  /*3860*/  F2F.F64.F32 R22, R22 ;  /* 0x0000001600167310 */ /* 0x000ee20000201800 */
[----:B------:R-:W5:Y:S07]  /*3870*/  LDS R2, [R24+0x180] ;  /* 0x0001800018027984 */ /* 0x000f6e0000000800 */
[----:B---3--:R-:W4:Y:S02]  /*3880*/  F2F.F32.F64 R23, R22 ;  /* 0x0000001600177310 */ /* 0x008f240000301000 */
[----:B----4-:R-:W-:-:S04]  /*3890*/  FSETP.GEU.AND P0, PT, R18, R23, PT ;  /* 0x000000171200720b */ /* 0x010fc80003f0e000 */
[----:B-1----:R-:W-:-:S06]  /*38a0*/  FSEL R20, R23, R18, !P0 ;  /* 0x0000001217147208 */ /* 0x002fcc0004000000 */
[----:B------:R-:W1:Y:S08]  /*38b0*/  F2F.F64.F32 R20, R20 ;  /* 0x0000001400147310 */ /* 0x000e700000201800 */
[----:B-1----:R-:W2:Y:S02]  /*38c0*/  F2F.F32.F64 R18, R20 ;  /* 0x0000001400127310 */ /* 0x002ea40000301000 */
[----:B--2---:R-:W-:-:S04]  /*38d0*/  FSETP.GEU.AND P0, PT, R19, R18, PT ;  /* 0x000000121300720b */ /* 0x004fc80003f0e000 */
[----:B------:R-:W-:-:S06]  /*38e0*/  FSEL R18, R18, R19, !P0 ;  /* 0x0000001312127208 */ /* 0x000fcc0004000000 */
[----:B------:R-:W1:Y:S08]  /*38f0*/  F2F.F64.F32 R18, R18 ;  /* 0x0000001200127310 */ /* 0x000e700000201800 */
[----:B-1----:R-:W5:Y:S02]  /*3900*/  F2F.F32.F64 R19, R18 ;  /* 0x0000001200137310 */ /* 0x002f640000301000 */
[----:B-----5:R-:W-:-:S04]  /*3910*/  FSETP.GEU.AND P0, PT, R2, R19, PT ;  /* 0x000000130200720b */ /* 0x020fc80003f0e000 */
[----:B------:R-:W-:-:S06]  /*3920*/  FSEL R2, R19, R2, !P0 ;  /* 0x0000000213027208 */ /* 0x000fcc0004000000 */
[----:B------:R-:W1:Y:S02]  /*3930*/  F2F.F64.F32 R2, R2 ;  /* 0x0000000200027310 */ /* 0x000e640000201800 */
[----:B-1----:R1:W-:Y:S02]  /*3940*/  STL.64 [R1], R2 ;  /* 0x0000000201007387 */ /* 0x0023e40000100a00 */
.L_x_756:
[----:B------:R-:W-:Y:S05]  /*3950*/  BSYNC.RECONVERGENT B0 ;  /* 0x0000000000007941 */ /* 0x000fea0003800200 */
.L_x_755:
[----:B012---:R-:W2:Y:S01]  /*3960*/  LDL.64 R2, [R1] ;  /* 0x0000000001027983 */ /* 0x007ea20000100a00 */
[----:B------:R-:W-:Y:S03]  /*3970*/  BSSY.RECONVERGENT B0, `(.L_x_764) ;  /* 0x000008c000007945 */ /* 0x000fe60003800200 */
[----:B--2---:R-:W-:Y:S01]  /*3980*/  SHFL.BFLY PT, R25, R3, 0x10, 0x1f ;  /* 0x0e001f0003197f89 */ /* 0x004fe200000e0000 */
[----:B------:R-:W-:Y:S03]  /*3990*/  F2F.F32.F64 R18, R2 ;  /* 0x0000000200127310 */ /* 0x000fe60000301000 */
[----:B------:R-:W0:Y:S05]  /*39a0*/  SHFL.BFLY PT, R24, R2, 0x10, 0x1f ;  /* 0x0e001f0002187f89 */ /* 0x000e2a00000e0000 */
[----:B0-----:R-:W0:Y:S02]  /*39b0*/  F2F.F32.F64 R25, R24 ;  /* 0x0000001800197310 */ /* 0x001e240000301000 */
[----:B0-----:R-:W-:-:S04]  /*39c0*/  FSETP.GT.AND P0, PT, R18, R25, PT ;  /* 0x000000191200720b */ /* 0x001fc80003f04000 */
[----:B------:R-:W-:-:S06]  /*39d0*/  FSEL R22, R18, R25, P0 ;  /* 0x0000001912167208 */ /* 0x000fcc0000000000 */
[----:B------:R-:W4:Y:S02]  /*39e0*/  F2F.F64.F32 R22, R22 ;  /* 0x0000001600167310 */ /* 0x000f240000201800 */
[----:B----4-:R-:W-:Y:S06]  /*39f0*/  SHFL.BFLY PT, R21, R23, 0x8, 0x1f ;  /* 0x0d001f0017157f89 */ /* 0x010fec00000e0000 */
[----:B------:R-:W-:Y:S01]  /*3a00*/  F2F.F32.F64 R18, R22 ;  /* 0x0000001600127310 */ /* 0x000fe20000301000 */
[----:B------:R-:W0:Y:S07]  /*3a10*/  SHFL.BFLY PT, R20, R22, 0x8, 0x1f ;  /* 0x0d001f0016147f89 */ /* 0x000e2e00000e0000 */
[----:B0-----:R-:W0:Y:S02]  /*3a20*/  F2F.F32.F64 R21, R20 ;  /* 0x0000001400157310 */ /* 0x001e240000301000 */
[----:B0-----:R-:W-:-:S04]  /*3a30*/  FSETP.GT.AND P0, PT, R18, R21, PT ;  /* 0x000000151200720b */ /* 0x001fc80003f04000 */
[----:B------:R-:W-:-:S06]  /*3a40*/  FSEL R18, R18, R21, P0 ;  /* 0x0000001512127208 */ /* 0x000fcc0000000000 */
[----:B---3--:R-:W0:Y:S02]  /*3a50*/  F2F.F64.F32 R18, R18 ;  /* 0x0000001200127310 */ /* 0x008e240000201800 */
[----:B0-----:R-:W-:Y:S06]  /*3a60*/  SHFL.BFLY PT, R3, R19, 0x4, 0x1f ;  /* 0x0c801f0013037f89 */ /* 0x001fec00000e0000 */
[----:B------:R-:W-:Y:S01]  /*3a70*/  F2F.F32.F64 R24, R18 ;  /* 0x0000001200187310 */ /* 0x000fe20000301000 */
[----:B------:R-:W0:Y:S07]  /*3a80*/  SHFL.BFLY PT, R2, R18, 0x4, 0x1f ;  /* 0x0c801f0012027f89 */ /* 0x000e2e00000e0000 */
[----:B0-----:R-:W0:Y:S02]  /*3a90*/  F2F.F32.F64 R3, R2 ;  /* 0x0000000200037310 */ /* 0x001e240000301000 */
[----:B0-----:R-:W-:-:S04]  /*3aa0*/  FSETP.GT.AND P0, PT, R24, R3, PT ;  /* 0x000000031800720b */ /* 0x001fc80003f04000 */
[----:B------:R-:W-:-:S04]  /*3ab0*/  FSEL R24, R24, R3, P0 ;  /* 0x0000000318187208 */ /* 0x000fc80000000000 */
[----:B------:R-:W0:Y:S02]  /*3ac0*/  F2F.F64.F32 R22, R24 ;  /* 0x0000001800167310 */ /* 0x000e240000201800 */
        /* <DEDUP_REMOVED lines=14> */
[----:B0-----:R0:W-:Y:S01]  /*3bb0*/  STL.64 [R1], R22 ;  /* 0x0000001601007387 */ /* 0x0011e20000100a00 */
[----:B------:R-:W-:Y:S01]  /*3bc0*/  NOP ;  /* 0x0000000000007918 */ /* 0x000fe20000000000 */
[----:B------:R-:W-:Y:S05]  /*3bd0*/  @P2 BRA `(.L_x_765) ;  /* 0x0000000400942947 */ /* 0x000fea0003800000 */
[----:B------:R-:W2:Y:S01]  /*3be0*/  LDL.64 R2, [R1] ;  /* 0x0000000001027983 */ /* 0x000ea20000100a00 */
[----:B------:R-:W-:Y:S01]  /*3bf0*/  ISETP.NE.AND P0, PT, R37, RZ, PT ;  /* 0x000000ff2500720c */ /* 0x000fe20003f05270 */
[----:B------:R-:W-:Y:S01]  /*3c00*/  BSSY.RECONVERGENT B1, `(.L_x_766) ;  /* 0x000002e000017945 */ /* 0x000fe20003800200 */
[----:B------:R-:W-:Y:S01]  /*3c10*/  MOV R18, R9 ;  /* 0x0000000900127202 */ /* 0x000fe20000000f00 */
[----:B--2---:R1:W2:Y:S10]  /*3c20*/  F2F.F32.F64 R2, R2 ;  /* 0x0000000200027310 */ /* 0x0042b40000301000 */
[----:B------:R-:W-:Y:S05]  /*3c30*/  @!P0 BRA `(.L_x_767) ;  /* 0x0000000000a88947 */ /* 0x000fea0003800000 */
[----:B------:R-:W2:Y:S01]  /*3c40*/  LDS R19, [R32] ;  /* 0x0000000020137984 */ /* 0x000ea20000000800 */
[----:B-1----:R-:W-:Y:S01]  /*3c50*/  IMAD.MOV.U32 R3, RZ, RZ, 0x3bbb989d ;  /* 0x3bbb989dff037424 */ /* 0x002fe200078e00ff */
[----:B------:R-:W-:Y:S01]  /*3c60*/  ISETP.NE.AND P0, PT, R37, 0x1, PT ;  /* 0x000000012500780c */ /* 0x000fe20003f05270 */
[----:B--2---:R-:W-:Y:S01]  /*3c70*/  FADD R18, -R2, R19 ;  /* 0x0000001302127221 */ /* 0x004fe20000000100 */
[----:B------:R-:W-:-:S03]  /*3c80*/  IMAD.MOV.U32 R19, RZ, RZ, 0x437c0000 ;  /* 0x437c0000ff137424 */ /* 0x000fc600078e00ff */
[----:B------:R-:W-:-:S04]  /*3c90*/  FFMA.SAT R20, R18, R3, 0.5 ;  /* 0x3f00000012147423 */ /* 0x000fc80000002003 */
[----:B------:R-:W-:-:S04]  /*3ca0*/  FFMA.RM R20, R20, R19, 12582913 ;  /* 0x4b40000114147423 */ /* 0x000fc80000004013 */
[C---:B------:R-:W-:Y:S01]  /*3cb0*/  FADD R21, R20.reuse, -12583039 ;  /* 0xcb40007f14157421 */ /* 0x040fe20000000000 */
[----:B------:R-:W-:-:S03]  /*3cc0*/  SHF.L.U32 R20, R20, 0x17, RZ ;  /* 0x0000001714147819 */ /* 0x000fc600000006ff */
[----:B------:R-:W-:-:S04]  /*3cd0*/  FFMA R21, R18, 1.4426950216293334961, -R21 ;  /* 0x3fb8aa3b12157823 */ /* 0x000fc80000000815 */
[----:B------:R-:W-:Y:S01]  /*3ce0*/  FFMA R21, R18, 1.925963033500011079e-08, R21 ;  /* 0x32a5706012157823 */ /* 0x000fe20000000015 */
[----:B------:R-:W-:-:S05]  /*3cf0*/  IMAD.MOV.U32 R18, RZ, RZ, R0 ;  /* 0x000000ffff127224 */ /* 0x000fca00078e0000 */
[----:B------:R-:W0:Y:S02]  /*3d00*/  MUFU.EX2 R21, R21 ;  /* 0x0000001500157308 */ /* 0x000e240000000800 */
[----:B0-----:R-:W-:-:S05]  /*3d10*/  FMUL R23, R20, R21 ;  /* 0x0000001514177220 */ /* 0x001fca0000400000 */
[----:B------:R3:W-:Y:S01]  /*3d20*/  STS [R32], R23 ;  /* 0x0000001720007388 */ /* 0x0007e20000000800 */
[----:B------:R-:W-:Y:S05]  /*3d30*/  @!P0 BRA `(.L_x_767) ;  /* 0x0000000000688947 */ /* 0x000fea0003800000 */
[----:B------:R-:W0:Y:S01]  /*3d40*/  LDS R21, [R32+0x80] ;  /* 0x0000800020157984 */ /* 0x000e220000000800 */
[----:B------:R-:W-:Y:S01]  /*3d50*/  ISETP.NE.AND P0, PT, R37, 0x2, PT ;  /* 0x000000022500780c */ /* 0x000fe20003f05270 */
[----:B0-----:R-:W-:-:S04]  /*3d60*/  FADD R18, -R2, R21 ;  /* 0x0000001502127221 */ /* 0x001fc80000000100 */
[----:B------:R-:W-:-:S04]  /*3d70*/  FFMA.SAT R20, R18, R3, 0.5 ;  /* 0x3f00000012147423 */ /* 0x000fc80000002003 */
[----:B------:R-:W-:-:S04]  /*3d80*/  FFMA.RM R20, R20, R19, 12582913 ;  /* 0x4b40000114147423 */ /* 0x000fc80000004013 */
[C---:B------:R-:W-:Y:S01]  /*3d90*/  FADD R21, R20.reuse, -12583039 ;  /* 0xcb40007f14157421 */ /* 0x040fe20000000000 */
[----:B------:R-:W-:-:S03]  /*3da0*/  IMAD.SHL.U32 R20, R20, 0x800000, RZ ;  /* 0x0080000014147824 */ /* 0x000fc600078e00ff */
[----:B------:R-:W-:-:S04]  /*3db0*/  FFMA R21, R18, 1.4426950216293334961, -R21 ;  /* 0x3fb8aa3b12157823 */ /* 0x000fc80000000815 */
[----:B------:R-:W-:Y:S01]  /*3dc0*/  FFMA R21, R18, 1.925963033500011079e-08, R21 ;  /* 0x32a5706012157823 */ /* 0x000fe20000000015 */
[----:B------:R-:W-:-:S05]  /*3dd0*/  MOV R18, R4 ;  /* 0x0000000400127202 */ /* 0x000fca0000000f00 */
[----:B------:R-:W3:Y:S02]  /*3de0*/  MUFU.EX2 R21, R21 ;  /* 0x0000001500157308 */ /* 0x000ee40000000800 */
[----:B---3--:R-:W-:-:S05]  /*3df0*/  FMUL R23, R20, R21 ;  /* 0x0000001514177220 */ /* 0x008fca0000400000 */
[----:B------:R4:W-:Y:S01]  /*3e00*/  STS [R32+0x80], R23 ;  /* 0x0000801720007388 */ /* 0x0009e20000000800 */
[----:B------:R-:W-:Y:S05]  /*3e10*/  @!P0 BRA `(.L_x_767) ;  /* 0x0000000000308947 */ /* 0x000fea0003800000 */
[----:B------:R-:W0:Y:S02]  /*3e20*/  LDS R21, [R32+0x100] ;  /* 0x0001000020157984 */ /* 0x000e240000000800 */
[----:B0-----:R-:W-:-:S04]  /*3e30*/  FADD R18, -R2, R21 ;  /* 0x0000001502127221 */ /* 0x001fc80000000100 */
[----:B------:R-:W-:-:S04]  /*3e40*/  FFMA.SAT R20, R18, R3, 0.5 ;  /* 0x3f00000012147423 */ /* 0x000fc80000002003 */
[----:B------:R-:W-:-:S04]  /*3e50*/  FFMA.RM R20, R20, R19, 12582913 ;  /* 0x4b40000114147423 */ /* 0x000fc80000004013 */
[C---:B------:R-:W-:Y:S01]  /*3e60*/  FADD R3, R20.reuse, -12583039 ;  /* 0xcb40007f14037421 */ /* 0x040fe20000000000 */
[----:B------:R-:W-:-:S03]  /*3e70*/  IMAD.SHL.U32 R20, R20, 0x800000, RZ ;  /* 0x0080000014147824 */ /* 0x000fc600078e00ff */
[----:B------:R-:W-:-:S04]  /*3e80*/  FFMA R3, R18, 1.4426950216293334961, -R3 ;  /* 0x3fb8aa3b12037823 */ /* 0x000fc80000000803 */
[----:B------:R-:W-:Y:S01]  /*3e90*/  FFMA R3, R18, 1.925963033500011079e-08, R3 ;  /* 0x32a5706012037823 */ /* 0x000fe20000000003 */
[----:B------:R-:W-:-:S05]  /*3ea0*/  IMAD.MOV.U32 R18, RZ, RZ, R6 ;  /* 0x000000ffff127224 */ /* 0x000fca00078e0006 */
[----:B------:R-:W0:Y:S02]  /*3eb0*/  MUFU.EX2 R3, R3 ;  /* 0x0000000300037308 */ /* 0x000e240000000800 */
[----:B0-----:R-:W-:-:S05]  /*3ec0*/  FMUL R19, R20, R3 ;  /* 0x0000000314137220 */ /* 0x001fca0000400000 */
[----:B------:R0:W-:Y:S02]  /*3ed0*/  STS [R32+0x100], R19 ;  /* 0x0001001320007388 */ /* 0x0001e40000000800 */
.L_x_767:
[----:B------:R-:W-:Y:S05]  /*3ee0*/  BSYNC.RECONVERGENT B1 ;  /* 0x0000000000017941 */ /* 0x000fea0003800200 */
.L_x_766:
[----:B------:R-:W-:-:S13]  /*3ef0*/  ISETP.GE.U32.AND P0, PT, R16, 0x60, PT ;  /* 0x000000601000780c */ /* 0x000fda0003f06070 */
[----:B------:R-:W-:Y:S05]  /*3f00*/  @!P0 BRA `(.L_x_765) ;  /* 0x0000000000c88947 */ /* 0x000fea0003800000 */
.L_x_768:
[C---:B01----:R-:W-:Y:S01]  /*3f10*/  LEA R3, R18.reuse, R14, 0x2 ;  /* 0x0000000e12037211 */ /* 0x043fe200078e10ff */
[----:B0-----:R-:W-:Y:S02]  /*3f20*/  IMAD.MOV.U32 R19, RZ, RZ, 0x3bbb989d ;  /* 0x3bbb989dff137424 */ /* 0x001fe400078e00ff */
[----:B------:R-:W-:Y:S02]  /*3f30*/  IMAD.MOV.U32 R20, RZ, RZ, 0x437c0000 ;  /* 0x437c0000ff147424 */ /* 0x000fe400078e00ff */
[----:B------:R-:W2:Y:S01]  /*3f40*/  LDS R21, [R3] ;  /* 0x0000000003157984 */ /* 0x000ea20000000800 */
[----:B------:R-:W-:-:S03]  /*3f50*/  VIADD R18, R18, 0x80 ;  /* 0x0000008012127836 */ /* 0x000fc60000000000 */
[----:B---34-:R-:W0:Y:S02]  /*3f60*/  LDS R23, [R3+0x80] ;  /* 0x0000800003177984 */ /* 0x018e240000000800 */
[----:B------:R-:W-:Y:S02]  /*3f70*/  ISETP.GE.AND P0, PT, R18, R5, PT ;  /* 0x000000051200720c */ /* 0x000fe40003f06270 */
[----:B------:R-:W1:Y:S04]  /*3f80*/  LDS R27, [R3+0x100] ;  /* 0x00010000031b7984 */ /* 0x000e680000000800 */
[----:B------:R-:W3:Y:S01]  /*3f90*/  LDS R31, [R3+0x180] ;  /* 0x00018000031f7984 */ /* 0x000ee20000000800 */
[----:B--2---:R-:W-:-:S04]  /*3fa0*/  FADD R26, -R2, R21 ;  /* 0x00000015021a7221 */ /* 0x004fc80000000100 */
[----:B------:R-:W-:Y:S01]  /*3fb0*/  FFMA.SAT R21, R26, R19, 0.5 ;  /* 0x3f0000001a157423 */ /* 0x000fe20000002013 */
[----:B0-----:R-:W-:-:S03]  /*3fc0*/  FADD R24, -R2, R23 ;  /* 0x0000001702187221 */ /* 0x001fc60000000100 */
[-C--:B------:R-:W-:Y:S01]  /*3fd0*/  FFMA.RM R21, R21, R20.reuse, 12582913 ;  /* 0x4b40000115157423 */ /* 0x080fe20000004014 */
[-C--:B------:R-:W-:Y:S01]  /*3fe0*/  FFMA.SAT R23, R24, R19.reuse, 0.5 ;  /* 0x3f00000018177423 */ /* 0x080fe20000002013 */
[C---:B-1----:R-:W-:Y:S02]  /*3ff0*/  FADD R22, -R2.reuse, R27 ;  /* 0x0000001b02167221 */ /* 0x042fe40000000100 */
[----:B------:R-:W-:Y:S01]  /*4000*/  FADD R25, R21, -12583039 ;  /* 0xcb40007f15197421 */ /* 0x000fe20000000000 */
[-C--:B------:R-:W-:Y:S01]  /*4010*/  FFMA.RM R23, R23, R20.reuse, 12582913 ;  /* 0x4b40000117177423 */ /* 0x080fe20000004014 */
[----:B---3--:R-:W-:Y:S01]  /*4020*/  FADD R28, -R2, R31 ;  /* 0x0000001f021c7221 */ /* 0x008fe20000000100 */
[-C--:B------:R-:W-:Y:S01]  /*4030*/  FFMA.SAT R29, R22, R19.reuse, 0.5 ;  /* 0x3f000000161d7423 */ /* 0x080fe20000002013 */
[----:B------:R-:W-:Y:S01]  /*4040*/  FFMA R25, R26, 1.4426950216293334961, -R25 ;  /* 0x3fb8aa3b1a197823 */ /* 0x000fe20000000819 */
[----:B------:R-:W-:Y:S01]  /*4050*/  FADD R27, R23, -12583039 ;  /* 0xcb40007f171b7421 */ /* 0x000fe20000000000 */
[----:B------:R-:W-:Y:S01]  /*4060*/  FFMA.SAT R31, R28, R19, 0.5 ;  /* 0x3f0000001c1f7423 */ /* 0x000fe20000002013 */
[----:B------:R-:W-:Y:S01]  /*4070*/  SHF.L.U32 R21, R21, 0x17, RZ ;  /* 0x0000001715157819 */ /* 0x000fe200000006ff */
        /* <DEDUP_REMOVED lines=13> */
[----:B------:R-:W-:-:S02]  /*4150*/  IMAD.SHL.U32 R22, R23, 0x800000, RZ ;  /* 0x0080000017167824 */ /* 0x000fc400078e00ff */
[----:B------:R-:W-:Y:S01]  /*4160*/  FFMA R27, R28, 1.925963033500011079e-08, R27 ;  /* 0x32a570601c1b7823 */ /* 0x000fe2000000001b */
[----:B------:R-:W1:Y:S08]  /*4170*/  MUFU.EX2 R19, R19 ;  /* 0x0000001300137308 */ /* 0x000e700000000800 */
[----:B------:R-:W2:Y:S01]  /*4180*/  MUFU.EX2 R24, R29 ;  /* 0x0000001d00187308 */ /* 0x000ea20000000800 */
[----:B0-----:R-:W-:-:S05]  /*4190*/  FMUL R26, R21, R26 ;  /* 0x0000001a151a7220 */ /* 0x001fca0000400000 */
[----:B------:R0:W-:Y:S02]  /*41a0*/  STS [R3], R26 ;  /* 0x0000001a03007388 */ /* 0x0001e40000000800 */
[----:B------:R-:W3:Y:S01]  /*41b0*/  MUFU.EX2 R27, R27 ;  /* 0x0000001b001b7308 */ /* 0x000ee20000000800 */
[----:B-1----:R-:W-:-:S05]  /*41c0*/  FMUL R22, R22, R19 ;  /* 0x0000001316167220 */ /* 0x002fca0000400000 */
[----:B------:R0:W-:Y:S01]  /*41d0*/  STS [R3+0x80], R22 ;  /* 0x0000801603007388 */ /* 0x0001e20000000800 */
[----:B--2---:R-:W-:-:S05]  /*41e0*/  FMUL R24, R25, R24 ;  /* 0x0000001819187220 */ /* 0x004fca0000400000 */
[----:B------:R0:W-:Y:S01]  /*41f0*/  STS [R3+0x100], R24 ;  /* 0x0001001803007388 */ /* 0x0001e20000000800 */
[----:B---3--:R-:W-:-:S05]  /*4200*/  FMUL R20, R20, R27 ;  /* 0x0000001b14147220 */ /* 0x008fca0000400000 */
[----:B------:R0:W-:Y:S01]  /*4210*/  STS [R3+0x180], R20 ;  /* 0x0001801403007388 */ /* 0x0001e20000000800 */
[----:B------:R-:W-:Y:S05]  /*4220*/  @!P0 BRA `(.L_x_768) ;  /* 0xfffffffc00388947 */ /* 0x000fea000383ffff */
.L_x_765:
[----:B------:R-:W-:Y:S05]  /*4230*/  BSYNC.RECONVERGENT B0 ;  /* 0x0000000000007941 */ /* 0x000fea0003800200 */
.L_x_764:
[----:B------:R-:W-:Y:S01]  /*4240*/  NOP ;  /* 0x0000000000007918 */ /* 0x000fe20000000000 */
[----:B------:R-:W5:Y:S01]  /*4250*/  @!P2 LDS R18, [R32] ;  /* 0x000000002012a984 */ /* 0x000f620000000800 */
[----:B012---:R-:W-:Y:S01]  /*4260*/  CS2R R2, SRZ ;  /* 0x0000000000027805 */ /* 0x007fe2000001ff00 */
[----:B------:R-:W-:Y:S05]  /*4270*/  BSSY.RECONVERGENT B0, `(.L_x_769) ;  /* 0x00000b3000007945 */ /* 0x000fea0003800200 */
[----:B-----5:R-:W0:Y:S02]  /*4280*/  @!P2 F2F.F64.F32 R2, R18 ;  /* 0x000000120002a310 */ /* 0x020e240000201800 */
[----:B0-----:R0:W-:Y:S01]  /*4290*/  STL.64 [R1], R2 ;  /* 0x0000000201007387 */ /* 0x0011e20000100a00 */
[----:B------:R-:W-:Y:S05]  /*42a0*/  @P1 BRA `(.L_x_770) ;  /* 0x0000000800bc1947 */ /* 0x000fea0003800000 */
[----:B------:R-:W-:Y:S01]  /*42b0*/  ISETP.NE.AND P0, PT, R35, RZ, PT ;  /* 0x000000ff2300720c */ /* 0x000fe20003f05270 */
[----:B------:R-:W-:Y:S01]  /*42c0*/  BSSY.RECONVERGENT B1, `(.L_x_771) ;  /* 0x0000019000017945 */ /* 0x000fe20003800200 */
[----:B------:R-:W-:Y:S01]  /*42d0*/  ISETP.GE.U32.AND P1, PT, R15, 0x60, PT ;  /* 0x000000600f00780c */ /* 0x000fe20003f26070 */
[----:B------:R-:W-:-:S10]  /*42e0*/  IMAD.MOV.U32 R39, RZ, RZ, R0 ;  /* 0x000000ffff277224 */ /* 0x000fd400078e0000 */
[----:B------:R-:W-:Y:S05]  /*42f0*/  @!P0 BRA `(.L_x_772) ;  /* 0x0000000000548947 */ /* 0x000fea0003800000 */
[----:B------:R-:W1:Y:S01]  /*4300*/  LDS R19, [R32+0x80] ;  /* 0x0000800020137984 */ /* 0x000e620000000800 */
[----:B0-----:R-:W1:Y:S01]  /*4310*/  F2F.F32.F64 R2, R2 ;  /* 0x0000000200027310 */ /* 0x001e620000301000 */
[----:B------:R-:W-:Y:S02]  /*4320*/  ISETP.NE.AND P0, PT, R35, 0x1, PT ;  /* 0x000000012300780c */ /* 0x000fe40003f05270 */
[----:B------:R-:W-:Y:S01]  /*4330*/  MOV R39, R4 ;  /* 0x0000000400277202 */ /* 0x000fe20000000f00 */
[----:B-1----:R-:W-:-:S04]  /*4340*/  FADD R19, R2, R19 ;  /* 0x0000001302137221 */ /* 0x002fc80000000000 */
[----:B------:R-:W0:Y:S02]  /*4350*/  F2F.F64.F32 R20, R19 ;  /* 0x0000001300147310 */ /* 0x000e240000201800 */
[----:B0-----:R1:W-:Y:S04]  /*4360*/  STL.64 [R1], R20 ;  /* 0x0000001401007387 */ /* 0x0013e80000100a00 */
[----:B------:R-:W-:Y:S05]  /*4370*/  @!P0 BRA `(.L_x_772) ;  /* 0x0000000000348947 */ /* 0x000fea0003800000 */
[----:B------:R-:W0:Y:S01]  /*4380*/  LDS R3, [R32+0x100] ;  /* 0x0001000020037984 */ /* 0x000e220000000800 */
[----:B------:R-:W-:Y:S01]  /*4390*/  ISETP.NE.AND P0, PT, R35, 0x2, PT ;  /* 0x000000022300780c */ /* 0x000fe20003f05270 */
[----:B-1----:R-:W0:Y:S01]  /*43a0*/  F2F.F32.F64 R20, R20 ;  /* 0x0000001400147310 */ /* 0x002e220000301000 */
[----:B------:R-:W-:-:S11]  /*43b0*/  IMAD.MOV.U32 R39, RZ, RZ, R6 ;  /* 0x000000ffff277224 */ /* 0x000fd600078e0006 */
[----:B---34-:R-:W1:Y:S01]  /*43c0*/  @P0 LDS R23, [R32+0x180] ;  /* 0x0001800020170984 */ /* 0x018e620000000800 */
        /* <DEDUP_REMOVED lines=8> */
.L_x_772:
[----:B------:R-:W-:Y:S05]  /*4450*/  BSYNC.RECONVERGENT B1 ;  /* 0x0000000000017941 */ /* 0x000fea0003800200 */
.L_x_771:
        /* <DEDUP_REMOVED lines=8> */
.L_x_775:
[----:B------:R-:W2:Y:S01]  /*44e0*/  LDL.64 R2, [R1] ;  /* 0x0000000001027983 */ /* 0x000ea20000100a00 */
[C---:B------:R-:W-:Y:S01]  /*44f0*/  IMAD R41, R39.reuse, 0x4, R14 ;  /* 0x0000000427297824 */ /* 0x040fe200078e020e */
[----:B------:R-:W-:-:S04]  /*4500*/  IADD3 R39, PT, PT, R39, 0x200, RZ ;  /* 0x0000020027277810 */ /* 0x000fc80007ffe0ff */
[----:B0-----:R-:W0:Y:S01]  /*4510*/  LDS R19, [R41] ;  /* 0x0000000029137984 */ /* 0x001e220000000800 */
[----:B------:R-:W-:-:S03]  /*4520*/  ISETP.GE.AND P1, PT, R39, R44, PT ;  /* 0x0000002c2700720c */ /* 0x000fc60003f26270 */
[----:B-1----:R-:W1:Y:S04]  /*4530*/  LDS R21, [R41+0x80] ;  /* 0x0000800029157984 */ /* 0x002e680000000800 */
[----:B------:R-:W5:Y:S04]  /*4540*/  LDS R20, [R41+0x100] ;  /* 0x0001000029147984 */ /* 0x000f680000000800 */
[----:B---34-:R-:W3:Y:S04]  /*4550*/  LDS R23, [R41+0x180] ;  /* 0x0001800029177984 */ /* 0x018ee80000000800 */
[----:B------:R-:W-:Y:S04]  /*4560*/  LDS R31, [R41+0x300] ;  /* 0x00030000291f7984 */ /* 0x000fe80000000800 */
[----:B------:R-:W-:Y:S04]  /*4570*/  LDS R42, [R41+0x400] ;  /* 0x00040000292a7984 */ /* 0x000fe80000000800 */
[----:B------:R-:W-:Y:S01]  /*4580*/  LDS R45, [R41+0x480] ;  /* 0x00048000292d7984 */ /* 0x000fe20000000800 */
[----:B--2---:R2:W0:Y:S03]  /*4590*/  F2F.F32.F64 R2, R2 ;  /* 0x0000000200027310 */ /* 0x0044260000301000 */
[----:B--2---:R-:W2:Y:S01]  /*45a0*/  LDS R3, [R41+0x200] ;  /* 0x0002000029037984 */ /* 0x004ea20000000800 */
[----:B0-----:R-:W-:-:S04]  /*45b0*/  FADD R19, R2, R19 ;  /* 0x0000001302137221 */ /* 0x001fc80000000000 */
[----:B------:R0:W4:Y:S02]  /*45c0*/  F2F.F64.F32 R28, R19 ;  /* 0x00000013001c7310 */ /* 0x0001240000201800 */
[----:B0-----:R-:W0:Y:S06]  /*45d0*/  LDS R19, [R41+0x280] ;  /* 0x0002800029137984 */ /* 0x001e2c0000000800 */
[----:B----4-:R-:W1:Y:S01]  /*45e0*/  F2F.F32.F64 R18, R28 ;  /* 0x0000001c00127310 */ /* 0x010e620000301000 */
[----:B------:R-:W-:Y:S01]  /*45f0*/  STL.64 [R1], R28 ;  /* 0x0000001c01007387 */ /* 0x000fe20000100a00 */
[----:B-1----:R-:W-:-:S06]  /*4600*/  FADD R18, R18, R21 ;  /* 0x0000001512127221 */ /* 0x002fcc0000000000 */
[----:B------:R-:W1:Y:S08]  /*4610*/  F2F.F64.F32 R26, R18 ;  /* 0x00000012001a7310 */ /* 0x000e700000201800 */
[----:B-1----:R-:W5:Y:S01]  /*4620*/  F2F.F32.F64 R21, R26 ;  /* 0x0000001a00157310 */ /* 0x002f620000301000 */
[----:B------:R-:W-:Y:S01]  /*4630*/  STL.64 [R1], R26 ;  /* 0x0000001a01007387 */ /* 0x000fe20000100a00 */
[----:B-----5:R-:W-:-:S06]  /*4640*/  FADD R24, R21, R20 ;  /* 0x0000001415187221 */ /* 0x020fcc0000000000 */
[----:B------:R-:W1:Y:S08]  /*4650*/  F2F.F64.F32 R24, R24 ;  /* 0x0000001800187310 */ /* 0x000e700000201800 */
[----:B-1----:R-:W3:Y:S01]  /*4660*/  F2F.F32.F64 R2, R24 ;  /* 0x0000001800027310 */ /* 0x002ee20000301000 */
[----:B------:R-:W-:Y:S01]  /*4670*/  STL.64 [R1], R24 ;  /* 0x0000001801007387 */ /* 0x000fe20000100a00 */
[----:B---3--:R-:W-:-:S06]  /*4680*/  FADD R23, R2, R23 ;  /* 0x0000001702177221 */ /* 0x008fcc0000000000 */
[----:B------:R-:W1:Y:S08]  /*4690*/  F2F.F64.F32 R22, R23 ;  /* 0x0000001700167310 */ /* 0x000e700000201800 */
[----:B-1----:R-:W2:Y:S01]  /*46a0*/  F2F.F32.F64 R2, R22 ;  /* 0x0000001600027310 */ /* 0x002ea20000301000 */
[----:B------:R-:W-:Y:S01]  /*46b0*/  STL.64 [R1], R22 ;  /* 0x0000001601007387 */ /* 0x000fe20000100a00 */
[----:B--2---:R-:W-:-:S06]  /*46c0*/  FADD R3, R2, R3 ;  /* 0x0000000302037221 */ /* 0x004fcc0000000000 */
[----:B------:R-:W1:Y:S08]  /*46d0*/  F2F.F64.F32 R20, R3 ;  /* 0x0000000300147310 */ /* 0x000e700000201800 */
[----:B-1----:R-:W0:Y:S01]  /*46e0*/  F2F.F32.F64 R2, R20 ;  /* 0x0000001400027310 */ /* 0x002e220000301000 */
[----:B------:R-:W-:Y:S01]  /*46f0*/  STL.64 [R1], R20 ;  /* 0x0000001401007387 */ /* 0x000fe20000100a00 */
[----:B0-----:R-:W-:-:S03]  /*4700*/  FADD R19, R2, R19 ;  /* 0x0000001302137221 */ /* 0x001fc60000000000 */
[----:B------:R-:W0:Y:S03]  /*4710*/  LDS R2, [R41+0x380] ;  /* 0x0003800029027984 */ /* 0x000e260000000800 */
[----:B------:R-:W1:Y:S08]  /*4720*/  F2F.F64.F32 R18, R19 ;  /* 0x0000001300127310 */ /* 0x000e700000201800 */
[----:B-1----:R-:W1:Y:S01]  /*4730*/  F2F.F32.F64 R30, R18 ;  /* 0x00000012001e7310 */ /* 0x002e620000301000 */
[----:B------:R-:W-:Y:S01]  /*4740*/  STL.64 [R1], R18 ;  /* 0x0000001201007387 */ /* 0x000fe20000100a00 */
[----:B-1----:R-:W-:-:S06]  /*4750*/  FADD R30, R30, R31 ;  /* 0x0000001f1e1e7221 */ /* 0x002fcc0000000000 */
[----:B------:R-:W1:Y:S08]  /*4760*/  F2F.F64.F32 R30, R30 ;  /* 0x0000001e001e7310 */ /* 0x000e700000201800 */
[----:B-1----:R-:W0:Y:S02]  /*4770*/  F2F.F32.F64 R31, R30 ;  /* 0x0000001e001f7310 */ /* 0x002e240000301000 */
[----:B0-----:R-:W-:-:S06]  /*4780*/  FADD R3, R31, R2 ;  /* 0x000000021f037221 */ /* 0x001fcc0000000000 */
[----:B------:R-:W0:Y:S08]  /*4790*/  F2F.F64.F32 R2, R3 ;  /* 0x0000000300027310 */ /* 0x000e300000201800 */
[----:B0-----:R0:W1:Y:S02]  /*47a0*/  F2F.F32.F64 R43, R2 ;  /* 0x00000002002b7310 */ /* 0x0010640000301000 */
[----:B0-----:R-:W0:Y:S01]  /*47b0*/  LDS R2, [R41+0x500] ;  /* 0x0005000029027984 */ /* 0x001e220000000800 */
[----:B-1----:R-:W-:-:S06]  /*47c0*/  FADD R42, R43, R42 ;  /* 0x0000002a2b2a7221 */ /* 0x002fcc0000000000 */
        /* <DEDUP_REMOVED lines=8> */
[----:B0-----:R0:W1:Y:S02]  /*4850*/  F2F.F32.F64 R3, R2 ;  /* 0x0000000200037310 */ /* 0x0010640000301000 */
[----:B0-----:R-:W0:Y:S01]  /*4860*/  LDS R2, [R41+0x600] ;  /* 0x0006000029027984 */ /* 0x001e220000000800 */
[----:B-1----:R-:W-:-:S03]  /*4870*/  FADD R42, R3, R45 ;  /* 0x0000002d032a7221 */ /* 0x002fc60000000000 */
[----:B------:R-:W1:Y:S03]  /*4880*/  LDS R45, [R41+0x680] ;  /* 0x00068000292d7984 */ /* 0x000e660000000800 */
[----:B------:R-:W2:Y:S08]  /*4890*/  F2F.F64.F32 R42, R42 ;  /* 0x0000002a002a7310 */ /* 0x000eb00000201800 */
[----:B--2---:R-:W0:Y:S02]  /*48a0*/  F2F.F32.F64 R43, R42 ;  /* 0x0000002a002b7310 */ /* 0x004e240000301000 */
[----:B0-----:R-:W-:-:S02]  /*48b0*/  FADD R31, R43, R2 ;  /* 0x000000022b1f7221 */ /* 0x001fc40000000000 */
[----:B------:R-:W-:Y:S04]  /*48c0*/  LDS R43, [R41+0x780] ;  /* 0x00078000292b7984 */ /* 0x000fe80000000800 */
[----:B------:R-:W0:Y:S08]  /*48d0*/  F2F.F64.F32 R30, R31 ;  /* 0x0000001f001e7310 */ /* 0x000e300000201800 */
[----:B0-----:R0:W1:Y:S02]  /*48e0*/  F2F.F32.F64 R2, R30 ;  /* 0x0000001e00027310 */ /* 0x0010640000301000 */
[----:B0-----:R-:W0:Y:S01]  /*48f0*/  LDS R30, [R41+0x700] ;  /* 0x00070000291e7984 */ /* 0x001e220000000800 */
[----:B-1----:R-:W-:-:S05]  /*4900*/  FADD R45, R2, R45 ;  /* 0x0000002d022d7221 */ /* 0x002fca0000000000 */
[----:B------:R-:W1:Y:S08]  /*4910*/  F2F.F64.F32 R2, R45 ;  /* 0x0000002d00027310 */ /* 0x000e700000201800 */
[----:B-1----:R-:W0:Y:S02]  /*4920*/  F2F.F32.F64 R3, R2 ;  /* 0x0000000200037310 */ /* 0x002e240000301000 */
[----:B0-----:R-:W-:-:S06]  /*4930*/  FADD R3, R3, R30 ;  /* 0x0000001e03037221 */ /* 0x001fcc0000000000 */
[----:B------:R-:W0:Y:S08]  /*4940*/  F2F.F64.F32 R2, R3 ;  /* 0x0000000300027310 */ /* 0x000e300000201800 */
[----:B0-----:R-:W0:Y:S02]  /*4950*/  F2F.F32.F64 R42, R2 ;  /* 0x00000002002a7310 */ /* 0x001e240000301000 */
[----:B0-----:R-:W-:-:S06]  /*4960*/  FADD R42, R42, R43 ;  /* 0x0000002b2a2a7221 */ /* 0x001fcc0000000000 */
[----:B------:R-:W0:Y:S02]  /*4970*/  F2F.F64.F32 R42, R42 ;  /* 0x0000002a002a7310 */ /* 0x000e240000201800 */
[----:B0-----:R0:W-:Y:S01]  /*4980*/  STL.64 [R1], R42 ;  /* 0x0000002a01007387 */ /* 0x0011e20000100a00 */
[----:B------:R-:W-:Y:S05]  /*4990*/  @!P1 BRA `(.L_x_775) ;  /* 0xfffffff800d09947 */ /* 0x000fea000383ffff */
.L_x_774:
[----:B------:R-:W-:Y:S05]  /*49a0*/  BSYNC.RECONVERGENT B1 ;  /* 0x0000000000017941 */ /* 0x000fea0003800200 */
.L_x_773:
[----:B------:R-:W-:Y:S01]  /*49b0*/  IMAD.IADD R2, R5, 0x1, -R39 ;  /* 0x0000000105027824 */ /* 0x000fe200078e0a27 */
[----:B------:R-:W-:Y:S04]  /*49c0*/  BSSY.RECONVERGENT B1, `(.L_x_776) ;  /* 0x0000028000017945 */ /* 0x000fe80003800200 */
[----:B------:R-:W-:-:S13]  /*49d0*/  ISETP.GT.AND P1, PT, R2, 0x80, PT ;  /* 0x000000800200780c */ /* 0x000fda0003f24270 */
[----:B------:R-:W-:Y:S05]  /*49e0*/  @!P1 BRA `(.L_x_777) ;  /* 0x0000000000949947 */ /* 0x000fea0003800000 */
[----:B------:R-:W2:Y:S01]  /*49f0*/  LDL.64 R2, [R1] ;  /* 0x0000000001027983 */ /* 0x000ea20000100a00 */
[C---:B------:R-:W-:Y:S01]  /*4a00*/  IMAD R24, R39.reuse, 0x4, R14 ;  /* 0x0000000427187824 */ /* 0x040fe200078e020e */
[----:B------:R-:W-:Y:S02]  /*4a10*/  PLOP3.LUT P0, PT, PT, PT, PT, 0x8, 0x80 ;  /* 0x000000000080781c */ /* 0x000fe40003f0e170 */
[----:B------:R-:W-:Y:S02]  /*4a20*/  IADD3 R39, PT, PT, R39, 0x100, RZ ;  /* 0x0000010027277810 */ /* 0x000fe40007ffe0ff */
[----:B------:R-:W5:Y:S04]  /*4a30*/  LDS R19, [R24] ;  /* 0x0000000018137984 */ /* 0x000f680000000800 */
[----:B------:R-:W1:Y:S04]  /*4a40*/  LDS R18, [R24+0x80] ;  /* 0x0000800018127984 */ /* 0x000e680000000800 */
[----:B------:R-:W-:Y:S04]  /*4a50*/  LDS R26, [R24+0x180] ;  /* 0x00018000181a7984 */ /* 0x000fe80000000800 */
[----:B------:R-:W-:Y:S01]  /*4a60*/  LDS R28, [R24+0x200] ;  /* 0x00020000181c7984 */ /* 0x000fe20000000800 */
[----:B--2---:R-:W5:Y:S02]  /*4a70*/  F2F.F32.F64 R2, R2 ;  /* 0x0000000200027310 */ /* 0x004f640000301000 */
[----:B-----5:R-:W-:-:S02]  /*4a80*/  FADD R22, R2, R19 ;  /* 0x0000001302167221 */ /* 0x020fc40000000000 */
[----:B------:R-:W2:Y:S04]  /*4a90*/  LDS R19, [R24+0x100] ;  /* 0x0001000018137984 */ /* 0x000ea80000000800 */
[----:B---34-:R-:W3:Y:S08]  /*4aa0*/  F2F.F64.F32 R22, R22 ;  /* 0x0000001600167310 */ /* 0x018ef00000201800 */
        /* <DEDUP_REMOVED lines=25> */
.L_x_777:
[----:B------:R-:W-:Y:S05]  /*4c40*/  BSYNC.RECONVERGENT B1 ;  /* 0x0000000000017941 */ /* 0x000fea0003800200 */
.L_x_776:
[----:B------:R-:W-:-:S13]  /*4c50*/  ISETP.LT.OR P0, PT, R39, R5, P0 ;  /* 0x000000052700720c */ /* 0x000fda0000701670 */
[----:B------:R-:W-:Y:S05]  /*4c60*/  @!P0 BRA `(.L_x_770) ;  /* 0x00000000004c8947 */ /* 0x000fea0003800000 */
[----:B--2---:R-:W2:Y:S01]  /*4c70*/  LDL.64 R2, [R1] ;  /* 0x0000000001027983 */ /* 0x004ea20000100a00 */
[----:B------:R-:W-:-:S05]  /*4c80*/  IMAD R5, R39, 0x4, R14 ;  /* 0x0000000427057824 */ /* 0x000fca00078e020e */
[----:B------:R-:W5:Y:S04]  /*4c90*/  LDS R19, [R5] ;  /* 0x0000000005137984 */ /* 0x000f680000000800 */
[----:B------:R-:W1:Y:S04]  /*4ca0*/  LDS R18, [R5+0x80] ;  /* 0x0000800005127984 */ /* 0x000e680000000800 */
        /* <DEDUP_REMOVED lines=12> */
[----:B-1----:R-:W-:-:S06]  /*4d70*/  FADD R2, R19, R24 ;  /* 0x0000001813027221 */ /* 0x002fcc0000000000 */
[----:B------:R-:W1:Y:S02]  /*4d80*/  F2F.F64.F32 R2, R2 ;  /* 0x0000000200027310 */ /* 0x000e640000201800 */
[----:B-1----:R1:W-:Y:S02]  /*4d90*/  STL.64 [R1], R2 ;  /* 0x0000000201007387 */ /* 0x0023e40000100a00 */
.L_x_770:
[----:B------:R-:W-:Y:S05]  /*4da0*/  BSYNC.RECONVERGENT B0 ;  /* 0x0000000000007941 */ /* 0x000fea0003800200 */
.L_x_769:
[----:B-1----:R-:W3:Y:S01]  /*4db0*/  LDL.64 R20, [R1] ;  /* 0x0000000001147983 */ /* 0x002ee20000100a00 */
[----:B------:R-:W1:Y:S01]  /*4dc0*/  LDCU UR5, c[0x0][0x38c] ;  /* 0x00007180ff0577ac */ /* 0x000e620008000800 */
[----:B------:R-:W-:Y:S02]  /*4dd0*/  BSSY.RECONVERGENT B0, `(.L_x_778) ;  /* 0x00000a3000007945 */ /* 0x000fe40003800200 */
[----:B---34-:R-:W-:Y:S01]  /*4de0*/  SHFL.BFLY PT, R23, R21, 0x10, 0x1f ;  /* 0x0e001f0015177f89 */ /* 0x018fe200000e0000 */
        /* <DEDUP_REMOVED lines=36> */
[----:B--2---:R1:W2:Y:S10]  /*5030*/  F2F.F32.F64 R5, R2 ;  /* 0x0000000200057310 */ /* 0x0042b40000301000 */
[----:B------:R-:W-:Y:S05]  /*5040*/  @!P0 BRA `(.L_x_781) ;  /* 0x0000000000d88947 */ /* 0x000fea0003800000 */
[----:B-1----:R-:W1:Y:S01]  /*5050*/  LDS R2, [R32] ;  /* 0x0000000020027984 */ /* 0x002e620000000800 */
[----:B--2---:R-:W2:Y:S01]  /*5060*/  MUFU.RCP R18, R5 ;  /* 0x0000000500127308 */ /* 0x004ea20000001000 */
[----:B------:R-:W-:Y:S01]  /*5070*/  BSSY.RECONVERGENT B2, `(.L_x_782) ;  /* 0x000000c000027945 */ /* 0x000fe20003800200 */
[----:B------:R-:W-:Y:S01]  /*5080*/  ISETP.NE.AND P3, PT, R37, 0x1, PT ;  /* 0x000000012500780c */ /* 0x000fe20003f65270 */
[----:B--2---:R-:W-:-:S04]  /*5090*/  FFMA R3, -R5, R18, 1 ;  /* 0x3f80000005037423 */ /* 0x004fc80000000112 */
[----:B------:R-:W-:Y:S01]  /*50a0*/  FFMA R3, R18, R3, R18 ;  /* 0x0000000312037223 */ /* 0x000fe20000000012 */
[----:B-1----:R-:W1:Y:S03]  /*50b0*/  FCHK P0, R2, R5 ;  /* 0x0000000502007302 */ /* 0x002e660000000000 */
[----:B------:R-:W-:-:S04]  /*50c0*/  FFMA R18, R2, R3, RZ ;  /* 0x0000000302127223 */ /* 0x000fc800000000ff */
[----:B------:R-:W-:-:S04]  /*50d0*/  FFMA R19, -R5, R18, R2 ;  /* 0x0000001205137223 */ /* 0x000fc80000000102 */
[----:B------:R-:W-:Y:S01]  /*50e0*/  FFMA R3, R3, R19, R18 ;  /* 0x0000001303037223 */ /* 0x000fe20000000012 */
[----:B-1----:R-:W-:Y:S06]  /*50f0*/  @!P0 BRA `(.L_x_783) ;  /* 0x00000000000c8947 */ /* 0x002fec0003800000 */
[----:B------:R-:W-:-:S07]  /*5100*/  MOV R20, 0x5120 ;  /* 0x0000512000147802 */ /* 0x000fce0000000f00 */
[----:B0-----:R-:W-:Y:S05]  /*5110*/  CALL.REL.NOINC `($__internal_11_$__cuda_sm3x_div_rn_noftz_f32_slowpath) ;  /* 0x0000005400907944 */ /* 0x001fea0003c00000 */
[----:B------:R-:W-:-:S07]  /*5120*/  MOV R3, R21 ;  /* 0x0000001500037202 */ /* 0x000fce0000000f00 */
.L_x_783:
[----:B------:R-:W-:Y:S05]  /*5130*/  BSYNC.RECONVERGENT B2 ;  /* 0x0000000000027941 */ /* 0x000fea0003800200 */
.L_x_782:
[----:B------:R3:W-:Y:S01]  /*5140*/  STS [R32], R3 ;  /* 0x0000000320007388 */ /* 0x0007e20000000800 */
[----:B------:R-:W-:Y:S01]  /*5150*/  IMAD.MOV.U32 R19, RZ, RZ, R0 ;  /* 0x000000ffff137224 */ /* 0x000fe200078e0000 */
[----:B------:R-:W-:Y:S06]  /*5160*/  @!P3 BRA `(.L_x_781) ;  /* 0x000000000090b947 */ /* 0x000fec0003800000 */
[----:B------:R-:W1:Y:S01]  /*5170*/  LDS R18, [R32+0x80] ;  /* 0x0000800020127984 */ /* 0x000e620000000800 */
[----:B------:R-:W3:Y:S01]  /*5180*/  MUFU.RCP R2, R5 ;  /* 0x0000000500027308 */ /* 0x000ee20000001000 */
[----:B------:R-:W-:Y:S01]  /*5190*/  BSSY.RECONVERGENT B2, `(.L_x_784) ;  /* 0x000000d000027945 */ /* 0x000fe20003800200 */
[----:B------:R-:W-:Y:S01]  /*51a0*/  ISETP.NE.AND P3, PT, R37, 0x2, PT ;  /* 0x000000022500780c */ /* 0x000fe20003f65270 */
[----:B---3--:R-:W-:-:S04]  /*51b0*/  FFMA R3, -R5, R2, 1 ;  /* 0x3f80000005037423 */ /* 0x008fc80000000102 */
[----:B------:R-:W-:Y:S01]  /*51c0*/  FFMA R2, R2, R3, R2 ;  /* 0x0000000302027223 */ /* 0x000fe20000000002 */
[----:B-1----:R-:W1:Y:S03]  /*51d0*/  FCHK P0, R18, R5 ;  /* 0x0000000512007302 */ /* 0x002e660000000000 */
[----:B------:R-:W-:-:S04]  /*51e0*/  FFMA R3, R2, R18, RZ ;  /* 0x0000001202037223 */ /* 0x000fc800000000ff */
[----:B------:R-:W-:-:S04]  /*51f0*/  FFMA R20, -R5, R3, R18 ;  /* 0x0000000305147223 */ /* 0x000fc80000000112 */
[----:B------:R-:W-:Y:S01]  /*5200*/  FFMA R3, R2, R20, R3 ;  /* 0x0000001402037223 */ /* 0x000fe20000000003 */
[----:B-1----:R-:W-:Y:S06]  /*5210*/  @!P0 BRA `(.L_x_785) ;  /* 0x0000000000108947 */ /* 0x002fec0003800000 */
[----:B------:R-:W-:Y:S01]  /*5220*/  IMAD.MOV.U32 R2, RZ, RZ, R18 ;  /* 0x000000ffff027224 */ /* 0x000fe200078e0012 */
[----:B------:R-:W-:-:S07]  /*5230*/  MOV R20, 0x5250 ;  /* 0x0000525000147802 */ /* 0x000fce0000000f00 */
[----:B0-----:R-:W-:Y:S05]  /*5240*/  CALL.REL.NOINC `($__internal_11_$__cuda_sm3x_div_rn_noftz_f32_slowpath) ;  /* 0x0000005400447944 */ /* 0x001fea0003c00000 */
[----:B------:R-:W-:-:S07]  /*5250*/  MOV R3, R21 ;  /* 0x0000001500037202 */ /* 0x000fce0000000f00 */
.L_x_785:
[----:B------:R-:W-:Y:S05]  /*5260*/  BSYNC.RECONVERGENT B2 ;  /* 0x0000000000027941 */ /* 0x000fea0003800200 */
.L_x_784:
[----:B------:R4:W-:Y:S01]  /*5270*/  STS [R32+0x80], R3 ;  /* 0x0000800320007388 */ /* 0x0009e20000000800 */
[----:B------:R-:W-:Y:S01]  /*5280*/  IMAD.MOV.U32 R19, RZ, RZ, R4 ;  /* 0x000000ffff137224 */ /* 0x000fe200078e0004 */
[----:B------:R-:W-:Y:S06]  /*5290*/  @!P3 BRA `(.L_x_781) ;  /* 0x000000000044b947 */ /* 0x000fec0003800000 */
[----:B------:R-:W1:Y:S01]  /*52a0*/  LDS R18, [R32+0x100] ;  /* 0x0001000020127984 */ /* 0x000e620000000800 */
[----:B------:R-:W4:Y:S01]  /*52b0*/  MUFU.RCP R2, R5 ;  /* 0x0000000500027308 */ /* 0x000f220000001000 */
[----:B------:R-:W-:Y:S01]  /*52c0*/  BSSY.RECONVERGENT B2, `(.L_x_786) ;  /* 0x000000c000027945 */ /* 0x000fe20003800200 */
[----:B----4-:R-:W-:-:S04]  /*52d0*/  FFMA R3, -R5, R2, 1 ;  /* 0x3f80000005037423 */ /* 0x010fc80000000102 */
[----:B------:R-:W-:Y:S02]  /*52e0*/  FFMA R2, R2, R3, R2 ;  /* 0x0000000302027223 */ /* 0x000fe40000000002 */
[----:B-1----:R-:W1:Y:S02]  /*52f0*/  FCHK P0, R18, R5 ;  /* 0x0000000512007302 */ /* 0x002e640000000000 */
        /* <DEDUP_REMOVED lines=8> */
.L_x_787:
[----:B------:R-:W-:Y:S05]  /*5380*/  BSYNC.RECONVERGENT B2 ;  /* 0x0000000000027941 */ /* 0x000fea0003800200 */
.L_x_786:
[----:B------:R1:W-:Y:S01]  /*5390*/  STS [R32+0x100], R3 ;  /* 0x0001000320007388 */ /* 0x0003e20000000800 */
[----:B------:R-:W-:-:S07]  /*53a0*/  IMAD.MOV.U32 R19, RZ, RZ, R6 ;  /* 0x000000ffff137224 */ /* 0x000fce00078e0006 */
.L_x_781:
[----:B------:R-:W-:Y:S05]  /*53b0*/  BSYNC.RECONVERGENT B1 ;  /* 0x0000000000017941 */ /* 0x000fea0003800200 */
.L_x_780:
[----:B------:R-:W-:-:S13]  /*53c0*/  ISETP.GE.U32.AND P0, PT, R16, 0x60, PT ;  /* 0x000000601000780c */ /* 0x000fda0003f06070 */
[----:B------:R-:W-:Y:S05]  /*53d0*/  @!P0 BRA `(.L_x_779) ;  /* 0x0000000400088947 */ /* 0x000fea0003800000 */
.L_x_796:
[C---:B-1----:R-:W-:Y:S01]  /*53e0*/  IMAD R18, R19.reuse, 0x4, R14 ;  /* 0x0000000413127824 */ /* 0x042fe200078e020e */
[----:B-12---:R-:W3:Y:S01]  /*53f0*/  MUFU.RCP R2, R5 ;  /* 0x0000000500027308 */ /* 0x006ee20000001000 */
[----:B------:R-:W-:Y:S01]  /*5400*/  IADD3 R19, PT, PT, R19, 0x80, RZ ;  /* 0x0000008013137810 */ /* 0x000fe20007ffe0ff */
[----:B------:R-:W-:Y:S02]  /*5410*/  BSSY.RECONVERGENT B1, `(.L_x_788) ;  /* 0x000000e000017945 */ /* 0x000fe40003800200 */
[----:B------:R-:W1:Y:S01]  /*5420*/  LDS R22, [R18] ;  /* 0x0000000012167984 */ /* 0x000e620000000800 */
[----:B------:R-:W-:Y:S01]  /*5430*/  ISETP.GE.AND P3, PT, R19, UR5, PT ;  /* 0x0000000513007c0c */ /* 0x000fe2000bf66270 */
[----:B---34-:R-:W-:-:S04]  /*5440*/  FFMA R3, -R5, R2, 1 ;  /* 0x3f80000005037423 */ /* 0x018fc80000000102 */
        /* <DEDUP_REMOVED lines=9> */
[----:B------:R-:W-:-:S07]  /*54e0*/  IMAD.MOV.U32 R3, RZ, RZ, R21 ;  /* 0x000000ffff037224 */ /* 0x000fce00078e0015 */
.L_x_789:
[----:B------:R-:W-:Y:S05]  /*54f0*/  BSYNC.RECONVERGENT B1 ;  /* 0x0000000000017941 */ /* 0x000fea0003800200 */
.L_x_788:
[----:B------:R-:W1:Y:S01]  /*5500*/  LDS R22, [R18+0x80] ;  /* 0x0000800012167984 */ /* 0x000e620000000800 */
[----:B------:R-:W2:Y:S01]  /*5510*/  MUFU.RCP R2, R5 ;  /* 0x0000000500027308 */ /* 0x000ea20000001000 */
[----:B------:R-:W-:Y:S02]  /*5520*/  BSSY.RECONVERGENT B1, `(.L_x_790) ;  /* 0x000000c000017945 */ /* 0x000fe40003800200 */
[----:B------:R3:W-:Y:S01]  /*5530*/  STS [R18], R3 ;  /* 0x0000000312007388 */ /* 0x0007e20000000800 */
[----:B--2---:R-:W-:-:S04]  /*5540*/  FFMA R21, -R5, R2, 1 ;  /* 0x3f80000005157423 */ /* 0x004fc80000000102 */
[----:B------:R-:W-:Y:S01]  /*5550*/  FFMA R2, R2, R21, R2 ;  /* 0x0000001502027223 */ /* 0x000fe20000000002 */
[----:B-1----:R-:W1:Y:S03]  /*5560*/  FCHK P0, R22, R5 ;  /* 0x0000000516007302 */ /* 0x002e660000000000 */
[----:B------:R-:W-:-:S04]  /*5570*/  FFMA R20, R2, R22, RZ ;  /* 0x0000001602147223 */ /* 0x000fc800000000ff */
[----:B------:R-:W-:-:S04]  /*5580*/  FFMA R21, -R5, R20, R22 ;  /* 0x0000001405157223 */ /* 0x000fc80000000116 */
[----:B------:R-:W-:Y:S01]  /*5590*/  FFMA R21, R2, R21, R20 ;  /* 0x0000001502157223 */ /* 0x000fe20000000014 */
[----:B-1-3--:R-:W-:Y:S06]  /*55a0*/  @!P0 BRA `(.L_x_791) ;  /* 0x00000000000c8947 */ /* 0x00afec0003800000 */
[----:B------:R-:W-:Y:S02]  /*55b0*/  MOV R2, R22 ;  /* 0x0000001600027202 */ /* 0x000fe40000000f00 */
[----:B------:R-:W-:-:S07]  /*55c0*/  MOV R20, 0x55e0 ;  /* 0x000055e000147802 */ /* 0x000fce0000000f00 */
[----:B0-----:R-:W-:Y:S05]  /*55d0*/  CALL.REL.NOINC `($__internal_11_$__cuda_sm3x_div_rn_noftz_f32_slowpath) ;  /* 0x0000005000607944 */ /* 0x001fea0003c00000 */
.L_x_791:
[----:B------:R-:W-:Y:S05]  /*55e0*/  BSYNC.RECONVERGENT B1 ;  /* 0x0000000000017941 */ /* 0x000fea0003800200 */
.L_x_790:
[----:B------:R-:W1:Y:S01]  /*55f0*/  LDS R22, [R18+0x100] ;  /* 0x0001000012167984 */ /* 0x000e620000000800 */
[----:B------:R-:W2:Y:S01]  /*5600*/  MUFU.RCP R2, R5 ;  /* 0x0000000500027308 */ /* 0x000ea20000001000 */
[----:B------:R-:W-:Y:S02]  /*5610*/  BSSY.RECONVERGENT B1, `(.L_x_792) ;  /* 0x000000d000017945 */ /* 0x000fe40003800200 */
[----:B------:R3:W-:Y:S01]  /*5620*/  STS [R18+0x80], R21 ;  /* 0x0000801512007388 */ /* 0x0007e20000000800 */
[----:B--2---:R-:W-:-:S04]  /*5630*/  FFMA R3, -R5, R2, 1 ;  /* 0x3f80000005037423 */ /* 0x004fc80000000102 */
[----:B------:R-:W-:Y:S01]  /*5640*/  FFMA R2, R2, R3, R2 ;  /* 0x0000000302027223 */ /* 0x000fe20000000002 */
[----:B-1----:R-:W1:Y:S03]  /*5650*/  FCHK P0, R22, R5 ;  /* 0x0000000516007302 */ /* 0x002e660000000000 */
[----:B------:R-:W-:-:S04]  /*5660*/  FFMA R3, R2, R22, RZ ;  /* 0x0000001602037223 */ /* 0x000fc800000000ff */
[----:B------:R-:W-:-:S04]  /*5670*/  FFMA R20, -R5, R3, R22 ;  /* 0x0000000305147223 */ /* 0x000fc80000000116 */
[----:B------:R-:W-:Y:S01]  /*5680*/  FFMA R3, R2, R20, R3 ;  /* 0x0000001402037223 */ /* 0x000fe20000000003 */
[----:B-1-3--:R-:W-:Y:S06]  /*5690*/  @!P0 BRA `(.L_x_793) ;  /* 0x0000000000108947 */ /* 0x00afec0003800000 */
[----:B------:R-:W-:Y:S01]  /*56a0*/  IMAD.MOV.U32 R2, RZ, RZ, R22 ;  /* 0x000000ffff027224 */ /* 0x000fe200078e0016 */
[----:B------:R-:W-:-:S07]  /*56b0*/  MOV R20, 0x56d0 ;  /* 0x000056d000147802 */ /* 0x000fce0000000f00 */
[----:B0-----:R-:W-:Y:S05]  /*56c0*/  CALL.REL.NOINC `($__internal_11_$__cuda_sm3x_div_rn_noftz_f32_slowpath) ;  /* 0x0000005000247944 */ /* 0x001fea0003c00000 */
[----:B------:R-:W-:-:S07]  /*56d0*/  IMAD.MOV.U32 R3, RZ, RZ, R21 ;  /* 0x000000ffff037224 */ /* 0x000fce00078e0015 */
.L_x_793:
[----:B------:R-:W-:Y:S05]  /*56e0*/  BSYNC.RECONVERGENT B1 ;  /* 0x0000000000017941 */ /* 0x000fea0003800200 */
.L_x_792:
        /* <DEDUP_REMOVED lines=14> */
.L_x_795:
[----:B------:R-:W-:Y:S05]  /*57d0*/  BSYNC.RECONVERGENT B1 ;  /* 0x0000000000017941 */ /* 0x000fea0003800200 */
.L_x_794:
[----:B------:R1:W-:Y:S01]  /*57e0*/  STS [R18+0x180], R21 ;  /* 0x0001801512007388 */ /* 0x0003e20000000800 */
[----:B------:R-:W-:Y:S05]  /*57f0*/  @!P3 BRA `(.L_x_796) ;  /* 0xfffffff800f8b947 */ /* 0x000fea000383ffff */
.L_x_779:
[----:B------:R-:W-:Y:S05]  /*5800*/  BSYNC.RECONVERGENT B0 ;  /* 0x0000000000007941 */ /* 0x000fea0003800200 */
.L_x_778:
[----:B------:R-:W-:Y:S01]  /*5810*/  NOP ;  /* 0x0000000000007918 */ /* 0x000fe20000000000 */
[----:B------:R-:W-:Y:S01]  /*5820*/  NOP ;  /* 0x0000000000007918 */ /* 0x000fe20000000000 */
[----:B------:R-:W-:Y:S04]  /*5830*/  BSSY.RECONVERGENT B0, `(.L_x_719) ;  /* 0x000007e000007945 */ /* 0x000fe80003800200 */
[----:B------:R-:W-:Y:S05]  /*5840*/  @P2 BRA `(.L_x_797) ;  /* 0x0000000400f02947 */ /* 0x000fea0003800000 */
[----:B------:R-:W-:Y:S01]  /*5850*/  ISETP.NE.AND P0, PT, R37, RZ, PT ;  /* 0x000000ff2500720c */ /* 0x000fe20003f05270 */
[----:B------:R-:W-:Y:S01]  /*5860*/  BSSY.RECONVERGENT B1, `(.L_x_798) ;  /* 0x0000014000017945 */ /* 0x000fe20003800200 */
[----:B------:R-:W-:Y:S01]  /*5870*/  ISETP.GE.U32.AND P1, PT, R16, 0x60, PT ;  /* 0x000000601000780c */ /* 0x000fe20003f26070 */
[----:B--2---:R-:W-:-:S10]  /*5880*/  IMAD.MOV.U32 R5, RZ, RZ, R9 ;  /* 0x000000ffff057224 */ /* 0x004fd400078e0009 */
[----:B------:R-:W-:Y:S05]  /*5890*/  @!P0 BRA `(.L_x_799) ;  /* 0x0000000000408947 */ /* 0x000fea0003800000 */
[----:B------:R-:W2:Y:S01]  /*58a0*/  LDS R19, [R32] ;  /* 0x0000000020137984 */ /* 0x000ea20000000800 */
[----:B-1-34-:R-:W1:Y:S01]  /*58b0*/  LDC.64 R2, c[0x0][0x3a8] ;  /* 0x0000ea00ff027b82 */ /* 0x01ae620000000a00 */
[----:B------:R-:W3:Y:S01]  /*58c0*/  LDCU UR5, c[0x0][0x38c] ;  /* 0x00007180ff0577ac */ /* 0x000ee20008000800 */
[----:B------:R-:W-:Y:S01]  /*58d0*/  ISETP.NE.AND P0, PT, R37, 0x1, PT ;  /* 0x000000012500780c */ /* 0x000fe20003f05270 */
[----:B---3--:R-:W-:-:S04]  /*58e0*/  IMAD R5, R40, UR5, R9 ;  /* 0x0000000528057c24 */ /* 0x008fc8000f8e0209 */
[----:B-1----:R-:W-:-:S04]  /*58f0*/  IMAD.WIDE R2, R5, 0x4, R2 ;  /* 0x0000000405027825 */ /* 0x002fc800078e0202 */
[----:B------:R-:W-:Y:S01]  /*5900*/  IMAD.MOV.U32 R5, RZ, RZ, R0 ;  /* 0x000000ffff057224 */ /* 0x000fe200078e0000 */
[----:B--2---:R2:W-:Y:S03]  /*5910*/  STG.E desc[UR8][R2.64], R19 ;  /* 0x0000001302007986 */ /* 0x0045e6000c101908 */
[----:B------:R-:W-:Y:S05]  /*5920*/  @!P0 BRA `(.L_x_799) ;  /* 0x00000000001c8947 */ /* 0x000fea0003800000 */
[----:B------:R-:W-:Y:S01]  /*5930*/  ISETP.NE.AND P0, PT, R37, 0x2, PT ;  /* 0x000000022500780c */ /* 0x000fe20003f05270 */
[----:B--2---:R-:W1:Y:S01]  /*5940*/  LDS R19, [R32+0x80] ;  /* 0x0000800020137984 */ /* 0x004e620000000800 */
[----:B------:R-:W-:-:S11]  /*5950*/  MOV R5, R4 ;  /* 0x0000000400057202 */ /* 0x000fd60000000f00 */
[----:B------:R-:W2:Y:S01]  /*5960*/  @P0 LDS R21, [R32+0x100] ;  /* 0x0001000020150984 */ /* 0x000ea20000000800 */
[----:B------:R-:W-:-:S03]  /*5970*/  @P0 IMAD.MOV.U32 R5, RZ, RZ, R6 ;  /* 0x000000ffff050224 */ /* 0x000fc600078e0006 */
[----:B-1----:R1:W-:Y:S04]  /*5980*/  STG.E desc[UR8][R2.64+0x80], R19 ;  /* 0x0000801302007986 */ /* 0x0023e8000c101908 */
[----:B--2---:R1:W-:Y:S02]  /*5990*/  @P0 STG.E desc[UR8][R2.64+0x100], R21 ;  /* 0x0001001502000986 */ /* 0x0043e4000c101908 */
.L_x_799:
[----:B------:R-:W-:Y:S05]  /*59a0*/  BSYNC.RECONVERGENT B1 ;  /* 0x0000000000017941 */ /* 0x000fea0003800200 */
.L_x_798:
[----:B------:R-:W-:Y:S05]  /*59b0*/  @!P1 BRA `(.L_x_797) ;  /* 0x0000000400949947 */ /* 0x000fea0003800000 */
[----:B------:R-:W1:Y:S01]  /*59c0*/  LDC R23, c[0x0][0x38c] ;  /* 0x0000e300ff177b82 */ /* 0x000e620000000800 */
[----:B------:R-:W-:Y:S01]  /*59d0*/  BSSY.RECONVERGENT B1, `(.L_x_800) ;  /* 0x0000037000017945 */ /* 0x000fe20003800200 */
[----:B------:R-:W-:Y:S01]  /*59e0*/  PLOP3.LUT P0, PT, PT, PT, PT, 0x80, 0x8 ;  /* 0x000000000008781c */ /* 0x000fe20003f0f070 */
[----:B-12---:R-:W-:-:S05]  /*59f0*/  IMAD.IADD R2, R23, 0x1, -R5 ;  /* 0x0000000117027824 */ /* 0x006fca00078e0a05 */
[----:B------:R-:W-:-:S13]  /*5a00*/  ISETP.GT.AND P1, PT, R2, 0x180, PT ;  /* 0x000001800200780c */ /* 0x000fda0003f24270 */
[----:B------:R-:W-:Y:S05]  /*5a10*/  @!P1 BRA `(.L_x_801) ;  /* 0x0000000000c89947 */ /* 0x000fea0003800000 */
[----:B------:R-:W-:Y:S02]  /*5a20*/  PLOP3.LUT P0, PT, PT, PT, PT, 0x8, 0x80 ;  /* 0x000000000080781c */ /* 0x000fe40003f0e170 */
[----:B------:R-:W-:-:S11]  /*5a30*/  IADD3 R22, PT, PT, R23, -0x180, RZ ;  /* 0xfffffe8017167810 */ /* 0x000fd60007ffe0ff */
.L_x_802:
[----:B------:R-:W-:Y:S01]  /*5a40*/  IMAD R30, R5, 0x4, R14 ;  /* 0x00000004051e7824 */ /* 0x000fe200078e020e */
[----:B--234-:R-:W1:Y:S01]  /*5a50*/  LDC.64 R2, c[0x0][0x3a8] ;  /* 0x0000ea00ff027b82 */ /* 0x01ce620000000a00 */
[----:B------:R-:W-:-:S03]  /*5a60*/  IMAD R19, R40, R23, R5 ;  /* 0x0000001728137224 */ /* 0x000fc600078e0205 */
[----:B0-----:R-:W0:Y:S04]  /*5a70*/  LDS R25, [R30+0x180] ;  /* 0x000180001e197984 */ /* 0x001e280000000800 */
[----:B------:R-:W2:Y:S04]  /*5a80*/  LDS R21, [R30] ;  /* 0x000000001e157984 */ /* 0x000ea80000000800 */
[----:B------:R-:W3:Y:S04]  /*5a90*/  LDS R20, [R30+0x80] ;  /* 0x000080001e147984 */ /* 0x000ee80000000800 */
[----:B------:R-:W4:Y:S04]  /*5aa0*/  LDS R44, [R30+0x100] ;  /* 0x000100001e2c7984 */ /* 0x000f280000000800 */
[----:B------:R-:W5:Y:S01]  /*5ab0*/  LDS R24, [R30+0x200] ;  /* 0x000200001e187984 */ /* 0x000f620000000800 */
[----:B-1----:R-:W-:-:S03]  /*5ac0*/  IMAD.WIDE R18, R19, 0x4, R2 ;  /* 0x0000000413127825 */ /* 0x002fc600078e0202 */
[----:B------:R-:W1:Y:S04]  /*5ad0*/  LDS R45, [R30+0x280] ;  /* 0x000280001e2d7984 */ /* 0x000e680000000800 */
[----:B------:R-:W1:Y:S04]  /*5ae0*/  LDS R26, [R30+0x300] ;  /* 0x000300001e1a7984 */ /* 0x000e680000000800 */
[----:B------:R-:W1:Y:S04]  /*5af0*/  LDS R28, [R30+0x380] ;  /* 0x000380001e1c7984 */ /* 0x000e680000000800 */
[----:B------:R-:W-:Y:S04]  /*5b00*/  LDS R43, [R30+0x480] ;  /* 0x000480001e2b7984 */ /* 0x000fe80000000800 */
[----:B------:R-:W-:Y:S04]  /*5b10*/  LDS R41, [R30+0x500] ;  /* 0x000500001e297984 */ /* 0x000fe80000000800 */
[----:B0-----:R-:W-:Y:S04]  /*5b20*/  STG.E desc[UR8][R18.64+0x180], R25 ;  /* 0x0001801912007986 */ /* 0x001fe8000c101908 */
[----:B------:R-:W0:Y:S04]  /*5b30*/  LDS R25, [R30+0x400] ;  /* 0x000400001e197984 */ /* 0x000e280000000800 */
[----:B------:R-:W0:Y:S04]  /*5b40*/  LDS R39, [R30+0x580] ;  /* 0x000580001e277984 */ /* 0x000e280000000800 */
[----:B------:R-:W0:Y:S04]  /*5b50*/  LDS R31, [R30+0x600] ;  /* 0x000600001e1f7984 */ /* 0x000e280000000800 */
[----:B------:R-:W0:Y:S04]  /*5b60*/  LDS R29, [R30+0x680] ;  /* 0x000680001e1d7984 */ /* 0x000e280000000800 */
[----:B------:R-:W0:Y:S04]  /*5b70*/  LDS R27, [R30+0x700] ;  /* 0x000700001e1b7984 */ /* 0x000e280000000800 */
[----:B------:R-:W0:Y:S04]  /*5b80*/  LDS R42, [R30+0x780] ;  /* 0x000780001e2a7984 */ /* 0x000e280000000800 */
[----:B--2---:R-:W-:Y:S04]  /*5b90*/  STG.E desc[UR8][R18.64], R21 ;  /* 0x0000001512007986 */ /* 0x004fe8000c101908 */
[----:B---3--:R2:W-:Y:S04]  /*5ba0*/  STG.E desc[UR8][R18.64+0x80], R20 ;  /* 0x0000801412007986 */ /* 0x0085e8000c101908 */
[----:B----4-:R3:W-:Y:S01]  /*5bb0*/  STG.E desc[UR8][R18.64+0x100], R44 ;  /* 0x0001002c12007986 */ /* 0x0107e2000c101908 */
        /* <DEDUP_REMOVED lines=8> */
[----:B-----5:R2:W-:Y:S03]  /*5c40*/  STG.E desc[UR8][R20.64], R24 ;  /* 0x0000001814007986 */ /* 0x0205e6000c101908 */
[----:B------:R-:W-:Y:S01]  /*5c50*/  IMAD.WIDE R2, R44, 0x4, R2 ;  /* 0x000000042c027825 */ /* 0x000fe200078e0202 */
[----:B-1----:R2:W-:Y:S03]  /*5c60*/  STG.E desc[UR8][R20.64+0x80], R45 ;  /* 0x0000802d14007986 */ /* 0x0025e6000c101908 */
[----:B------:R-:W-:Y:S01]  /*5c70*/  VIADD R5, R5, 0x200 ;  /* 0x0000020005057836 */ /* 0x000fe20000000000 */
[----:B------:R2:W-:Y:S04]  /*5c80*/  STG.E desc[UR8][R20.64+0x100], R26 ;  /* 0x0001001a14007986 */ /* 0x0005e8000c101908 */
[----:B------:R2:W-:Y:S01]  /*5c90*/  STG.E desc[UR8][R20.64+0x180], R28 ;  /* 0x0001801c14007986 */ /* 0x0005e2000c101908 */
[----:B------:R-:W-:-:S03]  /*5ca0*/  ISETP.GE.AND P1, PT, R5, R22, PT ;  /* 0x000000160500720c */ /* 0x000fc60003f26270 */
[----:B0-----:R2:W-:Y:S04]  /*5cb0*/  STG.E desc[UR8][R18.64], R25 ;  /* 0x0000001912007986 */ /* 0x0015e8000c101908 */
        /* <DEDUP_REMOVED lines=8> */
.L_x_801:
[----:B------:R-:W-:Y:S05]  /*5d40*/  BSYNC.RECONVERGENT B1 ;  /* 0x0000000000017941 */ /* 0x000fea0003800200 */
.L_x_800:
[----:B--2---:R-:W-:Y:S01]  /*5d50*/  IADD3 R2, PT, PT, -R5, R23, RZ ;  /* 0x0000001705027210 */ /* 0x004fe20007ffe1ff */
[----:B------:R-:W-:Y:S03]  /*5d60*/  BSSY.RECONVERGENT B1, `(.L_x_803) ;  /* 0x000001c000017945 */ /* 0x000fe60003800200 */
[----:B------:R-:W-:-:S13]  /*5d70*/  ISETP.GT.AND P1, PT, R2, 0x80, PT ;  /* 0x000000800200780c */ /* 0x000fda0003f24270 */
[----:B------:R-:W-:Y:S05]  /*5d80*/  @!P1 BRA `(.L_x_804) ;  /* 0x0000000000649947 */ /* 0x000fea0003800000 */
[C---:B------:R-:W-:Y:S01]  /*5d90*/  IMAD R20, R5.reuse, 0x4, R14 ;  /* 0x0000000405147824 */ /* 0x040fe200078e020e */
[----:B---34-:R-:W1:Y:S01]  /*5da0*/  LDC.64 R2, c[0x0][0x3a8] ;  /* 0x0000ea00ff027b82 */ /* 0x018e620000000a00 */
[C---:B------:R-:W-:Y:S01]  /*5db0*/  VIADD R18, R5.reuse, 0x80 ;  /* 0x0000008005127836 */ /* 0x040fe20000000000 */
[----:B------:R-:W-:Y:S01]  /*5dc0*/  PLOP3.LUT P0, PT, PT, PT, PT, 0x8, 0x80 ;  /* 0x000000000080781c */ /* 0x000fe20003f0e170 */
[CC--:B------:R-:W-:Y:S01]  /*5dd0*/  IMAD R19, R40.reuse, R23.reuse, R5 ;  /* 0x0000001728137224 */ /* 0x0c0fe200078e0205 */
[----:B------:R-:W2:Y:S01]  /*5de0*/  LDS R21, [R20] ;  /* 0x0000000014157984 */ /* 0x000ea20000000800 */
[----:B------:R-:W-:Y:S01]  /*5df0*/  IMAD R39, R40, R23, R18 ;  /* 0x0000001728277224 */ /* 0x000fe200078e0212 */
[----:B------:R-:W-:Y:S02]  /*5e00*/  IADD3 R5, PT, PT, R5, 0x100, RZ ;  /* 0x0000010005057810 */ /* 0x000fe40007ffe0ff */
[----:B0-----:R-:W0:Y:S04]  /*5e10*/  LDS R25, [R20+0x80] ;  /* 0x0000800014197984 */ /* 0x001e280000000800 */
[----:B------:R-:W3:Y:S04]  /*5e20*/  LDS R27, [R20+0x100] ;  /* 0x00010000141b7984 */ /* 0x000ee80000000800 */
[----:B------:R-:W4:Y:S04]  /*5e30*/  LDS R29, [R20+0x180] ;  /* 0x00018000141d7984 */ /* 0x000f280000000800 */
[----:B------:R-:W5:Y:S04]  /*5e40*/  LDS R31, [R20+0x200] ;  /* 0x00020000141f7984 */ /* 0x000f680000000800 */
[----:B------:R-:W5:Y:S01]  /*5e50*/  LDS R41, [R20+0x280] ;  /* 0x0002800014297984 */ /* 0x000f620000000800 */
[----:B-1----:R-:W-:-:S03]  /*5e60*/  IMAD.WIDE R18, R19, 0x4, R2 ;  /* 0x0000000413127825 */ /* 0x002fc600078e0202 */
[----:B------:R-:W1:Y:S01]  /*5e70*/  LDS R43, [R20+0x300] ;  /* 0x00030000142b7984 */ /* 0x000e620000000800 */
[----:B------:R-:W-:-:S03]  /*5e80*/  IMAD.WIDE R2, R39, 0x4, R2 ;  /* 0x0000000427027825 */ /* 0x000fc600078e0202 */
[----:B------:R-:W1:Y:S04]  /*5e90*/  LDS R45, [R20+0x380] ;  /* 0x00038000142d7984 */ /* 0x000e680000000800 */
[----:B--2---:R2:W-:Y:S04]  /*5ea0*/  STG.E desc[UR8][R18.64], R21 ;  /* 0x0000001512007986 */ /* 0x0045e8000c101908 */
[----:B0-----:R2:W-:Y:S04]  /*5eb0*/  STG.E desc[UR8][R18.64+0x80], R25 ;  /* 0x0000801912007986 */ /* 0x0015e8000c101908 */
[----:B---3--:R2:W-:Y:S04]  /*5ec0*/  STG.E desc[UR8][R18.64+0x100], R27 ;  /* 0x0001001b12007986 */ /* 0x0085e8000c101908 */
[----:B----4-:R2:W-:Y:S04]  /*5ed0*/  STG.E desc[UR8][R18.64+0x180], R29 ;  /* 0x0001801d12007986 */ /* 0x0105e8000c101908 */
[----:B-----5:R2:W-:Y:S04]  /*5ee0*/  STG.E desc[UR8][R2.64], R31 ;  /* 0x0000001f02007986 */ /* 0x0205e8000c101908 */
[----:B------:R2:W-:Y:S04]  /*5ef0*/  STG.E desc[UR8][R2.64+0x80], R41 ;  /* 0x0000802902007986 */ /* 0x0005e8000c101908 */
[----:B-1----:R2:W-:Y:S04]  /*5f00*/  STG.E desc[UR8][R2.64+0x100], R43 ;  /* 0x0001002b02007986 */ /* 0x0025e8000c101908 */
[----:B------:R2:W-:Y:S02]  /*5f10*/  STG.E desc[UR8][R2.64+0x180], R45 ;  /* 0x0001802d02007986 */ /* 0x0005e4000c101908 */
.L_x_804:
[----:B------:R-:W-:Y:S05]  /*5f20*/  BSYNC.RECONVERGENT B1 ;  /* 0x0000000000017941 */ /* 0x000fea0003800200 */
.L_x_803:
[----:B------:R-:W-:-:S13]  /*5f30*/  ISETP.LT.OR P0, PT, R5, R23, P0 ;  /* 0x000000170500720c */ /* 0x000fda0000701670 */
[----:B------:R-:W-:Y:S05]  /*5f40*/  @!P0 BRA `(.L_x_797) ;  /* 0x0000000000308947 */ /* 0x000fea0003800000 */
[----:B--2---:R-:W-:Y:S01]  /*5f50*/  IMAD R18, R5, 0x4, R14 ;  /* 0x0000000405127824 */ /* 0x004fe200078e020e */
[----:B---34-:R-:W1:Y:S01]  /*5f60*/  LDC.64 R2, c[0x0][0x3a8] ;  /* 0x0000ea00ff027b82 */ /* 0x018e620000000a00 */
[----:B------:R-:W-:-:S03]  /*5f70*/  IMAD R23, R40, R23, R5 ;  /* 0x0000001728177224 */ /* 0x000fc600078e0205 */
[----:B------:R-:W2:Y:S04]  /*5f80*/  LDS R19, [R18] ;  /* 0x0000000012137984 */ /* 0x000ea80000000800 */
[----:B------:R-:W3:Y:S04]  /*5f90*/  LDS R21, [R18+0x80] ;  /* 0x0000800012157984 */ /* 0x000ee80000000800 */
[----:B0-----:R-:W0:Y:S04]  /*5fa0*/  LDS R25, [R18+0x100] ;  /* 0x0001000012197984 */ /* 0x001e280000000800 */
[----:B------:R-:W4:Y:S01]  /*5fb0*/  LDS R27, [R18+0x180] ;  /* 0x00018000121b7984 */ /* 0x000f220000000800 */
[----:B-1----:R-:W-:-:S05]  /*5fc0*/  IMAD.WIDE R2, R23, 0x4, R2 ;  /* 0x0000000417027825 */ /* 0x002fca00078e0202 */
[----:B--2---:R1:W-:Y:S04]  /*5fd0*/  STG.E desc[UR8][R2.64], R19 ;  /* 0x0000001302007986 */ /* 0x0043e8000c101908 */
[----:B---3--:R1:W-:Y:S04]  /*5fe0*/  STG.E desc[UR8][R2.64+0x80], R21 ;  /* 0x0000801502007986 */ /* 0x0083e8000c101908 */
[----:B0-----:R1:W-:Y:S04]  /*5ff0*/  STG.E desc[UR8][R2.64+0x100], R25 ;  /* 0x0001001902007986 */ /* 0x0013e8000c101908 */
[----:B----4-:R1:W-:Y:S02]  /*6000*/  STG.E desc[UR8][R2.64+0x180], R27 ;  /* 0x0001801b02007986 */ /* 0x0103e4000c101908 */
.L_x_797:
[----:B------:R-:W-:Y:S05]  /*6010*/  BSYNC.RECONVERGENT B0 ;  /* 0x0000000000007941 */ /* 0x000fea0003800200 */
.L_x_719:
[----:B------:R-:W5:Y:S02]  /*6020*/  LDCU UR5, c[0x0][0x394] ;  /* 0x00007280ff0577ac */ /* 0x000f640008000800 */
[----:B-----5:R-:W-:Y:S01]  /*6030*/  UISETP.NE.AND UP0, UPT, UR5, URZ, UPT ;  /* 0x000000ff0500728c */ /* 0x020fe2000bf05270 */
[----:B------:R-:W-:-:S08]  /*6040*/  NOP ;  /* 0x0000000000007918 */ /* 0x000fd00000000000 */
[----:B------:R-:W-:Y:S05]  /*6050*/  BRA.U UP0, `(.L_x_805) ;  /* 0x0000001900b87547 */ /* 0x000fea000b800000 */
[----:B------:R-:W5:Y:S02]  /*6060*/  LDCU UR5, c[0x0][0x390] ;  /* 0x00007200ff0577ac */ /* 0x000f640008000800 */
[----:B-----5:R-:W-:-:S09]  /*6070*/  UISETP.GE.AND UP0, UPT, UR5, 0x2, UPT ;  /* 0x000000020500788c */ /* 0x020fd2000bf06270 */
[----:B------:R-:W-:Y:S05]  /*6080*/  BRA.U !UP0, `(.L_x_806) ;  /* 0x0000001908a87547 */ /* 0x000fea000b800000 */
[----:B01----:R-:W0:Y:S01]  /*6090*/  LDC R44, c[0x0][0x38c] ;  /* 0x0000e300ff2c7b82 */ /* 0x003e220000000800 */
[----:B--234-:R-:W-:Y:S01]  /*60a0*/  CS2R R2, SRZ ;  /* 0x0000000000027805 */ /* 0x01cfe2000001ff00 */
[----:B------:R-:W-:Y:S01]  /*60b0*/  BSSY.RECONVERGENT B0, `(.L_x_807) ;  /* 0x00000b6000007945 */ /* 0x000fe20003800200 */
[-C--:B0-----:R-:W-:Y:S02]  /*60c0*/  ISETP.GE.AND P1, PT, R9, R44.reuse, PT ;  /* 0x0000002c0900720c */ /* 0x081fe40003f26270 */
[----:B------:R-:W-:-:S11]  /*60d0*/  ISETP.GE.AND P0, PT, R0, R44, PT ;  /* 0x0000002c0000720c */ /* 0x000fd60003f06270 */
[----:B------:R-:W0:Y:S02]  /*60e0*/  @!P1 LDS R5, [R32] ;  /* 0x0000000020059984 */ /* 0x000e240000000800 */
[----:B0-----:R-:W0:Y:S02]  /*60f0*/  @!P1 F2F.F64.F32 R2, R5 ;  /* 0x0000000500029310 */ /* 0x001e240000201800 */
        /* <DEDUP_REMOVED lines=9> */
[----:B------:R-:W-:Y:S01]  /*6190*/  ISETP.NE.AND P0, PT, R35, 0x1, PT ;  /* 0x000000012300780c */ /* 0x000fe20003f05270 */
[----:B-1----:R-:W-:Y:S01]  /*61a0*/  FADD R20, R2, R5 ;  /* 0x0000000502147221 */ /* 0x002fe20000000000 */
[----:B------:R-:W-:-:S05]  /*61b0*/  MOV R5, R4 ;  /* 0x0000000400057202 */ /* 0x000fca0000000f00 */
[----:B------:R-:W0:Y:S02]  /*61c0*/  F2F.F64.F32 R20, R20 ;  /* 0x0000001400147310 */ /* 0x000e240000201800 */
[----:B0-----:R1:W-:Y:S04]  /*61d0*/  STL.64 [R1], R20 ;  /* 0x0000001401007387 */ /* 0x0013e80000100a00 */
[----:B------:R-:W-:Y:S05]  /*61e0*/  @!P0 BRA `(.L_x_810) ;  /* 0x0000000000348947 */ /* 0x000fea0003800000 */
[----:B------:R-:W0:Y:S01]  /*61f0*/  LDS R3, [R32+0x100] ;  /* 0x0001000020037984 */ /* 0x000e220000000800 */
[----:B------:R-:W-:Y:S01]  /*6200*/  ISETP.NE.AND P0, PT, R35, 0x2, PT ;  /* 0x000000022300780c */ /* 0x000fe20003f05270 */
[----:B-1----:R-:W0:-:S12]  /*6210*/  F2F.F32.F64 R20, R20 ;  /* 0x0000001400147310 */ /* 0x002e180000301000 */
[----:B------:R-:W1:Y:S01]  /*6220*/  @P0 LDS R5, [R32+0x180] ;  /* 0x0001800020050984 */ /* 0x000e620000000800 */
[----:B0-----:R-:W-:-:S06]  /*6230*/  FADD R18, R20, R3 ;  /* 0x0000000314127221 */ /* 0x001fcc0000000000 */
[----:B------:R-:W0:Y:S08]  /*6240*/  F2F.F64.F32 R18, R18 ;  /* 0x0000001200127310 */ /* 0x000e300000201800 */
[----:B0-----:R-:W1:Y:S01]  /*6250*/  @P0 F2F.F32.F64 R2, R18 ;  /* 0x0000001200020310 */ /* 0x001e620000301000 */
[----:B------:R2:W-:Y:S01]  /*6260*/  STL.64 [R1], R18 ;  /* 0x0000001201007387 */ /* 0x0005e20000100a00 */
[----:B-1----:R-:W-:Y:S01]  /*6270*/  @P0 FADD R2, R2, R5 ;  /* 0x0000000502020221 */ /* 0x002fe20000000000 */
[----:B------:R-:W-:-:S02]  /*6280*/  IMAD.MOV.U32 R5, RZ, RZ, R6 ;  /* 0x000000ffff057224 */ /* 0x000fc400078e0006 */
[----:B------:R-:W-:-:S03]  /*6290*/  @P0 IMAD.MOV.U32 R5, RZ, RZ, R12 ;  /* 0x000000ffff050224 */ /* 0x000fc600078e000c */
[----:B------:R-:W0:Y:S02]  /*62a0*/  @P0 F2F.F64.F32 R2, R2 ;  /* 0x0000000200020310 */ /* 0x000e240000201800 */
[----:B0-----:R2:W-:Y:S02]  /*62b0*/  @P0 STL.64 [R1], R2 ;  /* 0x0000000201000387 */ /* 0x0015e40000100a00 */
.L_x_810:
[----:B------:R-:W-:Y:S05]  /*62c0*/  BSYNC.RECONVERGENT B1 ;  /* 0x0000000000017941 */ /* 0x000fea0003800200 */
.L_x_809:
        /* <DEDUP_REMOVED lines=8> */
.L_x_813:
[----:B------:R-:W2:Y:S01]  /*6350*/  LDL.64 R2, [R1] ;  /* 0x0000000001027983 */ /* 0x000ea20000100a00 */
[C---:B------:R-:W-:Y:S01]  /*6360*/  IMAD R39, R5.reuse, 0x4, R14 ;  /* 0x0000000405277824 */ /* 0x040fe200078e020e */
[----:B------:R-:W-:-:S04]  /*6370*/  IADD3 R5, PT, PT, R5, 0x200, RZ ;  /* 0x0000020005057810 */ /* 0x000fc80007ffe0ff */
[----:B0-----:R-:W0:Y:S01]  /*6380*/  LDS R19, [R39] ;  /* 0x0000000027137984 */ /* 0x001e220000000800 */
[----:B------:R-:W-:-:S03]  /*6390*/  ISETP.GE.AND P2, PT, R5, R41, PT ;  /* 0x000000290500720c */ /* 0x000fc60003f46270 */
[----:B-1----:R-:W1:Y:S04]  /*63a0*/  LDS R21, [R39+0x80] ;  /* 0x0000800027157984 */ /* 0x002e680000000800 */
[----:B------:R-:W3:Y:S04]  /*63b0*/  LDS R20, [R39+0x100] ;  /* 0x0001000027147984 */ /* 0x000ee80000000800 */
[----:B------:R-:W4:Y:S04]  /*63c0*/  LDS R23, [R39+0x180] ;  /* 0x0001800027177984 */ /* 0x000f280000000800 */
[----:B------:R-:W-:Y:S04]  /*63d0*/  LDS R31, [R39+0x300] ;  /* 0x00030000271f7984 */ /* 0x000fe80000000800 */
[----:B------:R-:W-:Y:S04]  /*63e0*/  LDS R42, [R39+0x400] ;  /* 0x00040000272a7984 */ /* 0x000fe80000000800 */
[----:B------:R-:W-:Y:S01]  /*63f0*/  LDS R45, [R39+0x480] ;  /* 0x00048000272d7984 */ /* 0x000fe20000000800 */
[----:B--2---:R2:W0:Y:S03]  /*6400*/  F2F.F32.F64 R2, R2 ;  /* 0x0000000200027310 */ /* 0x0044260000301000 */
[----:B--2---:R-:W2:Y:S01]  /*6410*/  LDS R3, [R39+0x200] ;  /* 0x0002000027037984 */ /* 0x004ea20000000800 */
[----:B0-----:R-:W-:-:S04]  /*6420*/  FADD R19, R2, R19 ;  /* 0x0000001302137221 */ /* 0x001fc80000000000 */
[----:B------:R0:W5:Y:S02]  /*6430*/  F2F.F64.F32 R28, R19 ;  /* 0x00000013001c7310 */ /* 0x0001640000201800 */
[----:B0-----:R-:W0:Y:S06]  /*6440*/  LDS R19, [R39+0x280] ;  /* 0x0002800027137984 */ /* 0x001e2c0000000800 */
[----:B-----5:R-:W1:Y:S01]  /*6450*/  F2F.F32.F64 R18, R28 ;  /* 0x0000001c00127310 */ /* 0x020e620000301000 */
[----:B------:R-:W-:Y:S01]  /*6460*/  STL.64 [R1], R28 ;  /* 0x0000001c01007387 */ /* 0x000fe20000100a00 */
[----:B-1----:R-:W-:-:S06]  /*6470*/  FADD R18, R18, R21 ;  /* 0x0000001512127221 */ /* 0x002fcc0000000000 */
[----:B------:R-:W1:Y:S08]  /*6480*/  F2F.F64.F32 R26, R18 ;  /* 0x00000012001a7310 */ /* 0x000e700000201800 */
[----:B-1----:R-:W3:Y:S01]  /*6490*/  F2F.F32.F64 R21, R26 ;  /* 0x0000001a00157310 */ /* 0x002ee20000301000 */
[----:B------:R-:W-:Y:S01]  /*64a0*/  STL.64 [R1], R26 ;  /* 0x0000001a01007387 */ /* 0x000fe20000100a00 */
[----:B---3--:R-:W-:-:S06]  /*64b0*/  FADD R24, R21, R20 ;  /* 0x0000001415187221 */ /* 0x008fcc0000000000 */
[----:B------:R-:W1:Y:S08]  /*64c0*/  F2F.F64.F32 R24, R24 ;  /* 0x0000001800187310 */ /* 0x000e700000201800 */
[----:B-1----:R-:W4:Y:S01]  /*64d0*/  F2F.F32.F64 R2, R24 ;  /* 0x0000001800027310 */ /* 0x002f220000301000 */
[----:B------:R-:W-:Y:S01]  /*64e0*/  STL.64 [R1], R24 ;  /* 0x0000001801007387 */ /* 0x000fe20000100a00 */
[----:B----4-:R-:W-:-:S06]  /*64f0*/  FADD R23, R2, R23 ;  /* 0x0000001702177221 */ /* 0x010fcc0000000000 */
        /* <DEDUP_REMOVED lines=49> */
.L_x_812:
[----:B------:R-:W-:Y:S05]  /*6810*/  BSYNC.RECONVERGENT B1 ;  /* 0x0000000000017941 */ /* 0x000fea0003800200 */
.L_x_811:
        /* <DEDUP_REMOVED lines=8> */
[----:B------:R-:W3:Y:S04]  /*68a0*/  LDS R19, [R24] ;  /* 0x0000000018137984 */ /* 0x000ee80000000800 */
[----:B------:R-:W1:Y:S04]  /*68b0*/  LDS R18, [R24+0x80] ;  /* 0x0000800018127984 */ /* 0x000e680000000800 */
[----:B------:R-:W-:Y:S04]  /*68c0*/  LDS R26, [R24+0x180] ;  /* 0x00018000181a7984 */ /* 0x000fe80000000800 */
[----:B------:R-:W-:Y:S01]  /*68d0*/  LDS R28, [R24+0x200] ;  /* 0x00020000181c7984 */ /* 0x000fe20000000800 */
[----:B--2---:R-:W3:Y:S02]  /*68e0*/  F2F.F32.F64 R2, R2 ;  /* 0x0000000200027310 */ /* 0x004ee40000301000 */
[----:B---3--:R-:W-:-:S02]  /*68f0*/  FADD R22, R2, R19 ;  /* 0x0000001302167221 */ /* 0x008fc40000000000 */
        /* <DEDUP_REMOVED lines=27> */
.L_x_815:
[----:B------:R-:W-:Y:S05]  /*6ab0*/  BSYNC.RECONVERGENT B1 ;  /* 0x0000000000017941 */ /* 0x000fea0003800200 */
.L_x_814:
[----:B------:R-:W-:-:S13]  /*6ac0*/  ISETP.LT.OR P0, PT, R5, R44, P0 ;  /* 0x0000002c0500720c */ /* 0x000fda0000701670 */
[----:B------:R-:W-:Y:S05]  /*6ad0*/  @!P0 BRA `(.L_x_808) ;  /* 0x00000000004c8947 */ /* 0x000fea0003800000 */
[----:B--2---:R-:W2:Y:S01]  /*6ae0*/  LDL.64 R2, [R1] ;  /* 0x0000000001027983 */ /* 0x004ea20000100a00 */
[----:B------:R-:W-:-:S05]  /*6af0*/  IMAD R5, R5, 0x4, R14 ;  /* 0x0000000405057824 */ /* 0x000fca00078e020e */
[----:B------:R-:W3:Y:S04]  /*6b00*/  LDS R19, [R5] ;  /* 0x0000000005137984 */ /* 0x000ee80000000800 */
[----:B------:R-:W1:Y:S04]  /*6b10*/  LDS R18, [R5+0x80] ;  /* 0x0000800005127984 */ /* 0x000e680000000800 */
        /* <DEDUP_REMOVED lines=15> */
.L_x_808:
[----:B------:R-:W-:Y:S05]  /*6c10*/  BSYNC.RECONVERGENT B0 ;  /* 0x0000000000007941 */ /* 0x000fea0003800200 */
.L_x_807:
[----:B-1----:R-:W4:Y:S01]  /*6c20*/  LDL.64 R20, [R1] ;  /* 0x0000000001147983 */ /* 0x002f220000100a00 */
[----:B------:R-:W1:Y:S01]  /*6c30*/  LDCU UR5, c[0x0][0x38c] ;  /* 0x00007180ff0577ac */ /* 0x000e620008000800 */
[----:B------:R-:W-:Y:S02]  /*6c40*/  BSSY.RECONVERGENT B0, `(.L_x_806) ;  /* 0x00000ee000007945 */ /* 0x000fe40003800200 */
[----:B----4-:R-:W-:Y:S01]  /*6c50*/  SHFL.BFLY PT, R23, R21, 0x10, 0x1f ;  /* 0x0e001f0015177f89 */ /* 0x010fe200000e0000 */
[----:B0-23--:R-:W-:Y:S03]  /*6c60*/  F2F.F32.F64 R2, R20 ;  /* 0x0000001400027310 */ /* 0x00dfe60000301000 */
        /* <DEDUP_REMOVED lines=35> */
[----:B--2---:R-:W1:Y:S08]  /*6ea0*/  F2F.F32.F64 R18, R18 ;  /* 0x0000001200127310 */ /* 0x004e700000301000 */
[----:B-1----:R-:W1:Y:S02]  /*6eb0*/  F2F.F64.F32 R2, R18 ;  /* 0x0000001200027310 */ /* 0x002e640000201800 */
[----:B-1----:R-:W-:Y:S01]  /*6ec0*/  DADD R2, R2, 9.999999682655225389e-21 ;  /* 0x3bc79ca102027429 */ /* 0x002fe20000000000 */
[----:B------:R-:W-:Y:S10]  /*6ed0*/  @!P0 BRA `(.L_x_818) ;  /* 0x0000000400548947 */ /* 0x000ff40003800000 */
[----:B------:R-:W1:Y:S01]  /*6ee0*/  MUFU.RCP64H R21, R3 ;  /* 0x0000000300157308 */ /* 0x000e620000001800 */
[----:B0-----:R-:W0:Y:S01]  /*6ef0*/  LDS R24, [R32] ;  /* 0x0000000020187984 */ /* 0x001e220000000800 */
[----:B------:R-:W-:Y:S01]  /*6f00*/  MOV R20, 0x1 ;  /* 0x0000000100147802 */ /* 0x000fe20000000f00 */
[----:B------:R-:W-:Y:S01]  /*6f10*/  BSSY.RECONVERGENT B2, `(.L_x_819) ;  /* 0x0000015000027945 */ /* 0x000fe20003800200 */
[----:B------:R-:W-:-:S04]  /*6f20*/  ISETP.NE.AND P1, PT, R37, 0x1, PT ;  /* 0x000000012500780c */ /* 0x000fc80003f25270 */
[----:B-1----:R-:W-:-:S08]  /*6f30*/  DFMA R18, -R2, R20, 1 ;  /* 0x3ff000000212742b */ /* 0x002fd00000000114 */
        /* <DEDUP_REMOVED lines=17> */
[----:B------:R-:W-:Y:S05]  /*7050*/  CALL.REL.NOINC `($__internal_9_$__cuda_sm20_div_rn_f64_full) ;  /* 0x0000002c007c7944 */ /* 0x000fea0003c00000 */
.L_x_820:
[----:B------:R-:W-:Y:S05]  /*7060*/  BSYNC.RECONVERGENT B2 ;  /* 0x0000000000027941 */ /* 0x000fea0003800200 */
.L_x_819:
[----:B------:R-:W0:Y:S01]  /*7070*/  F2F.F32.F64 R19, R18 ;  /* 0x0000001200137310 */ /* 0x000e220000301000 */
[----:B------:R-:W-:Y:S01]  /*7080*/  IMAD.MOV.U32 R5, RZ, RZ, R0 ;  /* 0x000000ffff057224 */ /* 0x000fe200078e0000 */
[----:B0-----:R1:W-:Y:S01]  /*7090*/  STS [R32], R19 ;  /* 0x0000001320007388 */ /* 0x0013e20000000800 */
[----:B------:R-:W-:Y:S05]  /*70a0*/  @!P1 BRA `(.L_x_818) ;  /* 0x0000000000e09947 */ /* 0x000fea0003800000 */
[----:B-1----:R-:W0:Y:S01]  /*70b0*/  MUFU.RCP64H R19, R3 ;  /* 0x0000000300137308 */ /* 0x002e220000001800 */
[----:B------:R-:W1:Y:S01]  /*70c0*/  LDS R24, [R32+0x80] ;  /* 0x0000800020187984 */ /* 0x000e620000000800 */
[----:B------:R-:W-:Y:S01]  /*70d0*/  MOV R18, 0x1 ;  /* 0x0000000100127802 */ /* 0x000fe20000000f00 */
        /* <DEDUP_REMOVED lines=21> */
.L_x_822:
[----:B------:R-:W-:Y:S05]  /*7230*/  BSYNC.RECONVERGENT B2 ;  /* 0x0000000000027941 */ /* 0x000fea0003800200 */
.L_x_821:
[----:B------:R-:W0:Y:S01]  /*7240*/  F2F.F32.F64 R19, R18 ;  /* 0x0000001200137310 */ /* 0x000e220000301000 */
[----:B------:R-:W-:Y:S01]  /*7250*/  IMAD.MOV.U32 R5, RZ, RZ, R4 ;  /* 0x000000ffff057224 */ /* 0x000fe200078e0004 */
[----:B0-----:R2:W-:Y:S01]  /*7260*/  STS [R32+0x80], R19 ;  /* 0x0000801320007388 */ /* 0x0015e20000000800 */
[----:B------:R-:W-:Y:S05]  /*7270*/  @!P1 BRA `(.L_x_818) ;  /* 0x00000000006c9947 */ /* 0x000fea0003800000 */
[----:B--2---:R-:W0:Y:S01]  /*7280*/  MUFU.RCP64H R19, R3 ;  /* 0x0000000300137308 */ /* 0x004e220000001800 */
[----:B------:R-:W1:Y:S01]  /*7290*/  LDS R24, [R32+0x100] ;  /* 0x0001000020187984 */ /* 0x000e620000000800 */
[----:B------:R-:W-:Y:S01]  /*72a0*/  MOV R18, 0x1 ;  /* 0x0000000100127802 */ /* 0x000fe20000000f00 */
[----:B------:R-:W-:Y:S05]  /*72b0*/  BSSY.RECONVERGENT B2, `(.L_x_823) ;  /* 0x0000014000027945 */ /* 0x000fea0003800200 */
        /* <DEDUP_REMOVED lines=19> */
.L_x_824:
[----:B------:R-:W-:Y:S05]  /*73f0*/  BSYNC.RECONVERGENT B2 ;  /* 0x0000000000027941 */ /* 0x000fea0003800200 */
.L_x_823:
[----:B------:R-:W0:Y:S01]  /*7400*/  F2F.F32.F64 R19, R18 ;  /* 0x0000001200137310 */ /* 0x000e220000301000 */
[----:B------:R-:W-:Y:S01]  /*7410*/  IMAD.MOV.U32 R5, RZ, RZ, R6 ;  /* 0x000000ffff057224 */ /* 0x000fe200078e0006 */
[----:B0-----:R3:W-:Y:S06]  /*7420*/  STS [R32+0x100], R19 ;  /* 0x0001001320007388 */ /* 0x0017ec0000000800 */
.L_x_818:
[----:B------:R-:W-:Y:S05]  /*7430*/  BSYNC.RECONVERGENT B1 ;  /* 0x0000000000017941 */ /* 0x000fea0003800200 */
.L_x_817:
[----:B------:R-:W-:-:S13]  /*7440*/  ISETP.GE.U32.AND P0, PT, R16, 0x60, PT ;  /* 0x000000601000780c */ /* 0x000fda0003f06070 */
[----:B------:R-:W-:Y:S05]  /*7450*/  @!P0 BRA `(.L_x_816) ;  /* 0x0000000400b08947 */ /* 0x000fea0003800000 */
.L_x_833:
[C---:B----4-:R-:W-:Y:S01]  /*7460*/  LEA R39, R5.reuse, R14, 0x2 ;  /* 0x0000000e05277211 */ /* 0x050fe200078e10ff */
[----:B-123--:R-:W1:Y:S01]  /*7470*/  MUFU.RCP64H R19, R3 ;  /* 0x0000000300137308 */ /* 0x00ee620000001800 */
[----:B------:R-:W-:Y:S01]  /*7480*/  IMAD.MOV.U32 R18, RZ, RZ, 0x1 ;  /* 0x00000001ff127424 */ /* 0x000fe200078e00ff */
[----:B------:R-:W-:Y:S01]  /*7490*/  BSSY.RECONVERGENT B1, `(.L_x_825) ;  /* 0x0000017000017945 */ /* 0x000fe20003800200 */
[----:B------:R-:W-:Y:S01]  /*74a0*/  VIADD R5, R5, 0x80 ;  /* 0x0000008005057836 */ /* 0x000fe20000000000 */
[----:B------:R-:W2:Y:S04]  /*74b0*/  LDS R26, [R39] ;  /* 0x00000000271a7984 */ /* 0x000ea80000000800 */
[----:B------:R-:W-:Y:S01]  /*74c0*/  ISETP.GE.AND P1, PT, R5, UR5, PT ;  /* 0x0000000505007c0c */ /* 0x000fe2000bf26270 */
[----:B-1----:R-:W-:-:S08]  /*74d0*/  DFMA R20, -R2, R18, 1 ;  /* 0x3ff000000214742b */ /* 0x002fd00000000112 */
[----:B------:R-:W-:-:S08]  /*74e0*/  DFMA R20, R20, R20, R20 ;  /* 0x000000141414722b */ /* 0x000fd00000000014 */
[----:B------:R-:W-:-:S08]  /*74f0*/  DFMA R20, R18, R20, R18 ;  /* 0x000000141214722b */ /* 0x000fd00000000012 */
[----:B0-----:R-:W-:Y:S01]  /*7500*/  DFMA R24, -R2, R20, 1 ;  /* 0x3ff000000218742b */ /* 0x001fe20000000114 */
        /* <DEDUP_REMOVED lines=12> */
[----:B------:R-:W-:Y:S05]  /*75d0*/  CALL.REL.NOINC `($__internal_9_$__cuda_sm20_div_rn_f64_full) ;  /* 0x00000028001c7944 */ /* 0x000fea0003c00000 */
[----:B------:R-:W-:Y:S01]  /*75e0*/  IMAD.MOV.U32 R24, RZ, RZ, R18 ;  /* 0x000000ffff187224 */ /* 0x000fe200078e0012 */
[----:B------:R-:W-:-:S07]  /*75f0*/  MOV R25, R19 ;  /* 0x0000001300197202 */ /* 0x000fce0000000f00 */
.L_x_826:
[----:B------:R-:W-:Y:S05]  /*7600*/  BSYNC.RECONVERGENT B1 ;  /* 0x0000000000017941 */ /* 0x000fea0003800200 */
.L_x_825:
[----:B------:R-:W0:Y:S01]  /*7610*/  MUFU.RCP64H R19, R3 ;  /* 0x0000000300137308 */ /* 0x000e220000001800 */
[----:B------:R-:W1:Y:S01]  /*7620*/  LDS R28, [R39+0x80] ;  /* 0x00008000271c7984 */ /* 0x000e620000000800 */
[----:B------:R-:W-:Y:S01]  /*7630*/  IMAD.MOV.U32 R18, RZ, RZ, 0x1 ;  /* 0x00000001ff127424 */ /* 0x000fe200078e00ff */
[----:B------:R-:W-:Y:S05]  /*7640*/  BSSY.RECONVERGENT B1, `(.L_x_827) ;  /* 0x0000016000017945 */ /* 0x000fea0003800200 */
[----:B------:R-:W2:Y:S01]  /*7650*/  F2F.F32.F64 R24, R24 ;  /* 0x0000001800187310 */ /* 0x000ea20000301000 */
[----:B0-----:R-:W-:Y:S01]  /*7660*/  DFMA R22, -R2, R18, 1 ;  /* 0x3ff000000216742b */ /* 0x001fe20000000112 */
[----:B--2---:R0:W-:Y:S07]  /*7670*/  STS [R39], R24 ;  /* 0x0000001827007388 */ /* 0x0041ee0000000800 */
[----:B------:R-:W-:-:S08]  /*7680*/  DFMA R22, R22, R22, R22 ;  /* 0x000000161616722b */ /* 0x000fd00000000016 */
        /* <DEDUP_REMOVED lines=12> */
[----:B------:R-:W-:Y:S02]  /*7750*/  MOV R23, R3 ;  /* 0x0000000300177202 */ /* 0x000fe40000000f00 */
[----:B------:R-:W-:-:S07]  /*7760*/  MOV R42, 0x7780 ;  /* 0x00007780002a7802 */ /* 0x000fce0000000f00 */
[----:B------:R-:W-:Y:S05]  /*7770*/  CALL.REL.NOINC `($__internal_9_$__cuda_sm20_div_rn_f64_full) ;  /* 0x0000002400b47944 */ /* 0x000fea0003c00000 */
[----:B------:R-:W-:Y:S02]  /*7780*/  IMAD.MOV.U32 R26, RZ, RZ, R18 ;  /* 0x000000ffff1a7224 */ /* 0x000fe400078e0012 */
[----:B------:R-:W-:-:S07]  /*7790*/  IMAD.MOV.U32 R27, RZ, RZ, R19 ;  /* 0x000000ffff1b7224 */ /* 0x000fce00078e0013 */
.L_x_828:
[----:B------:R-:W-:Y:S05]  /*77a0*/  BSYNC.RECONVERGENT B1 ;  /* 0x0000000000017941 */ /* 0x000fea0003800200 */
.L_x_827:
[----:B------:R-:W0:Y:S01]  /*77b0*/  MUFU.RCP64H R19, R3 ;  /* 0x0000000300137308 */ /* 0x000e220000001800 */
[----:B------:R-:W1:Y:S01]  /*77c0*/  LDS R28, [R39+0x100] ;  /* 0x00010000271c7984 */ /* 0x000e620000000800 */
[----:B------:R-:W-:Y:S01]  /*77d0*/  MOV R18, 0x1 ;  /* 0x0000000100127802 */ /* 0x000fe20000000f00 */
[----:B------:R-:W-:Y:S05]  /*77e0*/  BSSY.RECONVERGENT B1, `(.L_x_829) ;  /* 0x0000016000017945 */ /* 0x000fea0003800200 */
[----:B------:R-:W2:Y:S01]  /*77f0*/  F2F.F32.F64 R26, R26 ;  /* 0x0000001a001a7310 */ /* 0x000ea20000301000 */
[----:B0-----:R-:W-:Y:S01]  /*7800*/  DFMA R22, -R2, R18, 1 ;  /* 0x3ff000000216742b */ /* 0x001fe20000000112 */
[----:B--2---:R0:W-:Y:S07]  /*7810*/  STS [R39+0x80], R26 ;  /* 0x0000801a27007388 */ /* 0x0041ee0000000800 */
        /* <DEDUP_REMOVED lines=13> */
[----:B------:R-:W-:Y:S01]  /*78f0*/  MOV R42, 0x7920 ;  /* 0x00007920002a7802 */ /* 0x000fe20000000f00 */
[----:B------:R-:W-:-:S07]  /*7900*/  IMAD.MOV.U32 R23, RZ, RZ, R3 ;  /* 0x000000ffff177224 */ /* 0x000fce00078e0003 */
[----:B------:R-:W-:Y:S05]  /*7910*/  CALL.REL.NOINC `($__internal_9_$__cuda_sm20_div_rn_f64_full) ;  /* 0x00000024004c7944 */ /* 0x000fea0003c00000 */
[----:B------:R-:W-:Y:S01]  /*7920*/  MOV R24, R18 ;  /* 0x0000001200187202 */ /* 0x000fe20000000f00 */
[----:B------:R-:W-:-:S07]  /*7930*/  IMAD.MOV.U32 R25, RZ, RZ, R19 ;  /* 0x000000ffff197224 */ /* 0x000fce00078e0013 */
.L_x_830:
[----:B------:R-:W-:Y:S05]  /*7940*/  BSYNC.RECONVERGENT B1 ;  /* 0x0000000000017941 */ /* 0x000fea0003800200 */
.L_x_829:
[----:B------:R-:W0:Y:S01]  /*7950*/  MUFU.RCP64H R19, R3 ;  /* 0x0000000300137308 */ /* 0x000e220000001800 */
[----:B------:R-:W1:Y:S01]  /*7960*/  LDS R22, [R39+0x180] ;  /* 0x0001800027167984 */ /* 0x000e620000000800 */
[----:B------:R-:W-:Y:S01]  /*7970*/  IMAD.MOV.U32 R18, RZ, RZ, 0x1 ;  /* 0x00000001ff127424 */ /* 0x000fe200078e00ff */
        /* <DEDUP_REMOVED lines=21> */
[----:B------:R-:W-:Y:S05]  /*7ad0*/  CALL.REL.NOINC `($__internal_9_$__cuda_sm20_div_rn_f64_full) ;  /* 0x0000002000dc7944 */ /* 0x000fea0003c00000 */
.L_x_832:
[----:B------:R-:W-:Y:S05]  /*7ae0*/  BSYNC.RECONVERGENT B1 ;  /* 0x0000000000017941 */ /* 0x000fea0003800200 */
.L_x_831:
[----:B------:R-:W0:Y:S02]  /*7af0*/  F2F.F32.F64 R18, R18 ;  /* 0x0000001200127310 */ /* 0x000e240000301000 */
[----:B0-----:R4:W-:Y:S01]  /*7b00*/  STS [R39+0x180], R18 ;  /* 0x0001801227007388 */ /* 0x0019e20000000800 */
[----:B------:R-:W-:Y:S05]  /*7b10*/  @!P1 BRA `(.L_x_833) ;  /* 0xfffffff800509947 */ /* 0x000fea000383ffff */
.L_x_816:
[----:B------:R-:W-:Y:S05]  /*7b20*/  BSYNC.RECONVERGENT B0 ;  /* 0x0000000000007941 */ /* 0x000fea0003800200 */
.L_x_806:
[----:B------:R-:W-:Y:S01]  /*7b30*/  NOP ;  /* 0x0000000000007918 */ /* 0x000fe20000000000 */
.L_x_805:
[----:B------:R-:W0:Y:S02]  /*7b40*/  LDCU UR5, c[0x0][0x390] ;  /* 0x00007200ff0577ac */ /* 0x000e240008000800 */
[----:B01----:R-:W-:-:S05]  /*7b50*/  IMAD.U32 R28, RZ, RZ, UR5 ;  /* 0x00000005ff1c7e24 */ /* 0x003fca000f8e00ff */
[----:B------:R-:W-:-:S13]  /*7b60*/  ISETP.GE.AND P0, PT, R28, 0x1, PT ;  /* 0x000000011c00780c */ /* 0x000fda0003f06270 */
[----:B------:R-:W-:Y:S05]  /*7b70*/  @!P0 BRA `(.L_x_834) ;  /* 0x0000000c005c8947 */ /* 0x000fea0003800000 */
[----:B--2---:R-:W-:-:S07]  /*7b80*/  IMAD.MOV.U32 R5, RZ, RZ, RZ ;  /* 0x000000ffff057224 */ /* 0x004fce00078e00ff */
.L_x_851:
[----:B------:R-:W0:Y:S01]  /*7b90*/  LDCU UR5, c[0x0][0x38c] ;  /* 0x00007180ff0577ac */ /* 0x000e220008000800 */
[----:B------:R-:W-:Y:S01]  /*7ba0*/  BSSY.RECONVERGENT B0, `(.L_x_835) ;  /* 0x0000014000007945 */ /* 0x000fe20003800200 */
[----:B-1--4-:R-:W-:Y:S01]  /*7bb0*/  MOV R18, RZ ;  /* 0x000000ff00127202 */ /* 0x012fe20000000f00 */
[----:B------:R-:W-:Y:S02]  /*7bc0*/  IMAD.MOV.U32 R2, RZ, RZ, 0x0 ;  /* 0x00000000ff027424 */ /* 0x000fe400078e00ff */
[----:B---3--:R-:W-:Y:S01]  /*7bd0*/  IMAD.MOV.U32 R3, RZ, RZ, -0x100000 ;  /* 0xfff00000ff037424 */ /* 0x008fe200078e00ff */
[----:B0-----:R-:W-:-:S13]  /*7be0*/  ISETP.GE.AND P0, PT, R9, UR5, PT ;  /* 0x0000000509007c0c */ /* 0x001fda000bf06270 */
[----:B------:R-:W-:Y:S05]  /*7bf0*/  @P0 BRA `(.L_x_836) ;  /* 0x0000000000380947 */ /* 0x000fea0003800000 */
[----:B------:R-:W-:-:S13]  /*7c00*/  ISETP.NE.AND P0, PT, R5, RZ, PT ;  /* 0x000000ff0500720c */ /* 0x000fda0003f05270 */
[----:B------:R-:W-:Y:S05]  /*7c10*/  @!P0 BRA `(.L_x_837) ;  /* 0x0000000000248947 */ /* 0x000fea0003800000 */
[----:B------:R-:W-:-:S07]  /*7c20*/  HFMA2 R19, -RZ, RZ, 0, 0 ;  /* 0x00000000ff137431 */ /* 0x000fce00000001ff */
.L_x_838:
[----:B------:R-:W-:Y:S02]  /*7c30*/  IMAD R20, R19, 0x4, R34 ;  /* 0x0000000413147824 */ /* 0x000fe400078e0222 */
[----:B------:R-:W-:-:S04]  /*7c40*/  IMAD.MOV.U32 R18, RZ, RZ, R9 ;  /* 0x000000ffff127224 */ /* 0x000fc800078e0009 */
[----:B------:R-:W0:Y:S02]  /*7c50*/  LDS R20, [R20] ;  /* 0x0000000014147984 */ /* 0x000e240000000800 */
[----:B0-----:R-:W-:-:S13]  /*7c60*/  ISETP.NE.AND P0, PT, R20, R9, PT ;  /* 0x000000091400720c */ /* 0x001fda0003f05270 */
[----:B------:R-:W-:Y:S05]  /*7c70*/  @!P0 BRA `(.L_x_836) ;  /* 0x0000000000188947 */ /* 0x000fea0003800000 */
[----:B------:R-:W-:-:S04]  /*7c80*/  IADD3 R19, PT, PT, R19, 0x1, RZ ;  /* 0x0000000113137810 */ /* 0x000fc80007ffe0ff */
[----:B------:R-:W-:-:S13]  /*7c90*/  ISETP.NE.AND P0, PT, R19, R5, PT ;  /* 0x000000051300720c */ /* 0x000fda0003f05270 */
[----:B------:R-:W-:Y:S05]  /*7ca0*/  @P0 BRA `(.L_x_838) ;  /* 0xfffffffc00e00947 */ /* 0x000fea000383ffff */
.L_x_837:
[----:B------:R-:W0:Y:S01]  /*7cb0*/  LDS R2, [R32] ;  /* 0x0000000020027984 */ /* 0x000e220000000800 */
[----:B------:R-:W-:Y:S01]  /*7cc0*/  IMAD.MOV.U32 R18, RZ, RZ, R9 ;  /* 0x000000ffff127224 */ /* 0x000fe200078e0009 */
[----:B0-----:R-:W0:Y:S06]  /*7cd0*/  F2F.F64.F32 R2, R2 ;  /* 0x0000000200027310 */ /* 0x001e2c0000201800 */
.L_x_836:
[----:B------:R-:W-:Y:S05]  /*7ce0*/  BSYNC.RECONVERGENT B0 ;  /* 0x0000000000007941 */ /* 0x000fea0003800200 */
.L_x_835:
        /* <DEDUP_REMOVED lines=11> */
.L_x_847:
[----:B------:R-:W-:Y:S04]  /*7da0*/  BSSY.RECONVERGENT B2, `(.L_x_843) ;  /* 0x0000011000027945 */ /* 0x000fe80003800200 */
[----:B------:R-:W-:Y:S01]  /*7db0*/  BSSY.RELIABLE B3, `(.L_x_844) ;  /* 0x000000c000037945 */ /* 0x000fe20003800100 */
[----:B------:R-:W-:-:S07]  /*7dc0*/  MOV R2, RZ ;  /* 0x000000ff00027202 */ /* 0x000fce0000000f00 */
.L_x_846:
[----:B------:R-:W-:Y:S01]  /*7dd0*/  IMAD R3, R2, 0x4, R34 ;  /* 0x0000000402037824 */ /* 0x000fe200078e0222 */
[----:B------:R-:W-:Y:S01]  /*7de0*/  MOV R19, 0xfff00000 ;  /* 0xfff0000000137802 */ /* 0x000fe20000000f00 */
[----:B------:R-:W-:-:S04]  /*7df0*/  IMAD.MOV.U32 R18, RZ, RZ, 0x0 ;  /* 0x00000000ff127424 */ /* 0x000fc800078e00ff */
        /* <DEDUP_REMOVED lines=8> */
.L_x_844:
[----:B------:R-:W-:-:S06]  /*7e80*/  IMAD R2, R20, 0x4, R14 ;  /* 0x0000000414027824 */ /* 0x000fcc00078e020e */
[----:B------:R-:W0:Y:S02]  /*7e90*/  LDS R2, [R2] ;  /* 0x0000000002027984 */ /* 0x000e240000000800 */
[----:B0-----:R0:W1:Y:S02]  /*7ea0*/  F2F.F64.F32 R18, R2 ;  /* 0x0000000200127310 */ /* 0x0010640000201800 */
.L_x_845:
[----:B------:R-:W-:Y:S05]  /*7eb0*/  BSYNC.RECONVERGENT B2 ;  /* 0x0000000000027941 */ /* 0x000fea0003800200 */
.L_x_843:
[----:B0-----:R-:W2:Y:S01]  /*7ec0*/  LDL.64 R2, [R1] ;  /* 0x0000000001027983 */ /* 0x001ea20000100a00 */
[----:B------:R-:W0:Y:S03]  /*7ed0*/  LDCU UR5, c[0x0][0x38c] ;  /* 0x00007180ff0577ac */ /* 0x000e260008000800 */
[----:B-1----:R-:W-:Y:S01]  /*7ee0*/  STL.64 [R1+0x10], R18 ;  /* 0x0000101201007387 */ /* 0x002fe20000100a00 */
[----:B--2---:R-:W-:-:S14]  /*7ef0*/  DSETP.GT.AND P0, PT, R18, R2, PT ;  /* 0x000000021200722a */ /* 0x004fdc0003f04000 */
[----:B------:R1:W-:Y:S04]  /*7f00*/  @P0 STL [R1+0x8], R20 ;  /* 0x0000081401000387 */ /* 0x0003e80000100800 */
[----:B------:R2:W-:Y:S01]  /*7f10*/  @P0 STL.64 [R1], R18 ;  /* 0x0000001201000387 */ /* 0x0005e20000100a00 */
[----:B-1----:R-:W-:-:S04]  /*7f20*/  IADD3 R20, PT, PT, R20, 0x20, RZ ;  /* 0x0000002014147810 */ /* 0x002fc80007ffe0ff */
[----:B0-----:R-:W-:-:S13]  /*7f30*/  ISETP.GE.AND P0, PT, R20, UR5, PT ;  /* 0x0000000514007c0c */ /* 0x001fda000bf06270 */
[----:B--2---:R-:W-:Y:S05]  /*7f40*/  @!P0 BRA `(.L_x_847) ;  /* 0xfffffffc00948947 */ /* 0x004fea000383ffff */
[----:B------:R-:W-:Y:S05]  /*7f50*/  BSYNC.RECONVERGENT B1 ;  /* 0x0000000000017941 */ /* 0x000fea0003800200 */
.L_x_842:
[----:B------:R-:W-:Y:S05]  /*7f60*/  BRA `(.L_x_840) ;  /* 0x00000004001c7947 */ /* 0x000fea0003800000 */
.L_x_841:
[----:B------:R-:W-:Y:S01]  /*7f70*/  ISETP.NE.AND P0, PT, R35, RZ, PT ;  /* 0x000000ff2300720c */ /* 0x000fe20003f05270 */
[----:B------:R-:W-:Y:S01]  /*7f80*/  BSSY.RECONVERGENT B1, `(.L_x_848) ;  /* 0x0000020000017945 */ /* 0x000fe20003800200 */
[----:B------:R-:W-:-:S11]  /*7f90*/  IMAD.MOV.U32 R26, RZ, RZ, R0 ;  /* 0x000000ffff1a7224 */ /* 0x000fd600078e0000 */
[----:B------:R-:W-:Y:S05]  /*7fa0*/  @!P0 BRA `(.L_x_849) ;  /* 0x0000000000748947 */ /* 0x000fea0003800000 */
[----:B------:R-:W2:Y:S01]  /*7fb0*/  LDL.64 R2, [R1] ;  /* 0x0000000001027983 */ /* 0x000ea20000100a00 */
[----:B------:R-:W-:-:S03]  /*7fc0*/  IMAD.MOV.U32 R26, RZ, RZ, R4 ;  /* 0x000000ffff1a7224 */ /* 0x000fc600078e0004 */
[----:B------:R-:W0:Y:S02]  /*7fd0*/  LDS R18, [R32+0x80] ;  /* 0x0000800020127984 */ /* 0x000e240000000800 */
[----:B0-----:R-:W0:Y:S02]  /*7fe0*/  F2F.F64.F32 R18, R18 ;  /* 0x0000001200127310 */ /* 0x001e240000201800 */
        /* <DEDUP_REMOVED lines=18> */
[----:B------:R-:W0:Y:S02]  /*8110*/  LDS R18, [R32+0x180] ;  /* 0x0001800020127984 */ /* 0x000e240000000800 */
[----:B0-----:R-:W0:Y:S02]  /*8120*/  F2F.F64.F32 R18, R18 ;  /* 0x0000001200127310 */ /* 0x001e240000201800 */
[----:B0-----:R0:W-:Y:S01]  /*8130*/  STL.64 [R1+0x10], R18 ;  /* 0x0000101201007387 */ /* 0x0011e20000100a00 */
[----:B--2---:R-:W-:-:S14]  /*8140*/  DSETP.GT.AND P0, PT, R18, R2, PT ;  /* 0x000000021200722a */ /* 0x004fdc0003f04000 */
[----:B------:R0:W-:Y:S01]  /*8150*/  @P0 STL.64 [R1], R18 ;  /* 0x0000001201000387 */ /* 0x0001e20000100a00 */
[----:B------:R-:W-:-:S03]  /*8160*/  @P0 IMAD.MOV.U32 R26, RZ, RZ, R12 ;  /* 0x000000ffff1a0224 */ /* 0x000fc600078e000c */
[----:B------:R0:W-:Y:S04]  /*8170*/  @P0 STL [R1+0x8], R6 ;  /* 0x0000080601000387 */ /* 0x0001e80000100800 */
.L_x_849:
[----:B------:R-:W-:Y:S05]  /*8180*/  BSYNC.RECONVERGENT B1 ;  /* 0x0000000000017941 */ /* 0x000fea0003800200 */
.L_x_848:
[----:B------:R-:W-:-:S13]  /*8190*/  ISETP.GE.U32.AND P0, PT, R15, 0x60, PT ;  /* 0x000000600f00780c */ /* 0x000fda0003f06070 */
[----:B------:R-:W-:Y:S05]  /*81a0*/  @!P0 BRA `(.L_x_840) ;  /* 0x00000000008c8947 */ /* 0x000fea0003800000 */
.L_x_850:
[----:B------:R-:W2:Y:S01]  /*81b0*/  LDL.64 R2, [R1] ;  /* 0x0000000001027983 */ /* 0x000ea20000100a00 */
[----:B------:R-:W-:-:S05]  /*81c0*/  LEA R27, R26, R14, 0x2 ;  /* 0x0000000e1a1b7211 */ /* 0x000fca00078e10ff */
[----:B------:R-:W1:Y:S04]  /*81d0*/  LDS R24, [R27] ;  /* 0x000000001b187984 */ /* 0x000e680000000800 */
[----:B------:R-:W3:Y:S04]  /*81e0*/  LDS R22, [R27+0x80] ;  /* 0x000080001b167984 */ /* 0x000ee80000000800 */
[----:B------:R-:W4:Y:S04]  /*81f0*/  LDS R20, [R27+0x100] ;  /* 0x000100001b147984 */ /* 0x000f280000000800 */
[----:B0-----:R-:W0:Y:S01]  /*8200*/  LDS R18, [R27+0x180] ;  /* 0x000180001b127984 */ /* 0x001e220000000800 */
[----:B-1----:R-:W2:Y:S02]  /*8210*/  F2F.F64.F32 R24, R24 ;  /* 0x0000001800187310 */ /* 0x002ea40000201800 */
[----:B--2---:R-:W-:-:S14]  /*8220*/  DSETP.GT.AND P0, PT, R24, R2, PT ;  /* 0x000000021800722a */ /* 0x004fdc0003f04000 */
[----:B------:R-:W-:Y:S04]  /*8230*/  @P0 STL.64 [R1], R24 ;  /* 0x0000001801000387 */ /* 0x000fe80000100a00 */
[----:B------:R-:W2:Y:S01]  /*8240*/  LDL.64 R2, [R1] ;  /* 0x0000000001027983 */ /* 0x000ea20000100a00 */
[----:B---3--:R-:W2:Y:S02]  /*8250*/  F2F.F64.F32 R22, R22 ;  /* 0x0000001600167310 */ /* 0x008ea40000201800 */
[----:B--2---:R-:W-:-:S14]  /*8260*/  DSETP.GT.AND P1, PT, R22, R2, PT ;  /* 0x000000021600722a */ /* 0x004fdc0003f24000 */
[----:B------:R-:W-:Y:S04]  /*8270*/  @P1 STL.64 [R1], R22 ;  /* 0x0000001601001387 */ /* 0x000fe80000100a00 */
[----:B------:R-:W2:Y:S01]  /*8280*/  LDL.64 R2, [R1] ;  /* 0x0000000001027983 */ /* 0x000ea20000100a00 */
[----:B----4-:R-:W2:Y:S02]  /*8290*/  F2F.F64.F32 R20, R20 ;  /* 0x0000001400147310 */ /* 0x010ea40000201800 */
[----:B--2---:R-:W-:-:S14]  /*82a0*/  DSETP.GT.AND P2, PT, R20, R2, PT ;  /* 0x000000021400722a */ /* 0x004fdc0003f44000 */
[----:B------:R-:W-:Y:S04]  /*82b0*/  @P2 STL.64 [R1], R20 ;  /* 0x0000001401002387 */ /* 0x000fe80000100a00 */
[----:B------:R-:W2:Y:S01]  /*82c0*/  LDL.64 R2, [R1] ;  /* 0x0000000001027983 */ /* 0x000ea20000100a00 */
[----:B0-----:R-:W0:Y:S01]  /*82d0*/  F2F.F64.F32 R18, R18 ;  /* 0x0000001200127310 */ /* 0x001e220000201800 */
[C---:B------:R-:W-:Y:S02]  /*82e0*/  @P2 VIADD R28, R26.reuse, 0x40 ;  /* 0x000000401a1c2836 */ /* 0x040fe40000000000 */
        /* <DEDUP_REMOVED lines=15> */
.L_x_840:
[----:B------:R-:W-:Y:S05]  /*83e0*/  BSYNC.RECONVERGENT B0 ;  /* 0x0000000000007941 */ /* 0x000fea0003800200 */
.L_x_839:
        /* <DEDUP_REMOVED lines=69> */
[C---:B------:R-:W-:Y:S01]  /*8840*/  @!P1 LEA R20, R5.reuse, R34, 0x2 ;  /* 0x0000002205149211 */ /* 0x040fe200078e10ff */
[----:B------:R-:W-:Y:S01]  /*8850*/  VIADD R5, R5, 0x1 ;  /* 0x0000000105057836 */ /* 0x000fe20000000000 */
[----:B--2---:R1:W-:Y:S04]  /*8860*/  @P0 STL [R1+0x8], R30 ;  /* 0x0000081e01000387 */ /* 0x0043e80000100800 */
[----:B------:R-:W2:Y:S01]  /*8870*/  @!P1 LDL R23, [R1+0x8] ;  /* 0x0000080001179983 */ /* 0x000ea20000100800 */
[----:B---3--:R-:W3:Y:S01]  /*8880*/  @!P1 F2F.F32.F64 R2, R2 ;  /* 0x0000000200029310 */ /* 0x008ee20000301000 */
[----:B0-----:R-:W-:Y:S01]  /*8890*/  ISETP.NE.AND P0, PT, R5, R28, PT ;  /* 0x0000001c0500720c */ /* 0x001fe20003f05270 */
[----:B------:R-:W-:Y:S01]  /*88a0*/  @!P1 IMAD R21, R24, 0x4, R13 ;  /* 0x0000000418159824 */ /* 0x000fe200078e020d */
[----:B--2---:R1:W-:Y:S04]  /*88b0*/  @!P1 STS [R20], R23 ;  /* 0x0000001714009388 */ /* 0x0043e80000000800 */
[----:B---3--:R1:W-:Y:S01]  /*88c0*/  @!P1 STS [R21], R2 ;  /* 0x0000000215009388 */ /* 0x0083e20000000800 */
[----:B------:R-:W-:-:S06]  /*88d0*/  NOP ;  /* 0x0000000000007918 */ /* 0x000fcc0000000000 */
[----:B------:R-:W-:Y:S05]  /*88e0*/  @P0 BRA `(.L_x_851) ;  /* 0xfffffff000a80947 */ /* 0x000fea000383ffff */
.L_x_834:
        /* <DEDUP_REMOVED lines=9> */
[----:B--2---:R-:W-:-:S09]  /*8980*/  MOV R5, R9 ;  /* 0x0000000900057202 */ /* 0x004fd20000000f00 */
[----:B------:R-:W-:Y:S05]  /*8990*/  @!P0 BRA `(.L_x_855) ;  /* 0x0000000000608947 */ /* 0x000fea0003800000 */
[----:B------:R-:W2:Y:S01]  /*89a0*/  LDS R5, [R38] ;  /* 0x0000000026057984 */ /* 0x000ea20000000800 */
[----:B-1----:R-:W2:Y:S01]  /*89b0*/  LDC R20, c[0x0][0x38c] ;  /* 0x0000e300ff147b82 */ /* 0x002ea20000000800 */
[----:B----4-:R-:W-:-:S07]  /*89c0*/  IMAD.MOV.U32 R21, RZ, RZ, 0x1 ;  /* 0x00000001ff157424 */ /* 0x010fce00078e00ff */
[----:B---3--:R-:W1:Y:S01]  /*89d0*/  LDC.64 R2, c[0x0][0x3a0] ;  /* 0x0000e800ff027b82 */ /* 0x008e620000000a00 */
[----:B--2---:R-:W-:-:S05]  /*89e0*/  IMAD R5, R40, R20, R5 ;  /* 0x0000001428057224 */ /* 0x004fca00078e0205 */
[----:B-1----:R-:W-:-:S04]  /*89f0*/  IADD3 R18, P0, PT, R5, R2, RZ ;  /* 0x0000000205127210 */ /* 0x002fc80007f1e0ff */
[----:B------:R-:W-:Y:S01]  /*8a00*/  LEA.HI.X.SX32 R19, R5, R3, 0x1, P0 ;  /* 0x0000000305137211 */ /* 0x000fe200000f0eff */
[----:B------:R-:W-:Y:S01]  /*8a10*/  IMAD.MOV.U32 R5, RZ, RZ, R0 ;  /* 0x000000ffff057224 */ /* 0x000fe200078e0000 */
[----:B------:R-:W-:-:S03]  /*8a20*/  ISETP.NE.AND P0, PT, R33, RZ, PT ;  /* 0x000000ff2100720c */ /* 0x000fc60003f05270 */
[----:B------:R2:W-:Y:S10]  /*8a30*/  STG.E.U8 desc[UR8][R18.64], R21 ;  /* 0x0000001512007986 */ /* 0x0005f4000c101108 */
[----:B------:R-:W-:Y:S05]  /*8a40*/  @!P0 BRA `(.L_x_855) ;  /* 0x0000000000348947 */ /* 0x000fea0003800000 */
[----:B------:R-:W-:Y:S01]  /*8a50*/  ISETP.NE.AND P0, PT, R33, 0x20, PT ;  /* 0x000000202100780c */ /* 0x000fe20003f05270 */
[----:B------:R-:W1:-:S12]  /*8a60*/  LDS R5, [R38+0x80] ;  /* 0x0000800026057984 */ /* 0x000e580000000800 */
[----:B--2---:R-:W2:Y:S01]  /*8a70*/  @P0 LDS R19, [R38+0x100] ;  /* 0x0001000026130984 */ /* 0x004ea20000000800 */
[----:B-1----:R-:W-:-:S05]  /*8a80*/  IMAD R5, R40, R20, R5 ;  /* 0x0000001428057224 */ /* 0x002fca00078e0205 */
[----:B------:R-:W-:Y:S01]  /*8a90*/  IADD3 R18, P2, PT, R5, R2, RZ ;  /* 0x0000000205127210 */ /* 0x000fe20007f5e0ff */
[----:B--2---:R-:W-:-:S03]  /*8aa0*/  @P0 IMAD R20, R40, R20, R19 ;  /* 0x0000001428140224 */ /* 0x004fc600078e0213 */
[-C--:B------:R-:W-:Y:S02]  /*8ab0*/  LEA.HI.X.SX32 R19, R5, R3.reuse, 0x1, P2 ;  /* 0x0000000305137211 */ /* 0x080fe400010f0eff */
[----:B------:R-:W-:Y:S01]  /*8ac0*/  MOV R5, R4 ;  /* 0x0000000400057202 */ /* 0x000fe20000000f00 */
[----:B------:R-:W-:Y:S01]  /*8ad0*/  @P0 IMAD.MOV.U32 R5, RZ, RZ, R6 ;  /* 0x000000ffff050224 */ /* 0x000fe200078e0006 */
[C---:B------:R-:W-:Y:S01]  /*8ae0*/  @P0 IADD3 R2, P3, PT, R20.reuse, R2, RZ ;  /* 0x0000000214020210 */ /* 0x040fe20007f7e0ff */
[----:B------:R1:W-:Y:S03]  /*8af0*/  STG.E.U8 desc[UR8][R18.64], R21 ;  /* 0x0000001512007986 */ /* 0x0003e6000c101108 */
[----:B------:R-:W-:-:S05]  /*8b00*/  @P0 LEA.HI.X.SX32 R3, R20, R3, 0x1, P3 ;  /* 0x0000000314030211 */ /* 0x000fca00018f0eff */
[----:B------:R1:W-:Y:S04]  /*8b10*/  @P0 STG.E.U8 desc[UR8][R2.64], R21 ;  /* 0x0000001502000986 */ /* 0x0003e8000c101108 */
.L_x_855:
[----:B0-----:R-:W-:Y:S05]  /*8b20*/  BSYNC.RECONVERGENT B1 ;  /* 0x0000000000017941 */ /* 0x001fea0003800200 */
.L_x_854:
        /* <DEDUP_REMOVED lines=8> */
.L_x_858:
[C---:B------:R-:W-:Y:S01]  /*8bb0*/  IMAD R45, R5.reuse, 0x4, R34 ;  /* 0x00000004052d7824 */ /* 0x040fe200078e0222 */
[----:B------:R-:W-:Y:S01]  /*8bc0*/  IADD3 R5, PT, PT, R5, 0x200, RZ ;  /* 0x0000020005057810 */ /* 0x000fe20007ffe0ff */
[----:B--2---:R-:W-:-:S03]  /*8bd0*/  IMAD.MOV.U32 R29, RZ, RZ, 0x1 ;  /* 0x00000001ff1d7424 */ /* 0x004fc600078e00ff */
[----:B--234-:R-:W0:Y:S04]  /*8be0*/  LDS R19, [R45] ;  /* 0x000000002d137984 */ /* 0x01ce280000000800 */
        /* <DEDUP_REMOVED lines=81> */
.L_x_857:
[----:B------:R-:W-:Y:S05]  /*9100*/  BSYNC.RECONVERGENT B1 ;  /* 0x0000000000017941 */ /* 0x000fea0003800200 */
.L_x_856:
[----:B--2---:R-:W-:Y:S01]  /*9110*/  IMAD.IADD R2, R28, 0x1, -R5 ;  /* 0x000000011c027824 */ /* 0x004fe200078e0a05 */
[----:B------:R-:W-:Y:S04]  /*9120*/  BSSY.RECONVERGENT B1, `(.L_x_859) ;  /* 0x0000031000017945 */ /* 0x000fe80003800200 */
[----:B------:R-:W-:-:S13]  /*9130*/  ISETP.GT.AND P1, PT, R2, 0x80, PT ;  /* 0x000000800200780c */ /* 0x000fda0003f24270 */
[----:B------:R-:W-:Y:S05]  /*9140*/  @!P1 BRA `(.L_x_860) ;  /* 0x0000000000b89947 */ /* 0x000fea0003800000 */
[C---:B------:R-:W-:Y:S01]  /*9150*/  IMAD R20, R5.reuse, 0x4, R34 ;  /* 0x0000000405147824 */ /* 0x040fe200078e0222 */
[----:B------:R-:W0:Y:S01]  /*9160*/  LDCU UR10, c[0x0][0x38c] ;  /* 0x00007180ff0a77ac */ /* 0x000e220008000800 */
[----:B------:R-:W-:Y:S02]  /*9170*/  HFMA2 R29, -RZ, RZ, 0, 5.9604644775390625e-08 ;  /* 0x00000001ff1d7431 */ /* 0x000fe400000001ff */
[----:B------:R-:W-:Y:S01]  /*9180*/  VIADD R5, R5, 0x100 ;  /* 0x0000010005057836 */ /* 0x000fe20000000000 */
[----:B---34-:R-:W0:Y:S01]  /*9190*/  LDS R3, [R20] ;  /* 0x0000000014037984 */ /* 0x018e220000000800 */
        /* <DEDUP_REMOVED lines=41> */
.L_x_860:
[----:B------:R-:W-:Y:S05]  /*9430*/  BSYNC.RECONVERGENT B1 ;  /* 0x0000000000017941 */ /* 0x000fea0003800200 */
.L_x_859:
[----:B------:R-:W-:-:S13]  /*9440*/  ISETP.LT.OR P0, PT, R5, R28, P0 ;  /* 0x0000001c0500720c */ /* 0x000fda0000701670 */
[----:B------:R-:W-:Y:S05]  /*9450*/  @!P0 BRA `(.L_x_853) ;  /* 0x0000000000608947 */ /* 0x000fea0003800000 */
[----:B--2---:R-:W-:Y:S01]  /*9460*/  IMAD R2, R5, 0x4, R34 ;  /* 0x0000000405027824 */ /* 0x004fe200078e0222 */
[----:B------:R-:W0:Y:S01]  /*9470*/  LDCU UR10, c[0x0][0x38c] ;  /* 0x00007180ff0a77ac */ /* 0x000e220008000800 */
[----:B------:R-:W-:-:S03]  /*9480*/  HFMA2 R25, -RZ, RZ, 0, 5.9604644775390625e-08 ;  /* 0x00000001ff197431 */ /* 0x000fc600000001ff */
[----:B---34-:R-:W0:Y:S01]  /*9490*/  LDS R3, [R2] ;  /* 0x0000000002037984 */ /* 0x018e220000000800 */
        /* <DEDUP_REMOVED lines=20> */
.L_x_853:
[----:B0-----:R-:W-:Y:S05]  /*95e0*/  BSYNC.RECONVERGENT B0 ;  /* 0x0000000000007941 */ /* 0x001fea0003800200 */
.L_x_852:
[----:B--2---:R-:W0:Y:S01]  /*95f0*/  LDC R5, c[0x0][0x38c] ;  /* 0x0000e300ff057b82 */ /* 0x004e220000000800 */
[----:B------:R-:W-:Y:S01]  /*9600*/  BSSY.RECONVERGENT B0, `(.L_x_861) ;  /* 0x000007d000007945 */ /* 0x000fe20003800200 */
[----:B0-----:R-:W-:-:S13]  /*9610*/  ISETP.GE.AND P0, PT, R9, R5, PT ;  /* 0x000000050900720c */ /* 0x001fda0003f06270 */
[----:B------:R-:W-:Y:S05]  /*9620*/  @P0 BRA `(.L_x_862) ;  /* 0x0000000400e80947 */ /* 0x000fea0003800000 */
[----:B------:R-:W-:Y:S01]  /*9630*/  ISETP.NE.AND P0, PT, R37, RZ, PT ;  /* 0x000000ff2500720c */ /* 0x000fe20003f05270 */
[----:B------:R-:W-:Y:S01]  /*9640*/  BSSY.RECONVERGENT B1, `(.L_x_863) ;  /* 0x0000013000017945 */ /* 0x000fe20003800200 */
[----:B------:R-:W-:Y:S01]  /*9650*/  ISETP.GE.U32.AND P1, PT, R16, 0x60, PT ;  /* 0x000000601000780c */ /* 0x000fe20003f26070 */
[----:B-1----:R-:W-:-:S10]  /*9660*/  IMAD.MOV.U32 R22, RZ, RZ, R9 ;  /* 0x000000ffff167224 */ /* 0x002fd400078e0009 */
[----:B------:R-:W-:Y:S05]  /*9670*/  @!P0 BRA `(.L_x_864) ;  /* 0x00000000003c8947 */ /* 0x000fea0003800000 */
[----:B---34-:R-:W0:Y:S01]  /*9680*/  LDS R19, [R32] ;  /* 0x0000000020137984 */ /* 0x018e220000000800 */
[----:B------:R-:W1:Y:S01]  /*9690*/  LDC.64 R2, c[0x0][0x398] ;  /* 0x0000e600ff027b82 */ /* 0x000e620000000a00 */
[----:B------:R-:W-:Y:S01]  /*96a0*/  IMAD R21, R40, R5, R9 ;  /* 0x0000000528157224 */ /* 0x000fe200078e0209 */
[----:B------:R-:W-:Y:S01]  /*96b0*/  ISETP.NE.AND P0, PT, R37, 0x1, PT ;  /* 0x000000012500780c */ /* 0x000fe20003f05270 */
[----:B------:R-:W-:Y:S02]  /*96c0*/  IMAD.MOV.U32 R22, RZ, RZ, R0 ;  /* 0x000000ffff167224 */ /* 0x000fe400078e0000 */
[----:B-1----:R-:W-:-:S05]  /*96d0*/  IMAD.WIDE R2, R21, 0x4, R2 ;  /* 0x0000000415027825 */ /* 0x002fca00078e0202 */
        /* <DEDUP_REMOVED lines=9> */
.L_x_864:
[----:B------:R-:W-:Y:S05]  /*9770*/  BSYNC.RECONVERGENT B1 ;  /* 0x0000000000017941 */ /* 0x000fea0003800200 */
.L_x_863:
        /* <DEDUP_REMOVED lines=8> */
.L_x_867:
[----:B------:R-:W-:Y:S01]  /*9800*/  IMAD R30, R22, 0x4, R14 ;  /* 0x00000004161e7824 */ /* 0x000fe200078e020e */
[----:B--234-:R-:W0:Y:S01]  /*9810*/  LDC.64 R2, c[0x0][0x398] ;  /* 0x0000e600ff027b82 */ /* 0x01ce220000000a00 */
[----:B------:R-:W-:-:S03]  /*9820*/  IMAD R19, R40, R5, R22 ;  /* 0x0000000528137224 */ /* 0x000fc600078e0216 */
[----:B------:R-:W1:Y:S04]  /*9830*/  LDS R25, [R30+0x180] ;  /* 0x000180001e197984 */ /* 0x000e680000000800 */
[----:B------:R-:W2:Y:S04]  /*9840*/  LDS R21, [R30] ;  /* 0x000000001e157984 */ /* 0x000ea80000000800 */
[----:B------:R-:W3:Y:S04]  /*9850*/  LDS R20, [R30+0x80] ;  /* 0x000080001e147984 */ /* 0x000ee80000000800 */
        /* <DEDUP_REMOVED lines=28> */
[----:B0-----:R2:W-:Y:S03]  /*9a20*/  STG.E desc[UR8][R20.64+0x80], R45 ;  /* 0x0000802d14007986 */ /* 0x0015e6000c101908 */
[----:B------:R-:W-:Y:S01]  /*9a30*/  VIADD R22, R22, 0x200 ;  /* 0x0000020016167836 */ /* 0x000fe20000000000 */
[----:B------:R2:W-:Y:S04]  /*9a40*/  STG.E desc[UR8][R20.64+0x100], R26 ;  /* 0x0001001a14007986 */ /* 0x0005e8000c101908 */
[----:B------:R2:W-:Y:S01]  /*9a50*/  STG.E desc[UR8][R20.64+0x180], R28 ;  /* 0x0001801c14007986 */ /* 0x0005e2000c101908 */
[----:B------:R-:W-:-:S03]  /*9a60*/  ISETP.GE.AND P1, PT, R22, R23, PT ;  /* 0x000000171600720c */ /* 0x000fc60003f26270 */
[----:B-1----:R2:W-:Y:S04]  /*9a70*/  STG.E desc[UR8][R18.64], R25 ;  /* 0x0000001912007986 */ /* 0x0025e8000c101908 */
        /* <DEDUP_REMOVED lines=8> */
.L_x_866:
[----:B------:R-:W-:Y:S05]  /*9b00*/  BSYNC.RECONVERGENT B1 ;  /* 0x0000000000017941 */ /* 0x000fea0003800200 */
.L_x_865:
[----:B--2---:R-:W-:Y:S01]  /*9b10*/  IADD3 R2, PT, PT, -R22, R5, RZ ;  /* 0x0000000516027210 */ /* 0x004fe20007ffe1ff */
[----:B------:R-:W-:Y:S03]  /*9b20*/  BSSY.RECONVERGENT B1, `(.L_x_868) ;  /* 0x000001c000017945 */ /* 0x000fe60003800200 */
[----:B------:R-:W-:-:S13]  /*9b30*/  ISETP.GT.AND P1, PT, R2, 0x80, PT ;  /* 0x000000800200780c */ /* 0x000fda0003f24270 */
[----:B------:R-:W-:Y:S05]  /*9b40*/  @!P1 BRA `(.L_x_869) ;  /* 0x0000000000649947 */ /* 0x000fea0003800000 */
[C---:B------:R-:W-:Y:S01]  /*9b50*/  IMAD R20, R22.reuse, 0x4, R14 ;  /* 0x0000000416147824 */ /* 0x040fe200078e020e */
[----:B---34-:R-:W0:Y:S01]  /*9b60*/  LDC.64 R2, c[0x0][0x398] ;  /* 0x0000e600ff027b82 */ /* 0x018e220000000a00 */
[----:B------:R-:W-:Y:S01]  /*9b70*/  VIADD R18, R22, 0x80 ;  /* 0x0000008016127836 */ /* 0x000fe20000000000 */
[----:B------:R-:W-:Y:S01]  /*9b80*/  PLOP3.LUT P0, PT, PT, PT, PT, 0x8, 0x80 ;  /* 0x000000000080781c */ /* 0x000fe20003f0e170 */
[CC--:B------:R-:W-:Y:S01]  /*9b90*/  IMAD R19, R40.reuse, R5.reuse, R22 ;  /* 0x0000000528137224 */ /* 0x0c0fe200078e0216 */
[----:B------:R-:W1:Y:S01]  /*9ba0*/  LDS R21, [R20] ;  /* 0x0000000014157984 */ /* 0x000e620000000800 */
[----:B------:R-:W-:Y:S01]  /*9bb0*/  IMAD R31, R40, R5, R18 ;  /* 0x00000005281f7224 */ /* 0x000fe200078e0212 */
[----:B------:R-:W-:Y:S02]  /*9bc0*/  IADD3 R22, PT, PT, R22, 0x100, RZ ;  /* 0x0000010016167810 */ /* 0x000fe40007ffe0ff */
        /* <DEDUP_REMOVED lines=17> */
.L_x_869:
[----:B------:R-:W-:Y:S05]  /*9ce0*/  BSYNC.RECONVERGENT B1 ;  /* 0x0000000000017941 */ /* 0x000fea0003800200 */
.L_x_868:
[----:B------:R-:W-:-:S13]  /*9cf0*/  ISETP.LT.OR P0, PT, R22, R5, P0 ;  /* 0x000000051600720c */ /* 0x000fda0000701670 */
[----:B------:R-:W-:Y:S05]  /*9d00*/  @!P0 BRA `(.L_x_862) ;  /* 0x0000000000308947 */ /* 0x000fea0003800000 */
[----:B-1--4-:R-:W-:Y:S01]  /*9d10*/  IMAD R18, R22, 0x4, R14 ;  /* 0x0000000416127824 */ /* 0x012fe200078e020e */
[----:B---3--:R-:W0:Y:S01]  /*9d20*/  LDC.64 R2, c[0x0][0x398] ;  /* 0x0000e600ff027b82 */ /* 0x008e220000000a00 */
        /* <DEDUP_REMOVED lines=10> */
.L_x_862:
[----:B------:R-:W-:Y:S05]  /*9dd0*/  BSYNC.RECONVERGENT B0 ;  /* 0x0000000000007941 */ /* 0x000fea0003800200 */
.L_x_861:
[----:B------:R5:W-:Y:S06]  /*9de0*/  MEMBAR.SC.CTA ;  /* 0x0000000000007992 */ /* 0x000bec0000000000 */
[----:B-----5:R-:W5:Y:S01]  /*9df0*/  LDCU UR5, c[0x0][0x370] ;  /* 0x00006e00ff0577ac */ /* 0x020f620008000800 */
[----:B------:R-:W-:Y:S01]  /*9e00*/  NOP ;  /* 0x0000000000007918 */ /* 0x000fe20000000000 */
[----:B-----5:R-:W-:-:S06]  /*9e10*/  UIADD3 UR4, UPT, UPT, UR5, UR4, URZ ;  /* 0x0000000405047290 */ /* 0x020fcc000fffe0ff */
[----:B------:R-:W-:-:S13]  /*9e20*/  ISETP.LE.AND P0, PT, R8, UR4, PT ;  /* 0x0000000408007c0c */ /* 0x000fda000bf03270 */
[----:B------:R-:W-:Y:S05]  /*9e30*/  @!P0 BRA `(.L_x_870) ;  /* 0xffffff64007c8947 */ /* 0x000fea000383ffff */
[----:B------:R-:W-:Y:S05]  /*9e40*/  EXIT ;  /* 0x000000000000794d */ /* 0x000fea0003800000 */
        .weak           $__internal_9_$__cuda_sm20_div_rn_f64_full
        .type           $__internal_9_$__cuda_sm20_div_rn_f64_full,@function
        .size           $__internal_9_$__cuda_sm20_div_rn_f64_full,($__internal_10_$__cuda_sm20_rcp_rn_f32_slowpath - $__internal_9_$__cuda_sm20_div_rn_f64_full)
$__internal_9_$__cuda_sm20_div_rn_f64_full:
        /* <DEDUP_REMOVED lines=20> */
[----:B------:R-:W-:Y:S02]  /*9f90*/  MOV R26, 0x1 ;  /* 0x00000001001a7802 */ /* 0x000fe40000000f00 */
        /* <DEDUP_REMOVED lines=24> */
[----:B------:R-:W-:-:S03]  /*a120*/  MOV R18, RZ ;  /* 0x000000ff00127202 */ /* 0x000fc60000000f00 */
[----:B------:R-:W-:-:S06]  /*a130*/  VIADD R19, R28, 0x7fe00000 ;  /* 0x7fe000001c137836 */ /* 0x000fcc0000000000 */
[----:B------:R-:W-:-:S10]  /*a140*/  DMUL R26, R30, R18 ;  /* 0x000000121e1a7228 */ /* 0x000fd40000000000 */
[----:B------:R-:W-:-:S13]  /*a150*/  FSETP.GTU.AND P0, PT, |R27|, 1.469367938527859385e-39, PT ;  /* 0x001000001b00780b */ /* 0x000fda0003f0c200 */
[----:B------:R-:W-:Y:S05]  /*a160*/  @P0 BRA `(.L_x_873) ;  /* 0x0000000000940947 */ /* 0x000fea0003800000 */
[----:B------:R-:W-:-:S06]  /*a170*/  DFMA R20, R30, -R20, R24 ;  /* 0x800000141e14722b */ /* 0x000fcc0000000018 */
[----:B------:R-:W-:-:S04]  /*a180*/  IMAD.MOV.U32 R20, RZ, RZ, RZ ;  /* 0x000000ffff147224 */ /* 0x000fc800078e00ff */
        /* <DEDUP_REMOVED lines=14> */
.L_x_872:
[----:B------:R-:W-:-:S14]  /*a270*/  DSETP.NAN.AND P0, PT, R18, R18, PT ;  /* 0x000000121200722a */ /* 0x000fdc0003f08000 */
[----:B------:R-:W-:Y:S05]  /*a280*/  @P0 BRA `(.L_x_874) ;  /* 0x0000000000440947 */ /* 0x000fea0003800000 */
[----:B------:R-:W-:-:S14]  /*a290*/  DSETP.NAN.AND P0, PT, R22, R22, PT ;  /* 0x000000161600722a */ /* 0x000fdc0003f08000 */
[----:B------:R-:W-:Y:S05]  /*a2a0*/  @P0 BRA `(.L_x_875) ;  /* 0x0000000000300947 */ /* 0x000fea0003800000 */
[----:B------:R-:W-:Y:S01]  /*a2b0*/  ISETP.NE.AND P0, PT, R28, R44, PT ;  /* 0x0000002c1c00720c */ /* 0x000fe20003f05270 */
[----:B------:R-:W-:Y:S02]  /*a2c0*/  IMAD.MOV.U32 R26, RZ, RZ, 0x0 ;  /* 0x00000000ff1a7424 */ /* 0x000fe400078e00ff */
[----:B------:R-:W-:-:S10]  /*a2d0*/  IMAD.MOV.U32 R27, RZ, RZ, -0x80000 ;  /* 0xfff80000ff1b7424 */ /* 0x000fd400078e00ff */
[----:B------:R-:W-:Y:S05]  /*a2e0*/  @!P0 BRA `(.L_x_873) ;  /* 0x0000000000348947 */ /* 0x000fea0003800000 */
[----:B------:R-:W-:Y:S02]  /*a2f0*/  ISETP.NE.AND P0, PT, R28, 0x7ff00000, PT ;  /* 0x7ff000001c00780c */ /* 0x000fe40003f05270 */
[----:B------:R-:W-:Y:S02]  /*a300*/  LOP3.LUT R27, R19, 0x80000000, R23, 0x48, !PT ;  /* 0x80000000131b7812 */ /* 0x000fe400078e4817 */
[----:B------:R-:W-:-:S13]  /*a310*/  ISETP.EQ.OR P0, PT, R44, RZ, !P0 ;  /* 0x000000ff2c00720c */ /* 0x000fda0004702670 */
[----:B------:R-:W-:Y:S02]  /*a320*/  @P0 LOP3.LUT R18, R27, 0x7ff00000, RZ, 0xfc, !PT ;  /* 0x7ff000001b120812 */ /* 0x000fe400078efcff */
[----:B------:R-:W-:Y:S01]  /*a330*/  @!P0 MOV R26, RZ ;  /* 0x000000ff001a8202 */ /* 0x000fe20000000f00 */
[----:B------:R-:W-:Y:S02]  /*a340*/  @P0 IMAD.MOV.U32 R26, RZ, RZ, RZ ;  /* 0x000000ffff1a0224 */ /* 0x000fe400078e00ff */
[----:B------:R-:W-:Y:S01]  /*a350*/  @P0 IMAD.MOV.U32 R27, RZ, RZ, R18 ;  /* 0x000000ffff1b0224 */ /* 0x000fe200078e0012 */
[----:B------:R-:W-:Y:S06]  /*a360*/  BRA `(.L_x_873) ;  /* 0x0000000000147947 */ /* 0x000fec0003800000 */
.L_x_875:
[----:B------:R-:W-:Y:S02]  /*a370*/  LOP3.LUT R27, R23, 0x80000, RZ, 0xfc, !PT ;  /* 0x00080000171b7812 */ /* 0x000fe400078efcff */
[----:B------:R-:W-:Y:S01]  /*a380*/  MOV R26, R22 ;  /* 0x00000016001a7202 */ /* 0x000fe20000000f00 */
[----:B------:R-:W-:Y:S06]  /*a390*/  BRA `(.L_x_873) ;  /* 0x0000000000087947 */ /* 0x000fec0003800000 */
.L_x_874:
[----:B------:R-:W-:Y:S01]  /*a3a0*/  LOP3.LUT R27, R19, 0x80000, RZ, 0xfc, !PT ;  /* 0x00080000131b7812 */ /* 0x000fe200078efcff */
[----:B------:R-:W-:-:S07]  /*a3b0*/  IMAD.MOV.U32 R26, RZ, RZ, R18 ;  /* 0x000000ffff1a7224 */ /* 0x000fce00078e0012 */
.L_x_873:
[----:B------:R-:W-:Y:S05]  /*a3c0*/  BSYNC.RECONVERGENT B3 ;  /* 0x0000000000037941 */ /* 0x000fea0003800200 */
.L_x_871:
[----:B------:R-:W-:Y:S01]  /*a3d0*/  IMAD.MOV.U32 R43, RZ, RZ, 0x0 ;  /* 0x00000000ff2b7424 */ /* 0x000fe200078e00ff */
[----:B------:R-:W-:Y:S01]  /*a3e0*/  MOV R19, R27 ;  /* 0x0000001b00137202 */ /* 0x000fe20000000f00 */
[----:B------:R-:W-:Y:S02]  /*a3f0*/  IMAD.MOV.U32 R18, RZ, RZ, R26 ;  /* 0x000000ffff127224 */ /* 0x000fe400078e001a */
[----:B------:R-:W-:Y:S05]  /*a400*/  RET.REL.NODEC R42 `(_ZN18transformer_engine43fused_score_for_moe_aux_loss_forward_kernelIfEEvPKT_iiiiPS1_PbS4_) ;  /* 0xffffff582afc7950 */ /* 0x000fea0003c3ffff */
        .weak           $__internal_10_$__cuda_sm20_rcp_rn_f32_slowpath
        .type           $__internal_10_$__cuda_sm20_rcp_rn_f32_slowpath,@function
        .size           $__internal_10_$__cuda_sm20_rcp_rn_f32_slowpath,($__internal_11_$__cuda_sm3x_div_rn_noftz_f32_slowpath - $__internal_10_$__cuda_sm20_rcp_rn_f32_slowpath)
$__internal_10_$__cuda_sm20_rcp_rn_f32_slowpath:
        /* <DEDUP_REMOVED lines=15> */
.L_x_877:
[----:B------:R-:W-:-:S05]  /*a500*/  VIADD R26, R24, 0xffffff03 ;  /* 0xffffff03181a7836 */ /* 0x000fca0000000000 */
        /* <DEDUP_REMOVED lines=23> */
[----:B------:R-:W-:-:S05]  /*a680*/  SEL R3, RZ, 0x1, !P0 ;  /* 0x00000001ff037807 */ /* 0x000fca0004000000 */
[----:B------:R-:W-:-:S05]  /*a690*/  IMAD.MOV R3, RZ, RZ, -R3 ;  /* 0x000000ffff037224 */ /* 0x000fca00078e0a03 */
[----:B------:R-:W-:Y:S01]  /*a6a0*/  ISETP.GE.AND P0, PT, R3, RZ, PT ;  /* 0x000000ff0300720c */ /* 0x000fe20003f06270 */
[----:B------:R-:W-:-:S05]  /*a6b0*/  VIADD R3, R24, 0xffffff04 ;  /* 0xffffff0418037836 */ /* 0x000fca0000000000 */
[----:B------:R-:W-:-:S07]  /*a6c0*/  SHF.R.U32.HI R3, RZ, R3, R20 ;  /* 0x00000003ff037219 */ /* 0x000fce0000011614 */
[----:B------:R-:W-:-:S05]  /*a6d0*/  @!P0 IADD3 R3, PT, PT, R3, 0x1, RZ ;  /* 0x0000000103038810 */ /* 0x000fca0007ffe0ff */
[----:B------:R-:W-:-:S05]  /*a6e0*/  @!P1 IMAD.SHL.U32 R3, R3, 0x2, RZ ;  /* 0x0000000203039824 */ /* 0x000fca00078e00ff */
[----:B------:R-:W-:Y:S01]  /*a6f0*/  LOP3.LUT R20, R3, 0x80000000, R2, 0xf8, !PT ;  /* 0x8000000003147812 */ /* 0x000fe200078ef802 */
[----:B------:R-:W-:Y:S06]  /*a700*/  BRA `(.L_x_878) ;  /* 0x0000000000047947 */ /* 0x000fec0003800000 */
.L_x_879:
[----:B------:R0:W1:Y:S02]  /*a710*/  MUFU.RCP R20, R2 ;  /* 0x0000000200147308 */ /* 0x0000640000001000 */
.L_x_878:
[----:B------:R-:W-:Y:S05]  /*a720*/  BSYNC.RECONVERGENT B3 ;  /* 0x0000000000037941 */ /* 0x000fea0003800200 */
.L_x_876:
[----:B------:R-:W-:Y:S02]  /*a730*/  HFMA2 R3, -RZ, RZ, 0, 0 ;  /* 0x00000000ff037431 */ /* 0x000fe400000001ff */
[----:B0-----:R-:W-:-:S04]  /*a740*/  IMAD.MOV.U32 R2, RZ, RZ, R19 ;  /* 0x000000ffff027224 */ /* 0x001fc800078e0013 */
[----:B-1----:R-:W-:Y:S05]  /*a750*/  RET.REL.NODEC R2 `(_ZN18transformer_engine43fused_score_for_moe_aux_loss_forward_kernelIfEEvPKT_iiiiPS1_PbS4_) ;  /* 0xffffff5802287950 */ /* 0x002fea0003c3ffff */
        .weak           $__internal_11_$__cuda_sm3x_div_rn_noftz_f32_slowpath
        .type           $__internal_11_$__cuda_sm3x_div_rn_noftz_f32_slowpath,@function
        .size           $__internal_11_$__cuda_sm3x_div_rn_noftz_f32_slowpath,(.L_x_903 - $__internal_11_$__cuda_sm3x_div_rn_noftz_f32_slowpath)
$__internal_11_$__cuda_sm3x_div_rn_noftz_f32_slowpath:
[----:B------:R-:W-:Y:S01]  /*a760*/  SHF.R.U32.HI R21, RZ, 0x17, R5 ;  /* 0x00000017ff157819 */ /* 0x000fe20000011605 */
[----:B------:R-:W-:Y:S01]  /*a770*/  BSSY.RECONVERGENT B3, `(.L_x_880) ;  /* 0x0000063000037945 */ /* 0x000fe20003800200 */
[----:B------:R-:W-:Y:S02]  /*a780*/  SHF.R.U32.HI R3, RZ, 0x17, R2 ;  /* 0x00000017ff037819 */ /* 0x000fe40000011602 */
[----:B------:R-:W-:Y:S02]  /*a790*/  LOP3.LUT R21, R21, 0xff, RZ, 0xc0, !PT ;  /* 0x000000ff15157812 */ /* 0x000fe400078ec0ff */
[----:B------:R-:W-:Y:S02]  /*a7a0*/  LOP3.LUT R26, R3, 0xff, RZ, 0xc0, !PT ;  /* 0x000000ff031a7812 */ /* 0x000fe400078ec0ff */
[----:B------:R-:W-:Y:S01]  /*a7b0*/  MOV R23, R5 ;  /* 0x0000000500177202 */ /* 0x000fe20000000f00 */
[----:B------:R-:W-:Y:S02]  /*a7c0*/  VIADD R24, R21, 0xffffffff ;  /* 0xffffffff15187836 */ /* 0x000fe40000000000 */
[----:B------:R-:W-:-:S03]  /*a7d0*/  VIADD R22, R26, 0xffffffff ;  /* 0xffffffff1a167836 */ /* 0x000fc60000000000 */
        /* <DEDUP_REMOVED lines=25> */
[----:B------:R-:W-:-:S03]  /*a970*/  @!P1 FFMA R23, R5, 1.84467440737095516160e+19, RZ ;  /* 0x5f80000005179823 */ /* 0x000fc600000000ff */
[----:B------:R-:W-:-:S07]  /*a980*/  @!P1 VIADD R3, R3, 0x40 ;  /* 0x0000004003039836 */ /* 0x000fce0000000000 */
.L_x_881:
        /* <DEDUP_REMOVED lines=51> */
.L_x_888:
[----:B------:R-:W-:-:S04]  /*acc0*/  LOP3.LUT R2, R2, 0x80000000, RZ, 0xc0, !PT ;  /* 0x8000000002027812 */ /* 0x000fc800078ec0ff */
[----:B------:R-:W-:Y:S01]  /*acd0*/  LOP3.LUT R2, R2, 0x7f800000, RZ, 0xfc, !PT ;  /* 0x7f80000002027812 */ /* 0x000fe200078efcff */
[----:B------:R-:W-:Y:S06]  /*ace0*/  BRA `(.L_x_889) ;  /* 0x0000000000047947 */ /* 0x000fec0003800000 */
.L_x_887:
[----:B------:R-:W-:-:S07]  /*acf0*/  IMAD R2, R22, 0x800000, R2 ;  /* 0x0080000016027824 */ /* 0x000fce00078e0202 */
.L_x_889:
[----:B------:R-:W-:Y:S05]  /*ad00*/  BSYNC.RECONVERGENT B4 ;  /* 0x0000000000047941 */ /* 0x000fea0003800200 */
.L_x_886:
[----:B------:R-:W-:Y:S05]  /*ad10*/  BRA `(.L_x_890) ;  /* 0x0000000000207947 */ /* 0x000fea0003800000 */
.L_x_885:
[----:B------:R-:W-:-:S04]  /*ad20*/  LOP3.LUT R2, R23, 0x80000000, R2, 0x48, !PT ;  /* 0x8000000017027812 */ /* 0x000fc800078e4802 */
[----:B------:R-:W-:Y:S01]  /*ad30*/  LOP3.LUT R2, R2, 0x7f800000, RZ, 0xfc, !PT ;  /* 0x7f80000002027812 */ /* 0x000fe200078efcff */
[----:B------:R-:W-:Y:S06]  /*ad40*/  BRA `(.L_x_890) ;  /* 0x0000000000147947 */ /* 0x000fec0003800000 */
.L_x_884:
[----:B------:R-:W-:Y:S01]  /*ad50*/  LOP3.LUT R2, R23, 0x80000000, R2, 0x48, !PT ;  /* 0x8000000017027812 */ /* 0x000fe200078e4802 */
[----:B------:R-:W-:Y:S06]  /*ad60*/  BRA `(.L_x_890) ;  /* 0x00000000000c7947 */ /* 0x000fec0003800000 */
.L_x_883:
[----:B------:R-:W0:Y:S01]  /*ad70*/  MUFU.RSQ R2, -QNAN ;  /* 0xffc0000000027908 */ /* 0x000e220000001400 */
[----:B------:R-:W-:Y:S05]  /*ad80*/  BRA `(.L_x_890) ;  /* 0x0000000000047947 */ /* 0x000fea0003800000 */
.L_x_882:
[----:B------:R-:W-:-:S07]  /*ad90*/  FADD.FTZ R2, R2, R5 ;  /* 0x0000000502027221 */ /* 0x000fce0000010000 */
.L_x_890:
[----:B------:R-:W-:Y:S05]  /*ada0*/  BSYNC.RECONVERGENT B3 ;  /* 0x0000000000037941 */ /* 0x000fea0003800200 */
.L_x_880:
[----:B------:R-:W-:Y:S01]  /*adb0*/  HFMA2 R3, -RZ, RZ, 0, 0 ;  /* 0x00000000ff037431 */ /* 0x000fe200000001ff */
[----:B0-----:R-:W-:Y:S01]  /*adc0*/  MOV R21, R2 ;  /* 0x0000000200157202 */ /* 0x001fe20000000f00 */
[----:B------:R-:W-:-:S04]  /*add0*/  IMAD.MOV.U32 R2, RZ, RZ, R20 ;  /* 0x000000ffff027224 */ /* 0x000fc800078e0014 */
[----:B------:R-:W-:Y:S05]  /*ade0*/  RET.REL.NODEC R2 `(_ZN18transformer_engine43fused_score_for_moe_aux_loss_forward_kernelIfEEvPKT_iiiiPS1_PbS4_) ;  /* 0xffffff5002847950 */ /* 0x000fea0003c3ffff */
.L_x_891:
        /* <DEDUP_REMOVED lines=9> */
.L_x_903:


//--------------------- .nv.shared._ZN18transformer_engine44fused_score_for_moe_aux_loss_backward_kernelI13__nv_bfloat16EEvPKT_S4_iiiiPS2_ --------------------------
	.section	.nv.shared._ZN18transformer_engine44fused_score_for_moe_aux_loss_backward_kernelI13__nv_bfloat16EEvPKT_S4_iiiiPS2_,"aw",@nobits
	.sectionflags	@""
	.align	16
	.zero		1024


//--------------------- .nv.shared.reserved.0     --------------------------
	.section	.nv.shared.reserved.0,"aw",@nobits
	.weak		__nv_reservedSMEM_offset_0_alias
	.size		__nv_reservedSMEM_offset_0_alias, 0, 64
	.other		__nv_reservedSMEM_offset_0_alias,@"STO_CUDA_RESERVED_SHARED STV_DEFAULT"
__nv_reservedSMEM_offset_0_alias:
	.zero		0
	.zero		64


//--------------------- .nv.shared._ZN18transformer_engine44fused_score_for_moe_aux_loss_backward_kernelI6__halfEEvPKT_S4_iiiiPS2_ --------------------------
	.section	.nv.shared._ZN18transformer_engine44fused_score_for_moe_aux_loss_backward_kernelI6__halfEEvPKT_S4_iiiiPS2_,"aw",@nobits
	.sectionflags	@""
	.align	16
	.zero		1024


//--------------------- .nv.shared._ZN18transformer_engine44fused_score_for_moe_aux_loss_backward_kernelIfEEvPKT_S3_iiiiPS1_ --------------------------
	.section	.nv.shared._ZN18transformer_engine44fused_score_for_moe_aux_loss_backward_kernelIfEEvPKT_S3_iiiiPS1_,"aw",@nobits
	.sectionflags	@""
	.align	16
	.zero		1024


//--------------------- .nv.shared._ZN18transformer_engine43fused_score_for_moe_aux_loss_forward_kernelI13__nv_bfloat16EEvPKT_iiiiPS2_PbS5_ --------------------------
	.section	.nv.shared._ZN18transformer_engine43fused_score_for_moe_aux_loss_forward_kernelI13__nv_bfloat16EEvPKT_iiiiPS2_PbS5_,"aw",@nobits
	.sectionflags	@""
	.align	16
	.zero		1024


//--------------------- .nv.shared._ZN18transformer_engine43fused_score_for_moe_aux_loss_forward_kernelI6__halfEEvPKT_iiiiPS2_PbS5_ --------------------------
	.section	.nv.shared._ZN18transformer_engine43fused_score_for_moe_aux_loss_forward_kernelI6__halfEEvPKT_iiiiPS2_PbS5_,"aw",@nobits
	.sectionflags	@""
	.align	16
	.zero		1024


//--------------------- .nv.shared._ZN18transformer_engine43fused_score_for_moe_aux_loss_forward_kernelIfEEvPKT_iiiiPS1_PbS4_ --------------------------
	.section	.nv.shared._ZN18transformer_engine43fused_score_for_moe_aux_loss_forward_kernelIfEEvPKT_iiiiPS1_PbS4_,"aw",@nobits
	.sectionflags	@""
	.align	16
	.zero		1024


//--------------------- .nv.constant0._ZN18transformer_engine44fused_score_for_moe_aux_loss_backward_kernelI13__nv_bfloat16EEvPKT_S4_iiiiPS2_ --------------------------
	.section	.nv.constant0._ZN18transformer_engine44fused_score_for_moe_aux_loss_backward_kernelI13__nv_bfloat16EEvPKT_S4_iiiiPS2_,"a",@progbits
	.sectionflags	@""
	.align	4
.nv.constant0._ZN18transformer_engine44fused_score_for_moe_aux_loss_backward_kernelI13__nv_bfloat16EEvPKT_S4_iiiiPS2_:
	.zero		936


//--------------------- .nv.constant0._ZN18transformer_engine44fused_score_for_moe_aux_loss_backward_kernelI6__halfEEvPKT_S4_iiiiPS2_ --------------------------
	.section	.nv.constant0._ZN18transformer_engine44fused_score_for_moe_aux_loss_backward_kernelI6__halfEEvPKT_S4_iiiiPS2_,"a",@progbits
	.sectionflags	@""
	.align	4
.nv.constant0._ZN18transformer_engine44fused_score_for_moe_aux_loss_backward_kernelI6__halfEEvPKT_S4_iiiiPS2_:
	.zero		936


//--------------------- .nv.constant0._ZN18transformer_engine44fused_score_for_moe_aux_loss_backward_kernelIfEEvPKT_S3_iiiiPS1_ --------------------------
	.section	.nv.constant0._ZN18transformer_engine44fused_score_for_moe_aux_loss_backward_kernelIfEEvPKT_S3_iiiiPS1_,"a",@progbits
	.sectionflags	@""
	.align	4
.nv.constant0._ZN18transformer_engine44fused_score_for_moe_aux_loss_backward_kernelIfEEvPKT_S3_iiiiPS1_:
	.zero		936


//--------------------- .nv.constant0._ZN18transformer_engine43fused_score_for_moe_aux_loss_forward_kernelI13__nv_bfloat16EEvPKT_iiiiPS2_PbS5_ --------------------------
	.section	.nv.constant0._ZN18transformer_engine43fused_score_for_moe_aux_loss_forward_kernelI13__nv_bfloat16EEvPKT_iiiiPS2_PbS5_,"a",@progbits
	.sectionflags	@""
	.align	4
.nv.constant0._ZN18transformer_engine43fused_score_for_moe_aux_loss_forward_kernelI13__nv_bfloat16EEvPKT_iiiiPS2_PbS5_:
	.zero		944


//--------------------- .nv.constant0._ZN18transformer_engine43fused_score_for_moe_aux_loss_forward_kernelI6__halfEEvPKT_iiiiPS2_PbS5_ --------------------------
	.section	.nv.constant0._ZN18transformer_engine43fused_score_for_moe_aux_loss_forward_kernelI6__halfEEvPKT_iiiiPS2_PbS5_,"a",@progbits
	.sectionflags	@""
	.align	4
.nv.constant0._ZN18transformer_engine43fused_score_for_moe_aux_loss_forward_kernelI6__halfEEvPKT_iiiiPS2_PbS5_:
	.zero		944


//--------------------- .nv.constant0._ZN18transformer_engine43fused_score_for_moe_aux_loss_forward_kernelIfEEvPKT_iiiiPS1_PbS4_ --------------------------
	.section	.nv.constant0._ZN18transformer_engine43fused_score_for_moe_aux_loss_forward_kernelIfEEvPKT_iiiiPS1_PbS4_,"a",@progbits
	.sectionflags	@""
	.align	4
.nv.constant0._ZN18transformer_engine43fused_score_for_moe_aux_loss_forward_kernelIfEEvPKT_iiiiPS1_PbS4_:
	.zero		944


//--------------------- SYMBOLS --------------------------

	.type		.nv.reservedSmem.offset0,@object
	.size		.nv.reservedSmem.offset0,0x4
	.type		.nv.reservedSmem.cap,@object
	.size		.nv.reservedSmem.cap,0x4
